	.target	sm_90a

	.elftype	@"ET_EXEC"


//--------------------- .note.nv.tkinfo           --------------------------
	.section	.note.nv.tkinfo,"",@"SHT_NOTE"
	.sectionflags	@"SHF_NOTE_NV_TKINFO"
	.tkinfo
        /*0018*/ 	.word	0x00000002
        /*0030*/ 	.string	""
        /*0030*/ 	.string	"ptxas"
        /*0030*/ 	.string	"Cuda compilation tools, release 13.0, V13.0.88"
        /*0030*/ 	.string	"Build cuda_13.0.r13.0/compiler.36424714_0"
        /*0030*/ 	.string	"-arch sm_90a -m 64 "



//--------------------- .note.nv.cuinfo           --------------------------
	.section	.note.nv.cuinfo,"",@"SHT_NOTE"
	.sectionflags	@"SHF_NOTE_NV_CUINFO"
        /*0018*/ 	.short	0x0002
        /*001a*/ 	.short	0x005a
        /*001c*/ 	.short	0x0082
	.zero		2


//--------------------- .nv.info                  --------------------------
	.section	.nv.info,"",@"SHT_CUDA_INFO"
	.align	4


	//----- nvinfo : EIATTR_REGCOUNT
	.align		4
        /*0000*/ 	.byte	0x04, 0x2f
        /*0002*/ 	.short	(.L_15 - .L_14)
	.align		4
.L_14:
        /*0004*/ 	.word	index@(_ZN7cutlass13device_kernelINS_4gemm6kernel13GemmUniversalINS1_17GroupProblemShapeIN4cute5tupleIJiiiEEEEENS1_10collective13CollectiveMmaINS1_39MainloopSm90ArrayTmaGmmaWarpSpecializedILi6ENS6_IJNS5_1CILi2EEENSC_ILi1EEESE_EEENS1_43KernelPtrArrayTmaWarpSpecializedCooperativeEEENS6_IJNSC_ILi128EEESI_NSC_ILi64EEEEEENS_10bfloat16_tEPNS6_IJlSE_NSC_ILi0EEEEEESL_SO_NS5_8TiledMMAINS5_8MMA_AtomIJNS5_4SM904GMMA28MMA_64x128x16_F32BF16BF16_SSILNSS_5MajorE0ELSU_0ELNSS_7ScaleInE1ELSV_1EEEEEENS5_6LayoutISF_NS6_IJSE_SM_SM_EEEEENS6_IJNS5_10UnderscoreES11_S11_EEEEENS5_13SM90_TMA_LOADENS5_14ComposedLayoutINS5_7SwizzleILi3ELi4ELi3EEENS5_18smem_ptr_flag_bitsILi16EEENSY_INS6_IJNSC_ILi8EEESJ_EEENS6_IJSJ_SE_EEEEEEEvNS5_8identityENS5_23SM90_TMA_LOAD_MULTICASTES1E_vS1F_EENS_8epilogue10collective18CollectiveEpilogueINS1I_30Sm90PtrArrayTmaWarpSpecializedILi4ELi2ELi16ELb1ELb0ELi2EEEJSK_NS6_IJSI_NSC_ILi32EEEEEENS_6half_tEPNS6_IJSE_lSM_EEES1P_S1R_NS1I_6fusion15FusionCallbacksIS1M_NS1S_17LinearCombinationIS1P_fS1P_fLNS_15FloatRoundStyleE2EEESK_S1O_JEEES14_NS15_IS17_S19_NSY_INS6_IJSJ_S1A_EEENS6_IJSE_SJ_EEEEEEENS5_17SM75_U16x8_LDSM_TENS5_14SM90_TMA_STOREES21_NS5_17SM90_U16x8_STSM_TENS5_9Copy_AtomIJNS5_17SM90_U32x4_STSM_NES1P_EEEvEEEvvEEEEvNT_6ParamsE)
        /*0008*/ 	.word	0x000000a8


	//----- nvinfo : EIATTR_FRAME_SIZE
	.align		4
.L_15:
        /*000c*/ 	.byte	0x04, 0x11
        /*000e*/ 	.short	(.L_17 - .L_16)
	.align		4
.L_16:
        /*0010*/ 	.word	index@($__internal_0_$__cuda_sm20_div_u64)
        /*0014*/ 	.word	0x00000000


	//----- nvinfo : EIATTR_FRAME_SIZE
	.align		4
.L_17:
        /*0018*/ 	.byte	0x04, 0x11
        /*001a*/ 	.short	(.L_19 - .L_18)
	.align		4
.L_18:
        /*001c*/ 	.word	index@(_ZN7cutlass13device_kernelINS_4gemm6kernel13GemmUniversalINS1_17GroupProblemShapeIN4cute5tupleIJiiiEEEEENS1_10collective13CollectiveMmaINS1_39MainloopSm90ArrayTmaGmmaWarpSpecializedILi6ENS6_IJNS5_1CILi2EEENSC_ILi1EEESE_EEENS1_43KernelPtrArrayTmaWarpSpecializedCooperativeEEENS6_IJNSC_ILi128EEESI_NSC_ILi64EEEEEENS_10bfloat16_tEPNS6_IJlSE_NSC_ILi0EEEEEESL_SO_NS5_8TiledMMAINS5_8MMA_AtomIJNS5_4SM904GMMA28MMA_64x128x16_F32BF16BF16_SSILNSS_5MajorE0ELSU_0ELNSS_7ScaleInE1ELSV_1EEEEEENS5_6LayoutISF_NS6_IJSE_SM_SM_EEEEENS6_IJNS5_10UnderscoreES11_S11_EEEEENS5_13SM90_TMA_LOADENS5_14ComposedLayoutINS5_7SwizzleILi3ELi4ELi3EEENS5_18smem_ptr_flag_bitsILi16EEENSY_INS6_IJNSC_ILi8EEESJ_EEENS6_IJSJ_SE_EEEEEEEvNS5_8identityENS5_23SM90_TMA_LOAD_MULTICASTES1E_vS1F_EENS_8epilogue10collective18CollectiveEpilogueINS1I_30Sm90PtrArrayTmaWarpSpecializedILi4ELi2ELi16ELb1ELb0ELi2EEEJSK_NS6_IJSI_NSC_ILi32EEEEEENS_6half_tEPNS6_IJSE_lSM_EEES1P_S1R_NS1I_6fusion15FusionCallbacksIS1M_NS1S_17LinearCombinationIS1P_fS1P_fLNS_15FloatRoundStyleE2EEESK_S1O_JEEES14_NS15_IS17_S19_NSY_INS6_IJSJ_S1A_EEENS6_IJSE_SJ_EEEEEEENS5_17SM75_U16x8_LDSM_TENS5_14SM90_TMA_STOREES21_NS5_17SM90_U16x8_STSM_TENS5_9Copy_AtomIJNS5_17SM90_U32x4_STSM_NES1P_EEEvEEEvvEEEEvNT_6ParamsE)
        /*0020*/ 	.word	0x00000000


	//----- nvinfo : EIATTR_MIN_STACK_SIZE
	.align		4
.L_19:
        /*0024*/ 	.byte	0x04, 0x12
        /*0026*/ 	.short	(.L_21 - .L_20)
	.align		4
.L_20:
        /*0028*/ 	.word	index@(_ZN7cutlass13device_kernelINS_4gemm6kernel13GemmUniversalINS1_17GroupProblemShapeIN4cute5tupleIJiiiEEEEENS1_10collective13CollectiveMmaINS1_39MainloopSm90ArrayTmaGmmaWarpSpecializedILi6ENS6_IJNS5_1CILi2EEENSC_ILi1EEESE_EEENS1_43KernelPtrArrayTmaWarpSpecializedCooperativeEEENS6_IJNSC_ILi128EEESI_NSC_ILi64EEEEEENS_10bfloat16_tEPNS6_IJlSE_NSC_ILi0EEEEEESL_SO_NS5_8TiledMMAINS5_8MMA_AtomIJNS5_4SM904GMMA28MMA_64x128x16_F32BF16BF16_SSILNSS_5MajorE0ELSU_0ELNSS_7ScaleInE1ELSV_1EEEEEENS5_6LayoutISF_NS6_IJSE_SM_SM_EEEEENS6_IJNS5_10UnderscoreES11_S11_EEEEENS5_13SM90_TMA_LOADENS5_14ComposedLayoutINS5_7SwizzleILi3ELi4ELi3EEENS5_18smem_ptr_flag_bitsILi16EEENSY_INS6_IJNSC_ILi8EEESJ_EEENS6_IJSJ_SE_EEEEEEEvNS5_8identityENS5_23SM90_TMA_LOAD_MULTICASTES1E_vS1F_EENS_8epilogue10collective18CollectiveEpilogueINS1I_30Sm90PtrArrayTmaWarpSpecializedILi4ELi2ELi16ELb1ELb0ELi2EEEJSK_NS6_IJSI_NSC_ILi32EEEEEENS_6half_tEPNS6_IJSE_lSM_EEES1P_S1R_NS1I_6fusion15FusionCallbacksIS1M_NS1S_17LinearCombinationIS1P_fS1P_fLNS_15FloatRoundStyleE2EEESK_S1O_JEEES14_NS15_IS17_S19_NSY_INS6_IJSJ_S1A_EEENS6_IJSE_SJ_EEEEEEENS5_17SM75_U16x8_LDSM_TENS5_14SM90_TMA_STOREES21_NS5_17SM90_U16x8_STSM_TENS5_9Copy_AtomIJNS5_17SM90_U32x4_STSM_NES1P_EEEvEEEvvEEEEvNT_6ParamsE)
        /*002c*/ 	.word	0x00000000
.L_21:


//--------------------- .nv.compat                --------------------------
	.section	.nv.compat,"",@"SHT_CUDA_COMPAT_INFO"
	.align	4
        /*0000*/ 	.byte	0x02, 0x09, 0x01, 0x00, 0x02, 0x02, 0x04, 0x00, 0x02, 0x05, 0x05, 0x00, 0x03, 0x07, 0x01, 0x01
        /*0010*/ 	.byte	0x02, 0x03, 0x03, 0x00, 0x02, 0x06, 0x01, 0x00, 0x04, 0x0b, 0x08, 0x00, 0x00, 0x00, 0x00, 0x00
        /*0020*/ 	.byte	0x00, 0x00, 0x00, 0x00


//--------------------- .nv.info._ZN7cutlass13device_kernelINS_4gemm6kernel13GemmUniversalINS1_17GroupProblemShapeIN4cute5tupleIJiiiEEEEENS1_10collective13CollectiveMmaINS1_39MainloopSm90ArrayTmaGmmaWarpSpecializedILi6ENS6_IJNS5_1CILi2EEENSC_ILi1EEESE_EEENS1_43KernelPtrArrayTmaWarpSpecializedCooperativeEEENS6_IJNSC_ILi128EEESI_NSC_ILi64EEEEEENS_10bfloat16_tEPNS6_IJlSE_NSC_ILi0EEEEEESL_SO_NS5_8TiledMMAINS5_8MMA_AtomIJNS5_4SM904GMMA28MMA_64x128x16_F32BF16BF16_SSILNSS_5MajorE0ELSU_0ELNSS_7ScaleInE1ELSV_1EEEEEENS5_6LayoutISF_NS6_IJSE_SM_SM_EEEEENS6_IJNS5_10UnderscoreES11_S11_EEEEENS5_13SM90_TMA_LOADENS5_14ComposedLayoutINS5_7SwizzleILi3ELi4ELi3EEENS5_18smem_ptr_flag_bitsILi16EEENSY_INS6_IJNSC_ILi8EEESJ_EEENS6_IJSJ_SE_EEEEEEEvNS5_8identityENS5_23SM90_TMA_LOAD_MULTICASTES1E_vS1F_EENS_8epilogue10collective18CollectiveEpilogueINS1I_30Sm90PtrArrayTmaWarpSpecializedILi4ELi2ELi16ELb1ELb0ELi2EEEJSK_NS6_IJSI_NSC_ILi32EEEEEENS_6half_tEPNS6_IJSE_lSM_EEES1P_S1R_NS1I_6fusion15FusionCallbacksIS1M_NS1S_17LinearCombinationIS1P_fS1P_fLNS_15FloatRoundStyleE2EEESK_S1O_JEEES14_NS15_IS17_S19_NSY_INS6_IJSJ_S1A_EEENS6_IJSE_SJ_EEEEEEENS5_17SM75_U16x8_LDSM_TENS5_14SM90_TMA_STOREES21_NS5_17SM90_U16x8_STSM_TENS5_9Copy_AtomIJNS5_17SM90_U32x4_STSM_NES1P_EEEvEEEvvEEEEvNT_6ParamsE --------------------------
	.section	.nv.info._ZN7cutlass13device_kernelINS_4gemm6kernel13GemmUniversalINS1_17GroupProblemShapeIN4cute5tupleIJiiiEEEEENS1_10collective13CollectiveMmaINS1_39MainloopSm90ArrayTmaGmmaWarpSpecializedILi6ENS6_IJNS5_1CILi2EEENSC_ILi1EEESE_EEENS1_43KernelPtrArrayTmaWarpSpecializedCooperativeEEENS6_IJNSC_ILi128EEESI_NSC_ILi64EEEEEENS_10bfloat16_tEPNS6_IJlSE_NSC_ILi0EEEEEESL_SO_NS5_8TiledMMAINS5_8MMA_AtomIJNS5_4SM904GMMA28MMA_64x128x16_F32BF16BF16_SSILNSS_5MajorE0ELSU_0ELNSS_7ScaleInE1ELSV_1EEEEEENS5_6LayoutISF_NS6_IJSE_SM_SM_EEEEENS6_IJNS5_10UnderscoreES11_S11_EEEEENS5_13SM90_TMA_LOADENS5_14ComposedLayoutINS5_7SwizzleILi3ELi4ELi3EEENS5_18smem_ptr_flag_bitsILi16EEENSY_INS6_IJNSC_ILi8EEESJ_EEENS6_IJSJ_SE_EEEEEEEvNS5_8identityENS5_23SM90_TMA_LOAD_MULTICASTES1E_vS1F_EENS_8epilogue10collective18CollectiveEpilogueINS1I_30Sm90PtrArrayTmaWarpSpecializedILi4ELi2ELi16ELb1ELb0ELi2EEEJSK_NS6_IJSI_NSC_ILi32EEEEEENS_6half_tEPNS6_IJSE_lSM_EEES1P_S1R_NS1I_6fusion15FusionCallbacksIS1M_NS1S_17LinearCombinationIS1P_fS1P_fLNS_15FloatRoundStyleE2EEESK_S1O_JEEES14_NS15_IS17_S19_NSY_INS6_IJSJ_S1A_EEENS6_IJSE_SJ_EEEEEEENS5_17SM75_U16x8_LDSM_TENS5_14SM90_TMA_STOREES21_NS5_17SM90_U16x8_STSM_TENS5_9Copy_AtomIJNS5_17SM90_U32x4_STSM_NES1P_EEEvEEEvvEEEEvNT_6ParamsE,"",@"SHT_CUDA_INFO"
	.sectionflags	@""
	.align	4


	//----- nvinfo : EIATTR_CUDA_API_VERSION
	.align		4
        /*0000*/ 	.byte	0x04, 0x37
        /*0002*/ 	.short	(.L_23 - .L_22)
.L_22:
        /*0004*/ 	.word	0x00000082


	//----- nvinfo : EIATTR_KPARAM_INFO
	.align		4
.L_23:
        /*0008*/ 	.byte	0x04, 0x17
        /*000a*/ 	.short	(.L_25 - .L_24)
.L_24:
        /*000c*/ 	.word	0x00000000
        /*0010*/ 	.short	0x0000
        /*0012*/ 	.short	0x0070
        /*0014*/ 	.byte	0x00, 0xf0, 0x01, 0x1c


	//----- nvinfo : EIATTR_SPARSE_MMA_MASK
	.align		4
.L_25:
        /*0018*/ 	.byte	0x03, 0x50
        /*001a*/ 	.short	0x0000


	//----- nvinfo : EIATTR_MAXREG_COUNT
	.align		4
        /*001c*/ 	.byte	0x03, 0x1b
        /*001e*/ 	.short	0x00a8


	//----- nvinfo : EIATTR_NUM_BARRIERS
	.align		4
        /*0020*/ 	.byte	0x02, 0x4c
        /*0022*/ 	.byte	0x02
	.zero		1


	//----- nvinfo : EIATTR_EXTERNS
	.align		4
        /*0024*/ 	.byte	0x04, 0x0f
        /*0026*/ 	.short	(.L_27 - .L_26)


	//   ....[0]....
	.align		4
.L_26:
        /*0028*/ 	.word	index@(__assertfail)


	//----- nvinfo : EIATTR_MERCURY_ISA_VERSION
	.align		4
.L_27:
        /*002c*/ 	.byte	0x03, 0x5f
        /*002e*/ 	.short	0x0101


	//----- nvinfo : EIATTR_INT_WARP_WIDE_INSTR_OFFSETS
	.align		4
        /*0030*/ 	.byte	0x04, 0x31
        /*0032*/ 	.short	(.L_29 - .L_28)


	//   ....[0]....
.L_28:
        /*0034*/ 	.word	0x00001350


	//   ....[1]....
        /*0038*/ 	.word	0x00001360


	//   ....[2]....
        /*003c*/ 	.word	0x00001450


	//----- nvinfo : EIATTR_COOP_GROUP_MASK_REGIDS
	.align		4
.L_29:
        /*0040*/ 	.byte	0x04, 0x29
        /*0042*/ 	.short	(.L_31 - .L_30)


	//   ....[0]....
.L_30:
        /*0044*/ 	.word	0xffffffff


	//   ....[1]....
        /*0048*/ 	.word	0xffffffff


	//   ....[2]....
        /*004c*/ 	.word	0xffffffff


	//   ....[3]....
        /*0050*/ 	.word	0xffffffff


	//   ....[4]....
        /*0054*/ 	.word	0xffffffff


	//   ....[5]....
        /*0058*/ 	.word	0xffffffff


	//   ....[6]....
        /*005c*/ 	.word	0xffffffff


	//   ....[7]....
        /*0060*/ 	.word	0xffffffff


	//   ....[8]....
        /*0064*/ 	.word	0xffffffff


	//   ....[9]....
        /*0068*/ 	.word	0xffffffff


	//   ....[10]....
        /*006c*/ 	.word	0xffffffff


	//   ....[11]....
        /*0070*/ 	.word	0xffffffff


	//   ....[12]....
        /*0074*/ 	.word	0xffffffff


	//   ....[13]....
        /*0078*/ 	.word	0xffffffff


	//   ....[14]....
        /*007c*/ 	.word	0xffffffff


	//   ....[15]....
        /*0080*/ 	.word	0xffffffff


	//   ....[16]....
        /*0084*/ 	.word	0xffffffff


	//   ....[17]....
        /*0088*/ 	.word	0xffffffff


	//   ....[18]....
        /*008c*/ 	.word	0xffffffff


	//   ....[19]....
        /*0090*/ 	.word	0xffffffff


	//   ....[20]....
        /*0094*/ 	.word	0xffffffff


	//   ....[21]....
        /*0098*/ 	.word	0xffffffff


	//   ....[22]....
        /*009c*/ 	.word	0xffffffff


	//   ....[23]....
        /*00a0*/ 	.word	0xffffffff


	//   ....[24]....
        /*00a4*/ 	.word	0xffffffff


	//   ....[25]....
        /*00a8*/ 	.word	0xffffffff


	//   ....[26]....
        /*00ac*/ 	.word	0xffffffff


	//   ....[27]....
        /*00b0*/ 	.word	0xffffffff


	//   ....[28]....
        /*00b4*/ 	.word	0xffffffff


	//   ....[29]....
        /*00b8*/ 	.word	0xffffffff


	//   ....[30]....
        /*00bc*/ 	.word	0xffffffff


	//   ....[31]....
        /*00c0*/ 	.word	0xffffffff


	//   ....[32]....
        /*00c4*/ 	.word	0xffffffff


	//   ....[33]....
        /*00c8*/ 	.word	0xffffffff


	//   ....[34]....
        /*00cc*/ 	.word	0xffffffff


	//   ....[35]....
        /*00d0*/ 	.word	0xffffffff


	//   ....[36]....
        /*00d4*/ 	.word	0xffffffff


	//   ....[37]....
        /*00d8*/ 	.word	0xffffffff


	//   ....[38]....
        /*00dc*/ 	.word	0xffffffff


	//   ....[39]....
        /*00e0*/ 	.word	0xffffffff


	//   ....[40]....
        /*00e4*/ 	.word	0xffffffff


	//   ....[41]....
        /*00e8*/ 	.word	0xffffffff


	//   ....[42]....
        /*00ec*/ 	.word	0xffffffff


	//   ....[43]....
        /*00f0*/ 	.word	0xffffffff


	//   ....[44]....
        /*00f4*/ 	.word	0xffffffff


	//   ....[45]....
        /*00f8*/ 	.word	0xffffffff


	//   ....[46]....
        /*00fc*/ 	.word	0xffffffff


	//   ....[47]....
        /*0100*/ 	.word	0xffffffff


	//   ....[48]....
        /*0104*/ 	.word	0xffffffff


	//   ....[49]....
        /*0108*/ 	.word	0xffffffff


	//   ....[50]....
        /*010c*/ 	.word	0xffffffff


	//   ....[51]....
        /*0110*/ 	.word	0xffffffff


	//   ....[52]....
        /*0114*/ 	.word	0xffffffff


	//   ....[53]....
        /*0118*/ 	.word	0xffffffff


	//   ....[54]....
        /*011c*/ 	.word	0xffffffff


	//   ....[55]....
        /*0120*/ 	.word	0xffffffff


	//   ....[56]....
        /*0124*/ 	.word	0xffffffff


	//   ....[57]....
        /*0128*/ 	.word	0xffffffff


	//   ....[58]....
        /*012c*/ 	.word	0xffffffff


	//   ....[59]....
        /*0130*/ 	.word	0xffffffff


	//   ....[60]....
        /*0134*/ 	.word	0xffffffff


	//   ....[61]....
        /*0138*/ 	.word	0xffffffff


	//   ....[62]....
        /*013c*/ 	.word	0xffffffff


	//   ....[63]....
        /*0140*/ 	.word	0xffffffff


	//   ....[64]....
        /*0144*/ 	.word	0xffffffff


	//   ....[65]....
        /*0148*/ 	.word	0xffffffff


	//   ....[66]....
        /*014c*/ 	.word	0xffffffff


	//   ....[67]....
        /*0150*/ 	.word	0xffffffff


	//   ....[68]....
        /*0154*/ 	.word	0xffffffff


	//   ....[69]....
        /*0158*/ 	.word	0xffffffff


	//   ....[70]....
        /*015c*/ 	.word	0xffffffff


	//   ....[71]....
        /*0160*/ 	.word	0xffffffff


	//   ....[72]....
        /*0164*/ 	.word	0xffffffff


	//   ....[73]....
        /*0168*/ 	.word	0xffffffff


	//   ....[74]....
        /*016c*/ 	.word	0xffffffff


	//   ....[75]....
        /*0170*/ 	.word	0xffffffff


	//   ....[76]....
        /*0174*/ 	.word	0xffffffff


	//   ....[77]....
        /*0178*/ 	.word	0xffffffff


	//   ....[78]....
        /*017c*/ 	.word	0xffffffff


	//   ....[79]....
        /*0180*/ 	.word	0x0500000f


	//----- nvinfo : EIATTR_COOP_GROUP_INSTR_OFFSETS
	.align		4
.L_31:
        /*0184*/ 	.byte	0x04, 0x28
        /*0186*/ 	.short	(.L_33 - .L_32)


	//   ....[0]....
.L_32:
        /*0188*/ 	.word	0x000007c0


	//   ....[1]....
        /*018c*/ 	.word	0x00000880


	//   ....[2]....
        /*0190*/ 	.word	0x00000d20


	//   ....[3]....
        /*0194*/ 	.word	0x00000f60


	//   ....[4]....
        /*0198*/ 	.word	0x000011d0


	//   ....[5]....
        /*019c*/ 	.word	0x00001580


	//   ....[6]....
        /*01a0*/ 	.word	0x00001cd0


	//   ....[7]....
        /*01a4*/ 	.word	0x00001d00


	//   ....[8]....
        /*01a8*/ 	.word	0x00001d80


	//   ....[9]....
        /*01ac*/ 	.word	0x00001d90


	//   ....[10]....
        /*01b0*/ 	.word	0x00001dd0


	//   ....[11]....
        /*01b4*/ 	.word	0x00001df0


	//   ....[12]....
        /*01b8*/ 	.word	0x00001e30


	//   ....[13]....
        /*01bc*/ 	.word	0x00001e50


	//   ....[14]....
        /*01c0*/ 	.word	0x00001e90


	//   ....[15]....
        /*01c4*/ 	.word	0x00001eb0


	//   ....[16]....
        /*01c8*/ 	.word	0x00001f20


	//   ....[17]....
        /*01cc*/ 	.word	0x000020b0


	//   ....[18]....
        /*01d0*/ 	.word	0x000020c0


	//   ....[19]....
        /*01d4*/ 	.word	0x000026a0


	//   ....[20]....
        /*01d8*/ 	.word	0x000026b0


	//   ....[21]....
        /*01dc*/ 	.word	0x00002700


	//   ....[22]....
        /*01e0*/ 	.word	0x00002710


	//   ....[23]....
        /*01e4*/ 	.word	0x00002760


	//   ....[24]....
        /*01e8*/ 	.word	0x00002770


	//   ....[25]....
        /*01ec*/ 	.word	0x000027c0


	//   ....[26]....
        /*01f0*/ 	.word	0x000027d0


	//   ....[27]....
        /*01f4*/ 	.word	0x00002820


	//   ....[28]....
        /*01f8*/ 	.word	0x00002830


	//   ....[29]....
        /*01fc*/ 	.word	0x000028c0


	//   ....[30]....
        /*0200*/ 	.word	0x00002920


	//   ....[31]....
        /*0204*/ 	.word	0x000029b0


	//   ....[32]....
        /*0208*/ 	.word	0x000029d0


	//   ....[33]....
        /*020c*/ 	.word	0x000029e0


	//   ....[34]....
        /*0210*/ 	.word	0x000029f0


	//   ....[35]....
        /*0214*/ 	.word	0x00002a00


	//   ....[36]....
        /*0218*/ 	.word	0x00002a10


	//   ....[37]....
        /*021c*/ 	.word	0x00002fb0


	//   ....[38]....
        /*0220*/ 	.word	0x00003250


	//   ....[39]....
        /*0224*/ 	.word	0x00003600


	//   ....[40]....
        /*0228*/ 	.word	0x00003a90


	//   ....[41]....
        /*022c*/ 	.word	0x00006c30


	//   ....[42]....
        /*0230*/ 	.word	0x000070d0


	//   ....[43]....
        /*0234*/ 	.word	0x00007470


	//   ....[44]....
        /*0238*/ 	.word	0x00008400


	//   ....[45]....
        /*023c*/ 	.word	0x00008ad0


	//   ....[46]....
        /*0240*/ 	.word	0x00009020


	//   ....[47]....
        /*0244*/ 	.word	0x00009eb0


	//   ....[48]....
        /*0248*/ 	.word	0x0000ae10


	//   ....[49]....
        /*024c*/ 	.word	0x0000ae30


	//   ....[50]....
        /*0250*/ 	.word	0x0000ae80


	//   ....[51]....
        /*0254*/ 	.word	0x0000aea0


	//   ....[52]....
        /*0258*/ 	.word	0x0000aee0


	//   ....[53]....
        /*025c*/ 	.word	0x0000af10


	//   ....[54]....
        /*0260*/ 	.word	0x0000af50


	//   ....[55]....
        /*0264*/ 	.word	0x0000af80


	//   ....[56]....
        /*0268*/ 	.word	0x0000afc0


	//   ....[57]....
        /*026c*/ 	.word	0x0000aff0


	//   ....[58]....
        /*0270*/ 	.word	0x0000b080


	//   ....[59]....
        /*0274*/ 	.word	0x0000b1a0


	//   ....[60]....
        /*0278*/ 	.word	0x0000b1c0


	//   ....[61]....
        /*027c*/ 	.word	0x0000b810


	//   ....[62]....
        /*0280*/ 	.word	0x0000b820


	//   ....[63]....
        /*0284*/ 	.word	0x0000b870


	//   ....[64]....
        /*0288*/ 	.word	0x0000b880


	//   ....[65]....
        /*028c*/ 	.word	0x0000b8d0


	//   ....[66]....
        /*0290*/ 	.word	0x0000b8e0


	//   ....[67]....
        /*0294*/ 	.word	0x0000b930


	//   ....[68]....
        /*0298*/ 	.word	0x0000b940


	//   ....[69]....
        /*029c*/ 	.word	0x0000b990


	//   ....[70]....
        /*02a0*/ 	.word	0x0000b9a0


	//   ....[71]....
        /*02a4*/ 	.word	0x0000ba30


	//   ....[72]....
        /*02a8*/ 	.word	0x0000baa0


	//   ....[73]....
        /*02ac*/ 	.word	0x0000bb30


	//   ....[74]....
        /*02b0*/ 	.word	0x0000bb50


	//   ....[75]....
        /*02b4*/ 	.word	0x0000bb60


	//   ....[76]....
        /*02b8*/ 	.word	0x0000bb70


	//   ....[77]....
        /*02bc*/ 	.word	0x0000bb80


	//   ....[78]....
        /*02c0*/ 	.word	0x0000bb90


	//   ....[79]....
        /*02c4*/ 	.word	0x0000cfc0


	//----- nvinfo : EIATTR_REG_RECONFIG
	.align		4
.L_33:
        /*02c8*/ 	.byte	0x01, 0x54
	.zero		2


	//----- nvinfo : EIATTR_SYSCALL_OFFSETS
	.align		4
        /*02cc*/ 	.byte	0x04, 0x46
        /*02ce*/ 	.short	(.L_35 - .L_34)


	//   ....[0]....
.L_34:
        /*02d0*/ 	.word	0x00004980


	//   ....[1]....
        /*02d4*/ 	.word	0x00004a70


	//----- nvinfo : EIATTR_MBARRIER_INSTR_OFFSETS
	.align		4
.L_35:
        /*02d8*/ 	.byte	0x04, 0x39
        /*02da*/ 	.short	(.L_37 - .L_36)


	//   ....[0]....
.L_36:
        /*02dc*/ 	.word	0x00000c00
        /*02e0*/ 	.word	0x000000ff
        /*02e4*/ 	.word	0x00038400
        /*02e8*/ 	.short	0x0100
        /*02ea*/ 	.byte	0x0b
	.zero		1


	//   ....[1]....
        /*02ec*/ 	.word	0x00000c10
        /*02f0*/ 	.word	0x000000ff
        /*02f4*/ 	.word	0x00038440
        /*02f8*/ 	.short	0x0100
        /*02fa*/ 	.byte	0x0b
	.zero		1


	//   ....[2]....
        /*02fc*/ 	.word	0x00000c20
        /*0300*/ 	.word	0x000000ff
        /*0304*/ 	.word	0x00038408
        /*0308*/ 	.short	0x0100
        /*030a*/ 	.byte	0x0b
	.zero		1


	//   ....[3]....
        /*030c*/ 	.word	0x00000c30
        /*0310*/ 	.word	0x000000ff
        /*0314*/ 	.word	0x00038448
        /*0318*/ 	.short	0x0100
        /*031a*/ 	.byte	0x0b
	.zero		1


	//   ....[4]....
        /*031c*/ 	.word	0x00000c40
        /*0320*/ 	.word	0x000000ff
        /*0324*/ 	.word	0x00038410
        /*0328*/ 	.short	0x0100
        /*032a*/ 	.byte	0x0b
	.zero		1


	//   ....[5]....
        /*032c*/ 	.word	0x00000c50
        /*0330*/ 	.word	0x000000ff
        /*0334*/ 	.word	0x00038450
        /*0338*/ 	.short	0x0100
        /*033a*/ 	.byte	0x0b
	.zero		1


	//   ....[6]....
        /*033c*/ 	.word	0x00000c60
        /*0340*/ 	.word	0x000000ff
        /*0344*/ 	.word	0x00038418
        /*0348*/ 	.short	0x0100
        /*034a*/ 	.byte	0x0b
	.zero		1


	//   ....[7]....
        /*034c*/ 	.word	0x00000c70
        /*0350*/ 	.word	0x000000ff
        /*0354*/ 	.word	0x00038458
        /*0358*/ 	.short	0x0100
        /*035a*/ 	.byte	0x0b
	.zero		1


	//   ....[8]....
        /*035c*/ 	.word	0x00000c80
        /*0360*/ 	.word	0x000000ff
        /*0364*/ 	.word	0x00038420
        /*0368*/ 	.short	0x0100
        /*036a*/ 	.byte	0x0b
	.zero		1


	//   ....[9]....
        /*036c*/ 	.word	0x00000c90
        /*0370*/ 	.word	0x000000ff
        /*0374*/ 	.word	0x00038460
        /*0378*/ 	.short	0x0100
        /*037a*/ 	.byte	0x0b
	.zero		1


	//   ....[10]....
        /*037c*/ 	.word	0x00000ca0
        /*0380*/ 	.word	0x000000ff
        /*0384*/ 	.word	0x00038428
        /*0388*/ 	.short	0x0100
        /*038a*/ 	.byte	0x0b
	.zero		1


	//   ....[11]....
        /*038c*/ 	.word	0x00000cb0
        /*0390*/ 	.word	0x000000ff
        /*0394*/ 	.word	0x00038468
        /*0398*/ 	.short	0x0100
        /*039a*/ 	.byte	0x0b
	.zero		1


	//   ....[12]....
        /*039c*/ 	.word	0x00000cc0
        /*03a0*/ 	.word	0x000000ff
        /*03a4*/ 	.word	0x00038430
        /*03a8*/ 	.short	0x0100
        /*03aa*/ 	.byte	0x0b
	.zero		1


	//   ....[13]....
        /*03ac*/ 	.word	0x00000cd0
        /*03b0*/ 	.word	0x000000ff
        /*03b4*/ 	.word	0x00038470
        /*03b8*/ 	.short	0x0100
        /*03ba*/ 	.byte	0x0b
	.zero		1


	//   ....[14]....
        /*03bc*/ 	.word	0x00000ce0
        /*03c0*/ 	.word	0x000000ff
        /*03c4*/ 	.word	0x00038438
        /*03c8*/ 	.short	0x0100
        /*03ca*/ 	.byte	0x0b
	.zero		1


	//   ....[15]....
        /*03cc*/ 	.word	0x00000cf0
        /*03d0*/ 	.word	0x000000ff
        /*03d4*/ 	.word	0x00038478
        /*03d8*/ 	.short	0x0100
        /*03da*/ 	.byte	0x0b
	.zero		1


	//   ....[16]....
        /*03dc*/ 	.word	0x00000e90
        /*03e0*/ 	.word	0x000000ff
        /*03e4*/ 	.word	0x00038480
        /*03e8*/ 	.short	0x0100
        /*03ea*/ 	.byte	0x0b
	.zero		1


	//   ....[17]....
        /*03ec*/ 	.word	0x00000ea0
        /*03f0*/ 	.word	0x000000ff
        /*03f4*/ 	.word	0x000384b0
        /*03f8*/ 	.short	0x0100
        /*03fa*/ 	.byte	0x0b
	.zero		1


	//   ....[18]....
        /*03fc*/ 	.word	0x00000eb0
        /*0400*/ 	.word	0x000000ff
        /*0404*/ 	.word	0x00038488
        /*0408*/ 	.short	0x0100
        /*040a*/ 	.byte	0x0b
	.zero		1


	//   ....[19]....
        /*040c*/ 	.word	0x00000ec0
        /*0410*/ 	.word	0x000000ff
        /*0414*/ 	.word	0x000384b8
        /*0418*/ 	.short	0x0100
        /*041a*/ 	.byte	0x0b
	.zero		1


	//   ....[20]....
        /*041c*/ 	.word	0x00000ed0
        /*0420*/ 	.word	0x000000ff
        /*0424*/ 	.word	0x00038490
        /*0428*/ 	.short	0x0100
        /*042a*/ 	.byte	0x0b
	.zero		1


	//   ....[21]....
        /*042c*/ 	.word	0x00000ee0
        /*0430*/ 	.word	0x000000ff
        /*0434*/ 	.word	0x000384c0
        /*0438*/ 	.short	0x0100
        /*043a*/ 	.byte	0x0b
	.zero		1


	//   ....[22]....
        /*043c*/ 	.word	0x00000ef0
        /*0440*/ 	.word	0x000000ff
        /*0444*/ 	.word	0x00038498
        /*0448*/ 	.short	0x0100
        /*044a*/ 	.byte	0x0b
	.zero		1


	//   ....[23]....
        /*044c*/ 	.word	0x00000f00
        /*0450*/ 	.word	0x000000ff
        /*0454*/ 	.word	0x000384c8
        /*0458*/ 	.short	0x0100
        /*045a*/ 	.byte	0x0b
	.zero		1


	//   ....[24]....
        /*045c*/ 	.word	0x00000f10
        /*0460*/ 	.word	0x000000ff
        /*0464*/ 	.word	0x000384a0
        /*0468*/ 	.short	0x0100
        /*046a*/ 	.byte	0x0b
	.zero		1


	//   ....[25]....
        /*046c*/ 	.word	0x00000f20
        /*0470*/ 	.word	0x000000ff
        /*0474*/ 	.word	0x000384d0
        /*0478*/ 	.short	0x0100
        /*047a*/ 	.byte	0x0b
	.zero		1


	//   ....[26]....
        /*047c*/ 	.word	0x00000f30
        /*0480*/ 	.word	0x000000ff
        /*0484*/ 	.word	0x000384a8
        /*0488*/ 	.short	0x0100
        /*048a*/ 	.byte	0x0b
	.zero		1


	//   ....[27]....
        /*048c*/ 	.word	0x00000f40
        /*0490*/ 	.word	0x000000ff
        /*0494*/ 	.word	0x000384d8
        /*0498*/ 	.short	0x0100
        /*049a*/ 	.byte	0x0b
	.zero		1


	//   ....[28]....
        /*049c*/ 	.word	0x00001130
        /*04a0*/ 	.word	0x000000ff
        /*04a4*/ 	.word	0x000384e0
        /*04a8*/ 	.short	0x0100
        /*04aa*/ 	.byte	0x06
	.zero		1


	//   ....[29]....
        /*04ac*/ 	.word	0x00001140
        /*04b0*/ 	.word	0x000000ff
        /*04b4*/ 	.word	0x00038500
        /*04b8*/ 	.short	0x0100
        /*04ba*/ 	.byte	0x06
	.zero		1


	//   ....[30]....
        /*04bc*/ 	.word	0x00001150
        /*04c0*/ 	.word	0x000000ff
        /*04c4*/ 	.word	0x000384e8
        /*04c8*/ 	.short	0x0100
        /*04ca*/ 	.byte	0x06
	.zero		1


	//   ....[31]....
        /*04cc*/ 	.word	0x00001160
        /*04d0*/ 	.word	0x000000ff
        /*04d4*/ 	.word	0x00038508
        /*04d8*/ 	.short	0x0100
        /*04da*/ 	.byte	0x06
	.zero		1


	//   ....[32]....
        /*04dc*/ 	.word	0x00001170
        /*04e0*/ 	.word	0x000000ff
        /*04e4*/ 	.word	0x000384f0
        /*04e8*/ 	.short	0x0100
        /*04ea*/ 	.byte	0x06
	.zero		1


	//   ....[33]....
        /*04ec*/ 	.word	0x00001180
        /*04f0*/ 	.word	0x000000ff
        /*04f4*/ 	.word	0x00038510
        /*04f8*/ 	.short	0x0100
        /*04fa*/ 	.byte	0x06
	.zero		1


	//   ....[34]....
        /*04fc*/ 	.word	0x00001190
        /*0500*/ 	.word	0x000000ff
        /*0504*/ 	.word	0x000384f8
        /*0508*/ 	.short	0x0100
        /*050a*/ 	.byte	0x06
	.zero		1


	//   ....[35]....
        /*050c*/ 	.word	0x000011a0
        /*0510*/ 	.word	0x000000ff
        /*0514*/ 	.word	0x00038518
        /*0518*/ 	.short	0x0100
        /*051a*/ 	.byte	0x06
	.zero		1


	//   ....[36]....
        /*051c*/ 	.word	0x000014b0
        /*0520*/ 	.word	0x000000ff
        /*0524*/ 	.word	0x00038520
        /*0528*/ 	.short	0x0100
        /*052a*/ 	.byte	0x06
	.zero		1


	//   ....[37]....
        /*052c*/ 	.word	0x00001510
        /*0530*/ 	.word	0x000000ff
        /*0534*/ 	.word	0x00038528
        /*0538*/ 	.short	0x0100
        /*053a*/ 	.byte	0x06
	.zero		1


	//   ....[38]....
        /*053c*/ 	.word	0x00003dd0
        /*0540*/ 	.word	0x000000ff
        /*0544*/ 	.word	0x00038480
        /*0548*/ 	.short	0x010a
        /*054a*/ 	.byte	0x04
	.zero		1


	//   ....[39]....
        /*054c*/ 	.word	0x00003e10
        /*0550*/ 	.word	0x000000ff
        /*0554*/ 	.word	0x00038480
        /*0558*/ 	.short	0x010a
        /*055a*/ 	.byte	0x04
	.zero		1


	//   ....[40]....
        /*055c*/ 	.word	0x000041c0
        /*0560*/ 	.word	0x000000ff
        /*0564*/ 	.word	0x00038480
        /*0568*/ 	.short	0x010a
        /*056a*/ 	.byte	0x04
	.zero		1


	//   ....[41]....
        /*056c*/ 	.word	0x00004200
        /*0570*/ 	.word	0x000000ff
        /*0574*/ 	.word	0x00038480
        /*0578*/ 	.short	0x010a
        /*057a*/ 	.byte	0x04
	.zero		1


	//   ....[42]....
        /*057c*/ 	.word	0x000044c0
        /*0580*/ 	.word	0x00000005
        /*0584*/ 	.word	0x00000000
        /*0588*/ 	.short	0x0101
        /*058a*/ 	.byte	0x3f
	.zero		1


	//   ....[43]....
        /*058c*/ 	.word	0x000046a0
        /*0590*/ 	.word	0x00000003
        /*0594*/ 	.word	0x00000000
        /*0598*/ 	.short	0x0101
        /*059a*/ 	.byte	0x3f
	.zero		1


	//   ....[44]....
        /*059c*/ 	.word	0x00004e40
        /*05a0*/ 	.word	0x000000ff
        /*05a4*/ 	.word	0x000384e0
        /*05a8*/ 	.short	0x010a
        /*05aa*/ 	.byte	0x2b
	.zero		1


	//   ....[45]....
        /*05ac*/ 	.word	0x000054c0
        /*05b0*/ 	.word	0x000000ff
        /*05b4*/ 	.word	0x00000000
        /*05b8*/ 	.short	0x0101
        /*05ba*/ 	.byte	0x04
	.zero		1


	//   ....[46]....
        /*05bc*/ 	.word	0x000054f0
        /*05c0*/ 	.word	0x000000ff
        /*05c4*/ 	.word	0x000384e8
        /*05c8*/ 	.short	0x010a
        /*05ca*/ 	.byte	0x2b
	.zero		1


	//   ....[47]....
        /*05cc*/ 	.word	0x00005ab0
        /*05d0*/ 	.word	0x000000ff
        /*05d4*/ 	.word	0x00000000
        /*05d8*/ 	.short	0x0101
        /*05da*/ 	.byte	0x04
	.zero		1


	//   ....[48]....
        /*05dc*/ 	.word	0x00005ae0
        /*05e0*/ 	.word	0x000000ff
        /*05e4*/ 	.word	0x000384f0
        /*05e8*/ 	.short	0x010a
        /*05ea*/ 	.byte	0x2b
	.zero		1


	//   ....[49]....
        /*05ec*/ 	.word	0x000060d0
        /*05f0*/ 	.word	0x000000ff
        /*05f4*/ 	.word	0x00000000
        /*05f8*/ 	.short	0x0101
        /*05fa*/ 	.byte	0x04
	.zero		1


	//   ....[50]....
        /*05fc*/ 	.word	0x00006100
        /*0600*/ 	.word	0x000000ff
        /*0604*/ 	.word	0x000384f8
        /*0608*/ 	.short	0x010a
        /*060a*/ 	.byte	0x2b
	.zero		1


	//   ....[51]....
        /*060c*/ 	.word	0x00006770
        /*0610*/ 	.word	0x000000ff
        /*0614*/ 	.word	0x00000000
        /*0618*/ 	.short	0x0101
        /*061a*/ 	.byte	0x05
	.zero		1


	//   ....[52]....
        /*061c*/ 	.word	0x000067c0
        /*0620*/ 	.word	0x000000ff
        /*0624*/ 	.word	0x00038400
        /*0628*/ 	.short	0x010a
        /*062a*/ 	.byte	0x04
	.zero		1


	//   ....[53]....
        /*062c*/ 	.word	0x000068d0
        /*0630*/ 	.word	0x000000ff
        /*0634*/ 	.word	0x00000000
        /*0638*/ 	.short	0x0101
        /*063a*/ 	.byte	0x04
	.zero		1


	//   ....[54]....
        /*063c*/ 	.word	0x00006e00
        /*0640*/ 	.word	0x000000ff
        /*0644*/ 	.word	0x00000000
        /*0648*/ 	.short	0x0101
        /*064a*/ 	.byte	0x2b
	.zero		1


	//   ....[55]....
        /*064c*/ 	.word	0x00007580
        /*0650*/ 	.word	0x000000ff
        /*0654*/ 	.word	0x00038528
        /*0658*/ 	.short	0x010a
        /*065a*/ 	.byte	0x05
	.zero		1


	//   ....[56]....
        /*065c*/ 	.word	0x00007690
        /*0660*/ 	.word	0x000000ff
        /*0664*/ 	.word	0x00038400
        /*0668*/ 	.short	0x010a
        /*066a*/ 	.byte	0x08
	.zero		1


	//   ....[57]....
        /*066c*/ 	.word	0x000077c0
        /*0670*/ 	.word	0x000000ff
        /*0674*/ 	.word	0x00000000
        /*0678*/ 	.short	0x0101
        /*067a*/ 	.byte	0x08
	.zero		1


	//   ....[58]....
        /*067c*/ 	.word	0x000079a0
        /*0680*/ 	.word	0x000000ff
        /*0684*/ 	.word	0x00038500
        /*0688*/ 	.short	0x010a
        /*068a*/ 	.byte	0x05
	.zero		1


	//   ....[59]....
        /*068c*/ 	.word	0x00007ab0
        /*0690*/ 	.word	0x000000ff
        /*0694*/ 	.word	0x000384e0
        /*0698*/ 	.short	0x010b
        /*069a*/ 	.byte	0x05
	.zero		1


	//   ....[60]....
        /*069c*/ 	.word	0x00007b10
        /*06a0*/ 	.word	0x000000ff
        /*06a4*/ 	.word	0x00000000
        /*06a8*/ 	.short	0x0101
        /*06aa*/ 	.byte	0x08
	.zero		1


	//   ....[61]....
        /*06ac*/ 	.word	0x00007b40
        /*06b0*/ 	.word	0x000000ff
        /*06b4*/ 	.word	0x00038508
        /*06b8*/ 	.short	0x010a
        /*06ba*/ 	.byte	0x05
	.zero		1


	//   ....[62]....
        /*06bc*/ 	.word	0x00007c70
        /*06c0*/ 	.word	0x000000ff
        /*06c4*/ 	.word	0x000384e8
        /*06c8*/ 	.short	0x010b
        /*06ca*/ 	.byte	0x05
	.zero		1


	//   ....[63]....
        /*06cc*/ 	.word	0x00007cd0
        /*06d0*/ 	.word	0x000000ff
        /*06d4*/ 	.word	0x00000000
        /*06d8*/ 	.short	0x0101
        /*06da*/ 	.byte	0x08
	.zero		1


	//   ....[64]....
        /*06dc*/ 	.word	0x00007d00
        /*06e0*/ 	.word	0x000000ff
        /*06e4*/ 	.word	0x00038510
        /*06e8*/ 	.short	0x010a
        /*06ea*/ 	.byte	0x05
	.zero		1


	//   ....[65]....
        /*06ec*/ 	.word	0x00007e30
        /*06f0*/ 	.word	0x000000ff
        /*06f4*/ 	.word	0x000384f0
        /*06f8*/ 	.short	0x010b
        /*06fa*/ 	.byte	0x05
	.zero		1


	//   ....[66]....
        /*06fc*/ 	.word	0x00007e90
        /*0700*/ 	.word	0x000000ff
        /*0704*/ 	.word	0x00000000
        /*0708*/ 	.short	0x0101
        /*070a*/ 	.byte	0x08
	.zero		1


	//   ....[67]....
        /*070c*/ 	.word	0x00007ec0
        /*0710*/ 	.word	0x000000ff
        /*0714*/ 	.word	0x00038518
        /*0718*/ 	.short	0x010a
        /*071a*/ 	.byte	0x05
	.zero		1


	//   ....[68]....
        /*071c*/ 	.word	0x00007ff0
        /*0720*/ 	.word	0x000000ff
        /*0724*/ 	.word	0x000384f8
        /*0728*/ 	.short	0x010b
        /*072a*/ 	.byte	0x05
	.zero		1


	//   ....[69]....
        /*072c*/ 	.word	0x00008090
        /*0730*/ 	.word	0x000000ff
        /*0734*/ 	.word	0x00000000
        /*0738*/ 	.short	0x0101
        /*073a*/ 	.byte	0x08
	.zero		1


	//   ....[70]....
        /*073c*/ 	.word	0x000085d0
        /*0740*/ 	.word	0x000000ff
        /*0744*/ 	.word	0x00038500
        /*0748*/ 	.short	0x010a
        /*074a*/ 	.byte	0x05
	.zero		1


	//   ....[71]....
        /*074c*/ 	.word	0x00008610
        /*0750*/ 	.word	0x000000ff
        /*0754*/ 	.word	0x00038508
        /*0758*/ 	.short	0x010a
        /*075a*/ 	.byte	0x05
	.zero		1


	//   ....[72]....
        /*075c*/ 	.word	0x00008650
        /*0760*/ 	.word	0x000000ff
        /*0764*/ 	.word	0x00038510
        /*0768*/ 	.short	0x010a
        /*076a*/ 	.byte	0x05
	.zero		1


	//   ....[73]....
        /*076c*/ 	.word	0x000086b0
        /*0770*/ 	.word	0x00000003
        /*0774*/ 	.word	0x00038518
        /*0778*/ 	.short	0x010a
        /*077a*/ 	.byte	0x3f
	.zero		1


	//   ....[74]....
        /*077c*/ 	.word	0x00009440
        /*0780*/ 	.word	0x00000008
        /*0784*/ 	.word	0x000384b0
        /*0788*/ 	.short	0x010a
        /*078a*/ 	.byte	0x3f
	.zero		1


	//   ....[75]....
        /*078c*/ 	.word	0x00009700
        /*0790*/ 	.word	0x000000ff
        /*0794*/ 	.word	0x00038528
        /*0798*/ 	.short	0x0101
        /*079a*/ 	.byte	0x12
	.zero		1


	//   ....[76]....
        /*079c*/ 	.word	0x000097c0
        /*07a0*/ 	.word	0x00000003
        /*07a4*/ 	.word	0x00038400
        /*07a8*/ 	.short	0x010a
        /*07aa*/ 	.byte	0x3f
	.zero		1


	//   ....[77]....
        /*07ac*/ 	.word	0x00009900
        /*07b0*/ 	.word	0x00000002
        /*07b4*/ 	.word	0x00000000
        /*07b8*/ 	.short	0x0101
        /*07ba*/ 	.byte	0x3f
	.zero		1


	//   ....[78]....
        /*07bc*/ 	.word	0x0000a140
        /*07c0*/ 	.word	0x00000007
        /*07c4*/ 	.word	0x00000000
        /*07c8*/ 	.short	0x010a
        /*07ca*/ 	.byte	0x3f
	.zero		1


	//   ....[79]....
        /*07cc*/ 	.word	0x0000a1c0
        /*07d0*/ 	.word	0x00000009
        /*07d4*/ 	.word	0x00000000
        /*07d8*/ 	.short	0x010a
        /*07da*/ 	.byte	0x3f
	.zero		1


	//   ....[80]....
        /*07dc*/ 	.word	0x0000a250
        /*07e0*/ 	.word	0x00000006
        /*07e4*/ 	.word	0x00000000
        /*07e8*/ 	.short	0x010a
        /*07ea*/ 	.byte	0x3f
	.zero		1


	//   ....[81]....
        /*07ec*/ 	.word	0x0000a2e0
        /*07f0*/ 	.word	0x00000009
        /*07f4*/ 	.word	0x00000000
        /*07f8*/ 	.short	0x010a
        /*07fa*/ 	.byte	0x3f
	.zero		1


	//   ....[82]....
        /*07fc*/ 	.word	0x0000a370
        /*0800*/ 	.word	0x00000006
        /*0804*/ 	.word	0x00000000
        /*0808*/ 	.short	0x010a
        /*080a*/ 	.byte	0x3f
	.zero		1


	//   ....[83]....
        /*080c*/ 	.word	0x0000a400
        /*0810*/ 	.word	0x00000003
        /*0814*/ 	.word	0x00000000
        /*0818*/ 	.short	0x010a
        /*081a*/ 	.byte	0x3f
	.zero		1


	//   ....[84]....
        /*081c*/ 	.word	0x0000c080
        /*0820*/ 	.word	0x00000011
        /*0824*/ 	.word	0x00038440
        /*0828*/ 	.short	0x010a
        /*082a*/ 	.byte	0x3f
	.zero		1


	//   ....[85]....
        /*082c*/ 	.word	0x0000c1a0
        /*0830*/ 	.word	0x00000011
        /*0834*/ 	.word	0x00038400
        /*0838*/ 	.short	0x0101
        /*083a*/ 	.byte	0x3f
	.zero		1


	//   ....[86]....
        /*083c*/ 	.word	0x0000c270
        /*0840*/ 	.word	0x00000005
        /*0844*/ 	.word	0x00038440
        /*0848*/ 	.short	0x010a
        /*084a*/ 	.byte	0x3f
	.zero		1


	//   ....[87]....
        /*084c*/ 	.word	0x0000c320
        /*0850*/ 	.word	0x00000007
        /*0854*/ 	.word	0x00038440
        /*0858*/ 	.short	0x010a
        /*085a*/ 	.byte	0x3f
	.zero		1


	//   ....[88]....
        /*085c*/ 	.word	0x0000c3d0
        /*0860*/ 	.word	0x00000007
        /*0864*/ 	.word	0x00038440
        /*0868*/ 	.short	0x010a
        /*086a*/ 	.byte	0x3f
	.zero		1


	//   ....[89]....
        /*086c*/ 	.word	0x0000c480
        /*0870*/ 	.word	0x00000007
        /*0874*/ 	.word	0x00038440
        /*0878*/ 	.short	0x010a
        /*087a*/ 	.byte	0x3f
	.zero		1


	//   ....[90]....
        /*087c*/ 	.word	0x0000c530
        /*0880*/ 	.word	0x00000007
        /*0884*/ 	.word	0x00038440
        /*0888*/ 	.short	0x010a
        /*088a*/ 	.byte	0x3f
	.zero		1


	//   ....[91]....
        /*088c*/ 	.word	0x0000c5e0
        /*0890*/ 	.word	0x00000007
        /*0894*/ 	.word	0x00038440
        /*0898*/ 	.short	0x010a
        /*089a*/ 	.byte	0x3f
	.zero		1


	//   ....[92]....
        /*089c*/ 	.word	0x0000c690
        /*08a0*/ 	.word	0x00000007
        /*08a4*/ 	.word	0x00038440
        /*08a8*/ 	.short	0x010a
        /*08aa*/ 	.byte	0x3f
	.zero		1


	//   ....[93]....
        /*08ac*/ 	.word	0x0000c740
        /*08b0*/ 	.word	0x00000003
        /*08b4*/ 	.word	0x00038440
        /*08b8*/ 	.short	0x010a
        /*08ba*/ 	.byte	0x3f
	.zero		1


	//   ....[94]....
        /*08bc*/ 	.word	0x0000c7a0
        /*08c0*/ 	.word	0x00000003
        /*08c4*/ 	.word	0x00038480
        /*08c8*/ 	.short	0x010a
        /*08ca*/ 	.byte	0x3f
	.zero		1


	//   ....[95]....
        /*08cc*/ 	.word	0x0000c800
        /*08d0*/ 	.word	0x00000008
        /*08d4*/ 	.word	0x00038480
        /*08d8*/ 	.short	0x010a
        /*08da*/ 	.byte	0x3f
	.zero		1


	//   ....[96]....
        /*08dc*/ 	.word	0x0000c8c0
        /*08e0*/ 	.word	0x00000004
        /*08e4*/ 	.word	0x000384e0
        /*08e8*/ 	.short	0x010a
        /*08ea*/ 	.byte	0x3f
	.zero		1


	//   ....[97]....
        /*08ec*/ 	.word	0x0000c920
        /*08f0*/ 	.word	0x0000000e
        /*08f4*/ 	.word	0x000384e8
        /*08f8*/ 	.short	0x010a
        /*08fa*/ 	.byte	0x3f
	.zero		1


	//   ....[98]....
        /*08fc*/ 	.word	0x0000c980
        /*0900*/ 	.word	0x0000000e
        /*0904*/ 	.word	0x000384f0
        /*0908*/ 	.short	0x010a
        /*090a*/ 	.byte	0x3f
	.zero		1


	//   ....[99]....
        /*090c*/ 	.word	0x0000c9e0
        /*0910*/ 	.word	0x0000000e
        /*0914*/ 	.word	0x000384f8
        /*0918*/ 	.short	0x010a
        /*091a*/ 	.byte	0x3f
	.zero		1


	//   ....[100]....
        /*091c*/ 	.word	0x0000ca40
        /*0920*/ 	.word	0x00000003
        /*0924*/ 	.word	0x00038400
        /*0928*/ 	.short	0x010a
        /*092a*/ 	.byte	0x3f
	.zero		1


	//   ....[101]....
        /*092c*/ 	.word	0x0000caa0
        /*0930*/ 	.word	0x00000003
        /*0934*/ 	.word	0x00038528
        /*0938*/ 	.short	0x010a
        /*093a*/ 	.byte	0x3f
	.zero		1


	//   ....[102]....
        /*093c*/ 	.word	0x0000cb00
        /*0940*/ 	.word	0x00000004
        /*0944*/ 	.word	0x00038400
        /*0948*/ 	.short	0x010a
        /*094a*/ 	.byte	0x3f
	.zero		1


	//   ....[103]....
        /*094c*/ 	.word	0x0000cb60
        /*0950*/ 	.word	0x00000003
        /*0954*/ 	.word	0x00038500
        /*0958*/ 	.short	0x010a
        /*095a*/ 	.byte	0x3f
	.zero		1


	//   ....[104]....
        /*095c*/ 	.word	0x0000cbc0
        /*0960*/ 	.word	0x00000003
        /*0964*/ 	.word	0x00038508
        /*0968*/ 	.short	0x010a
        /*096a*/ 	.byte	0x3f
	.zero		1


	//   ....[105]....
        /*096c*/ 	.word	0x0000cc20
        /*0970*/ 	.word	0x00000003
        /*0974*/ 	.word	0x00038510
        /*0978*/ 	.short	0x010a
        /*097a*/ 	.byte	0x3f
	.zero		1


	//   ....[106]....
        /*097c*/ 	.word	0x0000cc80
        /*0980*/ 	.word	0x00000003
        /*0984*/ 	.word	0x00038518
        /*0988*/ 	.short	0x010a
        /*098a*/ 	.byte	0x3f
	.zero		1


	//   ....[107]....
        /*098c*/ 	.word	0x0000cce0
        /*0990*/ 	.word	0x00000003
        /*0994*/ 	.word	0x00038500
        /*0998*/ 	.short	0x010a
        /*099a*/ 	.byte	0x3f
	.zero		1


	//   ....[108]....
        /*099c*/ 	.word	0x0000cd40
        /*09a0*/ 	.word	0x00000003
        /*09a4*/ 	.word	0x00038508
        /*09a8*/ 	.short	0x010a
        /*09aa*/ 	.byte	0x3f
	.zero		1


	//   ....[109]....
        /*09ac*/ 	.word	0x0000cda0
        /*09b0*/ 	.word	0x00000003
        /*09b4*/ 	.word	0x00038510
        /*09b8*/ 	.short	0x010a
        /*09ba*/ 	.byte	0x3f
	.zero		1


	//   ....[110]....
        /*09bc*/ 	.word	0x0000ce70
        /*09c0*/ 	.word	0x00000008
        /*09c4*/ 	.word	0x000384b0
        /*09c8*/ 	.short	0x010a
        /*09ca*/ 	.byte	0x3f
	.zero		1


	//   ....[111]....
        /*09cc*/ 	.word	0x0000cec0
        /*09d0*/ 	.word	0x00000003
        /*09d4*/ 	.word	0x00038400
        /*09d8*/ 	.short	0x010a
        /*09da*/ 	.byte	0x3f
	.zero		1


	//   ....[112]....
        /*09dc*/ 	.word	0x0000d0d0
        /*09e0*/ 	.word	0x00000007
        /*09e4*/ 	.word	0x00000000
        /*09e8*/ 	.short	0x010a
        /*09ea*/ 	.byte	0x3f
	.zero		1


	//   ....[113]....
        /*09ec*/ 	.word	0x0000d120
        /*09f0*/ 	.word	0x00000009
        /*09f4*/ 	.word	0x00000000
        /*09f8*/ 	.short	0x010a
        /*09fa*/ 	.byte	0x3f
	.zero		1


	//   ....[114]....
        /*09fc*/ 	.word	0x0000d170
        /*0a00*/ 	.word	0x00000006
        /*0a04*/ 	.word	0x00000000
        /*0a08*/ 	.short	0x010a
        /*0a0a*/ 	.byte	0x3f
	.zero		1


	//   ....[115]....
        /*0a0c*/ 	.word	0x0000d1c0
        /*0a10*/ 	.word	0x00000009
        /*0a14*/ 	.word	0x00000000
        /*0a18*/ 	.short	0x010a
        /*0a1a*/ 	.byte	0x3f
	.zero		1


	//   ....[116]....
        /*0a1c*/ 	.word	0x0000d210
        /*0a20*/ 	.word	0x00000006
        /*0a24*/ 	.word	0x00000000
        /*0a28*/ 	.short	0x010a
        /*0a2a*/ 	.byte	0x3f
	.zero		1


	//   ....[117]....
        /*0a2c*/ 	.word	0x0000d260
        /*0a30*/ 	.word	0x00000011
        /*0a34*/ 	.word	0x00038440
        /*0a38*/ 	.short	0x010a
        /*0a3a*/ 	.byte	0x3f
	.zero		1


	//   ....[118]....
        /*0a3c*/ 	.word	0x0000d2b0
        /*0a40*/ 	.word	0x00000005
        /*0a44*/ 	.word	0x00038440
        /*0a48*/ 	.short	0x010a
        /*0a4a*/ 	.byte	0x3f
	.zero		1


	//   ....[119]....
        /*0a4c*/ 	.word	0x0000d300
        /*0a50*/ 	.word	0x00000007
        /*0a54*/ 	.word	0x00038440
        /*0a58*/ 	.short	0x010a
        /*0a5a*/ 	.byte	0x3f
	.zero		1


	//   ....[120]....
        /*0a5c*/ 	.word	0x0000d350
        /*0a60*/ 	.word	0x00000007
        /*0a64*/ 	.word	0x00038440
        /*0a68*/ 	.short	0x010a
        /*0a6a*/ 	.byte	0x3f
	.zero		1


	//   ....[121]....
        /*0a6c*/ 	.word	0x0000d3a0
        /*0a70*/ 	.word	0x00000007
        /*0a74*/ 	.word	0x00038440
        /*0a78*/ 	.short	0x010a
        /*0a7a*/ 	.byte	0x3f
	.zero		1


	//   ....[122]....
        /*0a7c*/ 	.word	0x0000d3f0
        /*0a80*/ 	.word	0x00000007
        /*0a84*/ 	.word	0x00038440
        /*0a88*/ 	.short	0x010a
        /*0a8a*/ 	.byte	0x3f
	.zero		1


	//   ....[123]....
        /*0a8c*/ 	.word	0x0000d440
        /*0a90*/ 	.word	0x00000007
        /*0a94*/ 	.word	0x00038440
        /*0a98*/ 	.short	0x010a
        /*0a9a*/ 	.byte	0x3f
	.zero		1


	//   ....[124]....
        /*0a9c*/ 	.word	0x0000d490
        /*0aa0*/ 	.word	0x00000007
        /*0aa4*/ 	.word	0x00038440
        /*0aa8*/ 	.short	0x010a
        /*0aaa*/ 	.byte	0x3f
	.zero		1


	//----- nvinfo : EIATTR_NUM_MBARRIERS
	.align		4
.L_37:
        /*0aac*/ 	.byte	0x03, 0x38
        /*0aae*/ 	.short	0x0026


	//----- nvinfo : EIATTR_EXIT_INSTR_OFFSETS
	.align		4
        /*0ab0*/ 	.byte	0x04, 0x1c
        /*0ab2*/ 	.short	(.L_39 - .L_38)


	//   ....[0]....
.L_38:
        /*0ab4*/ 	.word	0x00002ea0


	//   ....[1]....
        /*0ab8*/ 	.word	0x00002f60


	//   ....[2]....
        /*0abc*/ 	.word	0x00006e10


	//   ....[3]....
        /*0ac0*/ 	.word	0x00006eb0


	//   ....[4]....
        /*0ac4*/ 	.word	0x00008700


	//   ....[5]....
        /*0ac8*/ 	.word	0x0000a450


	//   ....[6]....
        /*0acc*/ 	.word	0x0000c770


	//----- nvinfo : EIATTR_MAX_THREADS
	.align		4
.L_39:
        /*0ad0*/ 	.byte	0x04, 0x05
        /*0ad2*/ 	.short	(.L_41 - .L_40)
.L_40:
        /*0ad4*/ 	.word	0x00000180
        /*0ad8*/ 	.word	0x00000001
        /*0adc*/ 	.word	0x00000001


	//----- nvinfo : EIATTR_CRS_STACK_SIZE
	.align		4
.L_41:
        /*0ae0*/ 	.byte	0x04, 0x1e
        /*0ae2*/ 	.short	(.L_43 - .L_42)
.L_42:
        /*0ae4*/ 	.word	0x00000000


	//----- nvinfo : EIATTR_CBANK_PARAM_SIZE
	.align		4
.L_43:
        /*0ae8*/ 	.byte	0x03, 0x19
        /*0aea*/ 	.short	0x0770


	//----- nvinfo : EIATTR_PARAM_CBANK
	.align		4
        /*0aec*/ 	.byte	0x04, 0x0a
        /*0aee*/ 	.short	(.L_45 - .L_44)
	.align		4
.L_44:
        /*0af0*/ 	.word	index@(.nv.constant0._ZN7cutlass13device_kernelINS_4gemm6kernel13GemmUniversalINS1_17GroupProblemShapeIN4cute5tupleIJiiiEEEEENS1_10collective13CollectiveMmaINS1_39MainloopSm90ArrayTmaGmmaWarpSpecializedILi6ENS6_IJNS5_1CILi2EEENSC_ILi1EEESE_EEENS1_43KernelPtrArrayTmaWarpSpecializedCooperativeEEENS6_IJNSC_ILi128EEESI_NSC_ILi64EEEEEENS_10bfloat16_tEPNS6_IJlSE_NSC_ILi0EEEEEESL_SO_NS5_8TiledMMAINS5_8MMA_AtomIJNS5_4SM904GMMA28MMA_64x128x16_F32BF16BF16_SSILNSS_5MajorE0ELSU_0ELNSS_7ScaleInE1ELSV_1EEEEEENS5_6LayoutISF_NS6_IJSE_SM_SM_EEEEENS6_IJNS5_10UnderscoreES11_S11_EEEEENS5_13SM90_TMA_LOADENS5_14ComposedLayoutINS5_7SwizzleILi3ELi4ELi3EEENS5_18smem_ptr_flag_bitsILi16EEENSY_INS6_IJNSC_ILi8EEESJ_EEENS6_IJSJ_SE_EEEEEEEvNS5_8identityENS5_23SM90_TMA_LOAD_MULTICASTES1E_vS1F_EENS_8epilogue10collective18CollectiveEpilogueINS1I_30Sm90PtrArrayTmaWarpSpecializedILi4ELi2ELi16ELb1ELb0ELi2EEEJSK_NS6_IJSI_NSC_ILi32EEEEEENS_6half_tEPNS6_IJSE_lSM_EEES1P_S1R_NS1I_6fusion15FusionCallbacksIS1M_NS1S_17LinearCombinationIS1P_fS1P_fLNS_15FloatRoundStyleE2EEESK_S1O_JEEES14_NS15_IS17_S19_NSY_INS6_IJSJ_S1A_EEENS6_IJSE_SJ_EEEEEEENS5_17SM75_U16x8_LDSM_TENS5_14SM90_TMA_STOREES21_NS5_17SM90_U16x8_STSM_TENS5_9Copy_AtomIJNS5_17SM90_U32x4_STSM_NES1P_EEEvEEEvvEEEEvNT_6ParamsE)
        /*0af4*/ 	.short	0x0210
        /*0af6*/ 	.short	0x0770


	//----- nvinfo : EIATTR_SW_WAR
	.align		4
.L_45:
        /*0af8*/ 	.byte	0x04, 0x36
        /*0afa*/ 	.short	(.L_47 - .L_46)
.L_46:
        /*0afc*/ 	.word	0x00000008
.L_47:


//--------------------- .nv.callgraph             --------------------------
	.section	.nv.callgraph,"",@"SHT_CUDA_CALLGRAPH"
	.align	4
	.sectionentsize	8
	.align		4
        /*0000*/ 	.word	0x00000000
	.align		4
        /*0004*/ 	.word	0xffffffff
	.align		4
        /*0008*/ 	.word	index@(_ZN7cutlass13device_kernelINS_4gemm6kernel13GemmUniversalINS1_17GroupProblemShapeIN4cute5tupleIJiiiEEEEENS1_10collective13CollectiveMmaINS1_39MainloopSm90ArrayTmaGmmaWarpSpecializedILi6ENS6_IJNS5_1CILi2EEENSC_ILi1EEESE_EEENS1_43KernelPtrArrayTmaWarpSpecializedCooperativeEEENS6_IJNSC_ILi128EEESI_NSC_ILi64EEEEEENS_10bfloat16_tEPNS6_IJlSE_NSC_ILi0EEEEEESL_SO_NS5_8TiledMMAINS5_8MMA_AtomIJNS5_4SM904GMMA28MMA_64x128x16_F32BF16BF16_SSILNSS_5MajorE0ELSU_0ELNSS_7ScaleInE1ELSV_1EEEEEENS5_6LayoutISF_NS6_IJSE_SM_SM_EEEEENS6_IJNS5_10UnderscoreES11_S11_EEEEENS5_13SM90_TMA_LOADENS5_14ComposedLayoutINS5_7SwizzleILi3ELi4ELi3EEENS5_18smem_ptr_flag_bitsILi16EEENSY_INS6_IJNSC_ILi8EEESJ_EEENS6_IJSJ_SE_EEEEEEEvNS5_8identityENS5_23SM90_TMA_LOAD_MULTICASTES1E_vS1F_EENS_8epilogue10collective18CollectiveEpilogueINS1I_30Sm90PtrArrayTmaWarpSpecializedILi4ELi2ELi16ELb1ELb0ELi2EEEJSK_NS6_IJSI_NSC_ILi32EEEEEENS_6half_tEPNS6_IJSE_lSM_EEES1P_S1R_NS1I_6fusion15FusionCallbacksIS1M_NS1S_17LinearCombinationIS1P_fS1P_fLNS_15FloatRoundStyleE2EEESK_S1O_JEEES14_NS15_IS17_S19_NSY_INS6_IJSJ_S1A_EEENS6_IJSE_SJ_EEEEEEENS5_17SM75_U16x8_LDSM_TENS5_14SM90_TMA_STOREES21_NS5_17SM90_U16x8_STSM_TENS5_9Copy_AtomIJNS5_17SM90_U32x4_STSM_NES1P_EEEvEEEvvEEEEvNT_6ParamsE)
	.align		4
        /*000c*/ 	.word	index@(__assertfail)
	.align		4
        /*0010*/ 	.word	0x00000000
	.align		4
        /*0014*/ 	.word	0xfffffffe
	.align		4
        /*0018*/ 	.word	0x00000000
	.align		4
        /*001c*/ 	.word	0xfffffffd
	.align		4
        /*0020*/ 	.word	0x00000000
	.align		4
        /*0024*/ 	.word	0xfffffffc


//--------------------- .nv.constant4             --------------------------
	.section	.nv.constant4,"a",@progbits
	.align	8
	.align		8
.nv.constant4:
        /*0000*/ 	.dword	__assertfail
	.align		8
        /*0008*/ 	.dword	__unnamed_1
	.align		8
        /*0010*/ 	.dword	_ZN39_INTERNAL_d9094a42_4_k_cu_11f86609_26884cuda3std3__45__cpo5beginE
	.align		8
        /*0018*/ 	.dword	_ZN39_INTERNAL_d9094a42_4_k_cu_11f86609_26884cuda3std3__45__cpo3endE
	.align		8
        /*0020*/ 	.dword	_ZN39_INTERNAL_d9094a42_4_k_cu_11f86609_26884cuda3std3__45__cpo6cbeginE
	.align		8
        /*0028*/ 	.dword	_ZN39_INTERNAL_d9094a42_4_k_cu_11f86609_26884cuda3std3__45__cpo4cendE
	.align		8
        /*0030*/ 	.dword	_ZN39_INTERNAL_d9094a42_4_k_cu_11f86609_26884cuda3std3__441_GLOBAL__N__d9094a42_4_k_cu_11f86609_26886ignoreE
	.align		8
        /*0038*/ 	.dword	_ZN39_INTERNAL_d9094a42_4_k_cu_11f86609_26884cuda3std3__419piecewise_constructE
	.align		8
        /*0040*/ 	.dword	_ZN39_INTERNAL_d9094a42_4_k_cu_11f86609_26884cuda3std3__48in_placeE
	.align		8
        /*0048*/ 	.dword	_ZN39_INTERNAL_d9094a42_4_k_cu_11f86609_26884cuda3std6ranges3__45__cpo4swapE
	.align		8
        /*0050*/ 	.dword	_ZN39_INTERNAL_d9094a42_4_k_cu_11f86609_26884cuda3std6ranges3__45__cpo9iter_moveE
	.align		8
        /*0058*/ 	.dword	_ZN39_INTERNAL_d9094a42_4_k_cu_11f86609_26884cute7productE
	.align		8
        /*0060*/ 	.dword	_ZN39_INTERNAL_d9094a42_4_k_cu_11f86609_26884cute1_E
	.align		8
        /*0068*/ 	.dword	$str$24
	.align		8
        /*0070*/ 	.dword	$str$25


//--------------------- .text._ZN7cutlass13device_kernelINS_4gemm6kernel13GemmUniversalINS1_17GroupProblemShapeIN4cute5tupleIJiiiEEEEENS1_10collective13CollectiveMmaINS1_39MainloopSm90ArrayTmaGmmaWarpSpecializedILi6ENS6_IJNS5_1CILi2EEENSC_ILi1EEESE_EEENS1_43KernelPtrArrayTmaWarpSpecializedCooperativeEEENS6_IJNSC_ILi128EEESI_NSC_ILi64EEEEEENS_10bfloat16_tEPNS6_IJlSE_NSC_ILi0EEEEEESL_SO_NS5_8TiledMMAINS5_8MMA_AtomIJNS5_4SM904GMMA28MMA_64x128x16_F32BF16BF16_SSILNSS_5MajorE0ELSU_0ELNSS_7ScaleInE1ELSV_1EEEEEENS5_6LayoutISF_NS6_IJSE_SM_SM_EEEEENS6_IJNS5_10UnderscoreES11_S11_EEEEENS5_13SM90_TMA_LOADENS5_14ComposedLayoutINS5_7SwizzleILi3ELi4ELi3EEENS5_18smem_ptr_flag_bitsILi16EEENSY_INS6_IJNSC_ILi8EEESJ_EEENS6_IJSJ_SE_EEEEEEEvNS5_8identityENS5_23SM90_TMA_LOAD_MULTICASTES1E_vS1F_EENS_8epilogue10collective18CollectiveEpilogueINS1I_30Sm90PtrArrayTmaWarpSpecializedILi4ELi2ELi16ELb1ELb0ELi2EEEJSK_NS6_IJSI_NSC_ILi32EEEEEENS_6half_tEPNS6_IJSE_lSM_EEES1P_S1R_NS1I_6fusion15FusionCallbacksIS1M_NS1S_17LinearCombinationIS1P_fS1P_fLNS_15FloatRoundStyleE2EEESK_S1O_JEEES14_NS15_IS17_S19_NSY_INS6_IJSJ_S1A_EEENS6_IJSE_SJ_EEEEEEENS5_17SM75_U16x8_LDSM_TENS5_14SM90_TMA_STOREES21_NS5_17SM90_U16x8_STSM_TENS5_9Copy_AtomIJNS5_17SM90_U32x4_STSM_NES1P_EEEvEEEvvEEEEvNT_6ParamsE --------------------------
	.section	.text._ZN7cutlass13device_kernelINS_4gemm6kernel13GemmUniversalINS1_17GroupProblemShapeIN4cute5tupleIJiiiEEEEENS1_10collective13CollectiveMmaINS1_39MainloopSm90ArrayTmaGmmaWarpSpecializedILi6ENS6_IJNS5_1CILi2EEENSC_ILi1EEESE_EEENS1_43KernelPtrArrayTmaWarpSpecializedCooperativeEEENS6_IJNSC_ILi128EEESI_NSC_ILi64EEEEEENS_10bfloat16_tEPNS6_IJlSE_NSC_ILi0EEEEEESL_SO_NS5_8TiledMMAINS5_8MMA_AtomIJNS5_4SM904GMMA28MMA_64x128x16_F32BF16BF16_SSILNSS_5MajorE0ELSU_0ELNSS_7ScaleInE1ELSV_1EEEEEENS5_6LayoutISF_NS6_IJSE_SM_SM_EEEEENS6_IJNS5_10UnderscoreES11_S11_EEEEENS5_13SM90_TMA_LOADENS5_14ComposedLayoutINS5_7SwizzleILi3ELi4ELi3EEENS5_18smem_ptr_flag_bitsILi16EEENSY_INS6_IJNSC_ILi8EEESJ_EEENS6_IJSJ_SE_EEEEEEEvNS5_8identityENS5_23SM90_TMA_LOAD_MULTICASTES1E_vS1F_EENS_8epilogue10collective18CollectiveEpilogueINS1I_30Sm90PtrArrayTmaWarpSpecializedILi4ELi2ELi16ELb1ELb0ELi2EEEJSK_NS6_IJSI_NSC_ILi32EEEEEENS_6half_tEPNS6_IJSE_lSM_EEES1P_S1R_NS1I_6fusion15FusionCallbacksIS1M_NS1S_17LinearCombinationIS1P_fS1P_fLNS_15FloatRoundStyleE2EEESK_S1O_JEEES14_NS15_IS17_S19_NSY_INS6_IJSJ_S1A_EEENS6_IJSE_SJ_EEEEEEENS5_17SM75_U16x8_LDSM_TENS5_14SM90_TMA_STOREES21_NS5_17SM90_U16x8_STSM_TENS5_9Copy_AtomIJNS5_17SM90_U32x4_STSM_NES1P_EEEvEEEvvEEEEvNT_6ParamsE,"ax",@progbits
	.align	128
.text._ZN7cutlass13device_kernelINS_4gemm6kernel13GemmUniversalINS1_17GroupProblemShapeIN4cute5tupleIJiiiEEEEENS1_10collective13CollectiveMmaINS1_39MainloopSm90ArrayTmaGmmaWarpSpecializedILi6ENS6_IJNS5_1CILi2EEENSC_ILi1EEESE_EEENS1_43KernelPtrArrayTmaWarpSpecializedCooperativeEEENS6_IJNSC_ILi128EEESI_NSC_ILi64EEEEEENS_10bfloat16_tEPNS6_IJlSE_NSC_ILi0EEEEEESL_SO_NS5_8TiledMMAINS5_8MMA_AtomIJNS5_4SM904GMMA28MMA_64x128x16_F32BF16BF16_SSILNSS_5MajorE0ELSU_0ELNSS_7ScaleInE1ELSV_1EEEEEENS5_6LayoutISF_NS6_IJSE_SM_SM_EEEEENS6_IJNS5_10UnderscoreES11_S11_EEEEENS5_13SM90_TMA_LOADENS5_14ComposedLayoutINS5_7SwizzleILi3ELi4ELi3EEENS5_18smem_ptr_flag_bitsILi16EEENSY_INS6_IJNSC_ILi8EEESJ_EEENS6_IJSJ_SE_EEEEEEEvNS5_8identityENS5_23SM90_TMA_LOAD_MULTICASTES1E_vS1F_EENS_8epilogue10collective18CollectiveEpilogueINS1I_30Sm90PtrArrayTmaWarpSpecializedILi4ELi2ELi16ELb1ELb0ELi2EEEJSK_NS6_IJSI_NSC_ILi32EEEEEENS_6half_tEPNS6_IJSE_lSM_EEES1P_S1R_NS1I_6fusion15FusionCallbacksIS1M_NS1S_17LinearCombinationIS1P_fS1P_fLNS_15FloatRoundStyleE2EEESK_S1O_JEEES14_NS15_IS17_S19_NSY_INS6_IJSJ_S1A_EEENS6_IJSE_SJ_EEEEEEENS5_17SM75_U16x8_LDSM_TENS5_14SM90_TMA_STOREES21_NS5_17SM90_U16x8_STSM_TENS5_9Copy_AtomIJNS5_17SM90_U32x4_STSM_NES1P_EEEvEEEvvEEEEvNT_6ParamsE:
        .type           _ZN7cutlass13device_kernelINS_4gemm6kernel13GemmUniversalINS1_17GroupProblemShapeIN4cute5tupleIJiiiEEEEENS1_10collective13CollectiveMmaINS1_39MainloopSm90ArrayTmaGmmaWarpSpecializedILi6ENS6_IJNS5_1CILi2EEENSC_ILi1EEESE_EEENS1_43KernelPtrArrayTmaWarpSpecializedCooperativeEEENS6_IJNSC_ILi128EEESI_NSC_ILi64EEEEEENS_10bfloat16_tEPNS6_IJlSE_NSC_ILi0EEEEEESL_SO_NS5_8TiledMMAINS5_8MMA_AtomIJNS5_4SM904GMMA28MMA_64x128x16_F32BF16BF16_SSILNSS_5MajorE0ELSU_0ELNSS_7ScaleInE1ELSV_1EEEEEENS5_6LayoutISF_NS6_IJSE_SM_SM_EEEEENS6_IJNS5_10UnderscoreES11_S11_EEEEENS5_13SM90_TMA_LOADENS5_14ComposedLayoutINS5_7SwizzleILi3ELi4ELi3EEENS5_18smem_ptr_flag_bitsILi16EEENSY_INS6_IJNSC_ILi8EEESJ_EEENS6_IJSJ_SE_EEEEEEEvNS5_8identityENS5_23SM90_TMA_LOAD_MULTICASTES1E_vS1F_EENS_8epilogue10collective18CollectiveEpilogueINS1I_30Sm90PtrArrayTmaWarpSpecializedILi4ELi2ELi16ELb1ELb0ELi2EEEJSK_NS6_IJSI_NSC_ILi32EEEEEENS_6half_tEPNS6_IJSE_lSM_EEES1P_S1R_NS1I_6fusion15FusionCallbacksIS1M_NS1S_17LinearCombinationIS1P_fS1P_fLNS_15FloatRoundStyleE2EEESK_S1O_JEEES14_NS15_IS17_S19_NSY_INS6_IJSJ_S1A_EEENS6_IJSE_SJ_EEEEEEENS5_17SM75_U16x8_LDSM_TENS5_14SM90_TMA_STOREES21_NS5_17SM90_U16x8_STSM_TENS5_9Copy_AtomIJNS5_17SM90_U32x4_STSM_NES1P_EEEvEEEvvEEEEvNT_6ParamsE,@function
        .size           _ZN7cutlass13device_kernelINS_4gemm6kernel13GemmUniversalINS1_17GroupProblemShapeIN4cute5tupleIJiiiEEEEENS1_10collective13CollectiveMmaINS1_39MainloopSm90ArrayTmaGmmaWarpSpecializedILi6ENS6_IJNS5_1CILi2EEENSC_ILi1EEESE_EEENS1_43KernelPtrArrayTmaWarpSpecializedCooperativeEEENS6_IJNSC_ILi128EEESI_NSC_ILi64EEEEEENS_10bfloat16_tEPNS6_IJlSE_NSC_ILi0EEEEEESL_SO_NS5_8TiledMMAINS5_8MMA_AtomIJNS5_4SM904GMMA28MMA_64x128x16_F32BF16BF16_SSILNSS_5MajorE0ELSU_0ELNSS_7ScaleInE1ELSV_1EEEEEENS5_6LayoutISF_NS6_IJSE_SM_SM_EEEEENS6_IJNS5_10UnderscoreES11_S11_EEEEENS5_13SM90_TMA_LOADENS5_14ComposedLayoutINS5_7SwizzleILi3ELi4ELi3EEENS5_18smem_ptr_flag_bitsILi16EEENSY_INS6_IJNSC_ILi8EEESJ_EEENS6_IJSJ_SE_EEEEEEEvNS5_8identityENS5_23SM90_TMA_LOAD_MULTICASTES1E_vS1F_EENS_8epilogue10collective18CollectiveEpilogueINS1I_30Sm90PtrArrayTmaWarpSpecializedILi4ELi2ELi16ELb1ELb0ELi2EEEJSK_NS6_IJSI_NSC_ILi32EEEEEENS_6half_tEPNS6_IJSE_lSM_EEES1P_S1R_NS1I_6fusion15FusionCallbacksIS1M_NS1S_17LinearCombinationIS1P_fS1P_fLNS_15FloatRoundStyleE2EEESK_S1O_JEEES14_NS15_IS17_S19_NSY_INS6_IJSJ_S1A_EEENS6_IJSE_SJ_EEEEEEENS5_17SM75_U16x8_LDSM_TENS5_14SM90_TMA_STOREES21_NS5_17SM90_U16x8_STSM_TENS5_9Copy_AtomIJNS5_17SM90_U32x4_STSM_NES1P_EEEvEEEvvEEEEvNT_6ParamsE,(.L_x_273 - _ZN7cutlass13device_kernelINS_4gemm6kernel13GemmUniversalINS1_17GroupProblemShapeIN4cute5tupleIJiiiEEEEENS1_10collective13CollectiveMmaINS1_39MainloopSm90ArrayTmaGmmaWarpSpecializedILi6ENS6_IJNS5_1CILi2EEENSC_ILi1EEESE_EEENS1_43KernelPtrArrayTmaWarpSpecializedCooperativeEEENS6_IJNSC_ILi128EEESI_NSC_ILi64EEEEEENS_10bfloat16_tEPNS6_IJlSE_NSC_ILi0EEEEEESL_SO_NS5_8TiledMMAINS5_8MMA_AtomIJNS5_4SM904GMMA28MMA_64x128x16_F32BF16BF16_SSILNSS_5MajorE0ELSU_0ELNSS_7ScaleInE1ELSV_1EEEEEENS5_6LayoutISF_NS6_IJSE_SM_SM_EEEEENS6_IJNS5_10UnderscoreES11_S11_EEEEENS5_13SM90_TMA_LOADENS5_14ComposedLayoutINS5_7SwizzleILi3ELi4ELi3EEENS5_18smem_ptr_flag_bitsILi16EEENSY_INS6_IJNSC_ILi8EEESJ_EEENS6_IJSJ_SE_EEEEEEEvNS5_8identityENS5_23SM90_TMA_LOAD_MULTICASTES1E_vS1F_EENS_8epilogue10collective18CollectiveEpilogueINS1I_30Sm90PtrArrayTmaWarpSpecializedILi4ELi2ELi16ELb1ELb0ELi2EEEJSK_NS6_IJSI_NSC_ILi32EEEEEENS_6half_tEPNS6_IJSE_lSM_EEES1P_S1R_NS1I_6fusion15FusionCallbacksIS1M_NS1S_17LinearCombinationIS1P_fS1P_fLNS_15FloatRoundStyleE2EEESK_S1O_JEEES14_NS15_IS17_S19_NSY_INS6_IJSJ_S1A_EEENS6_IJSE_SJ_EEEEEEENS5_17SM75_U16x8_LDSM_TENS5_14SM90_TMA_STOREES21_NS5_17SM90_U16x8_STSM_TENS5_9Copy_AtomIJNS5_17SM90_U32x4_STSM_NES1P_EEEvEEEvvEEEEvNT_6ParamsE)
        .other          _ZN7cutlass13device_kernelINS_4gemm6kernel13GemmUniversalINS1_17GroupProblemShapeIN4cute5tupleIJiiiEEEEENS1_10collective13CollectiveMmaINS1_39MainloopSm90ArrayTmaGmmaWarpSpecializedILi6ENS6_IJNS5_1CILi2EEENSC_ILi1EEESE_EEENS1_43KernelPtrArrayTmaWarpSpecializedCooperativeEEENS6_IJNSC_ILi128EEESI_NSC_ILi64EEEEEENS_10bfloat16_tEPNS6_IJlSE_NSC_ILi0EEEEEESL_SO_NS5_8TiledMMAINS5_8MMA_AtomIJNS5_4SM904GMMA28MMA_64x128x16_F32BF16BF16_SSILNSS_5MajorE0ELSU_0ELNSS_7ScaleInE1ELSV_1EEEEEENS5_6LayoutISF_NS6_IJSE_SM_SM_EEEEENS6_IJNS5_10UnderscoreES11_S11_EEEEENS5_13SM90_TMA_LOADENS5_14ComposedLayoutINS5_7SwizzleILi3ELi4ELi3EEENS5_18smem_ptr_flag_bitsILi16EEENSY_INS6_IJNSC_ILi8EEESJ_EEENS6_IJSJ_SE_EEEEEEEvNS5_8identityENS5_23SM90_TMA_LOAD_MULTICASTES1E_vS1F_EENS_8epilogue10collective18CollectiveEpilogueINS1I_30Sm90PtrArrayTmaWarpSpecializedILi4ELi2ELi16ELb1ELb0ELi2EEEJSK_NS6_IJSI_NSC_ILi32EEEEEENS_6half_tEPNS6_IJSE_lSM_EEES1P_S1R_NS1I_6fusion15FusionCallbacksIS1M_NS1S_17LinearCombinationIS1P_fS1P_fLNS_15FloatRoundStyleE2EEESK_S1O_JEEES14_NS15_IS17_S19_NSY_INS6_IJSJ_S1A_EEENS6_IJSE_SJ_EEEEEEENS5_17SM75_U16x8_LDSM_TENS5_14SM90_TMA_STOREES21_NS5_17SM90_U16x8_STSM_TENS5_9Copy_AtomIJNS5_17SM90_U32x4_STSM_NES1P_EEEvEEEvvEEEEvNT_6ParamsE,@"STO_CUDA_ENTRY STV_DEFAULT"
_ZN7cutlass13device_kernelINS_4gemm6kernel13GemmUniversalINS1_17GroupProblemShapeIN4cute5tupleIJiiiEEEEENS1_10collective13CollectiveMmaINS1_39MainloopSm90ArrayTmaGmmaWarpSpecializedILi6ENS6_IJNS5_1CILi2EEENSC_ILi1EEESE_EEENS1_43KernelPtrArrayTmaWarpSpecializedCooperativeEEENS6_IJNSC_ILi128EEESI_NSC_ILi64EEEEEENS_10bfloat16_tEPNS6_IJlSE_NSC_ILi0EEEEEESL_SO_NS5_8TiledMMAINS5_8MMA_AtomIJNS5_4SM904GMMA28MMA_64x128x16_F32BF16BF16_SSILNSS_5MajorE0ELSU_0ELNSS_7ScaleInE1ELSV_1EEEEEENS5_6LayoutISF_NS6_IJSE_SM_SM_EEEEENS6_IJNS5_10UnderscoreES11_S11_EEEEENS5_13SM90_TMA_LOADENS5_14ComposedLayoutINS5_7SwizzleILi3ELi4ELi3EEENS5_18smem_ptr_flag_bitsILi16EEENSY_INS6_IJNSC_ILi8EEESJ_EEENS6_IJSJ_SE_EEEEEEEvNS5_8identityENS5_23SM90_TMA_LOAD_MULTICASTES1E_vS1F_EENS_8epilogue10collective18CollectiveEpilogueINS1I_30Sm90PtrArrayTmaWarpSpecializedILi4ELi2ELi16ELb1ELb0ELi2EEEJSK_NS6_IJSI_NSC_ILi32EEEEEENS_6half_tEPNS6_IJSE_lSM_EEES1P_S1R_NS1I_6fusion15FusionCallbacksIS1M_NS1S_17LinearCombinationIS1P_fS1P_fLNS_15FloatRoundStyleE2EEESK_S1O_JEEES14_NS15_IS17_S19_NSY_INS6_IJSJ_S1A_EEENS6_IJSE_SJ_EEEEEEENS5_17SM75_U16x8_LDSM_TENS5_14SM90_TMA_STOREES21_NS5_17SM90_U16x8_STSM_TENS5_9Copy_AtomIJNS5_17SM90_U32x4_STSM_NES1P_EEEvEEEvvEEEEvNT_6ParamsE:
[----:B------:R-:W1:Y:S08]  /*0000*/  LDC R1, c[0x0][0x28] ;  /* 0x00000a00ff017b82 */ /* 0x000e700000000800 */
[----:B------:R-:W2:Y:S01]  /*0010*/  LDC.64 R6, c[0x0][0x918] ;  /* 0x00024600ff067b82 */ /* 0x000ea20000000a00 */
[----:B------:R-:W-:Y:S01]  /*0020*/  ULDC.64 UR56, c[0x0][0x208] ;  /* 0x0000820000387ab9 */ /* 0x000fe20000000a00 */
[----:B------:R-:W3:Y:S01]  /*0030*/  S2R R19, SR_TID.X ;  /* 0x0000000000137919 */ /* 0x000ee20000002100 */
[----:B------:R-:W-:Y:S01]  /*0040*/  ULDC UR4, c[0x0][0x910] ;  /* 0x0002440000047ab9 */ /* 0x000fe20000000800 */
[----:B------:R-:W-:Y:S01]  /*0050*/  ULDC.64 UR20, c[0x0][0x8d0] ;  /* 0x0002340000147ab9 */ /* 0x000fe20000000a00 */
[----:B------:R-:W-:Y:S01]  /*0060*/  ULDC.64 UR14, c[0x0][0x8c8] ;  /* 0x00023200000e7ab9 */ /* 0x000fe20000000a00 */
[----:B------:R-:W-:Y:S01]  /*0070*/  IMAD.MOV.U32 R9, RZ, RZ, RZ ;  /* 0x000000ffff097224 */ /* 0x000fe200078e00ff */
[----:B------:R-:W-:Y:S01]  /*0080*/  ULDC.64 UR16, c[0x0][0x8e0] ;  /* 0x0002380000107ab9 */ /* 0x000fe20000000a00 */
[----:B------:R-:W4:Y:S01]  /*0090*/  S2UR UR8, SR_CTAID.Y ;  /* 0x00000000000879c3 */ /* 0x000f220000002600 */
[----:B------:R-:W-:Y:S01]  /*00a0*/  IMAD.MOV.U32 R10, RZ, RZ, RZ ;  /* 0x000000ffff0a7224 */ /* 0x000fe200078e00ff */
[----:B------:R-:W-:Y:S01]  /*00b0*/  ULDC.64 UR22, c[0x0][0x8e8] ;  /* 0x00023a0000167ab9 */ /* 0x000fe20000000a00 */
[----:B--2---:R-:W2:Y:S01]  /*00c0*/  LDG.E R2, desc[UR56][R6.64] ;  /* 0x0000003806027981 */ /* 0x004ea2000c1e1900 */
[----:B------:R-:W-:-:S03]  /*00d0*/  IMAD.U32 R3, RZ, RZ, UR4 ;  /* 0x00000004ff037e24 */ /* 0x000fc6000f8e00ff */
[----:B------:R-:W2:Y:S01]  /*00e0*/  LDG.E R0, desc[UR56][R6.64+0x4] ;  /* 0x0000043806007981 */ /* 0x000ea2000c1e1900 */
[----:B---3--:R-:W-:Y:S01]  /*00f0*/  LOP3.LUT R8, R19, 0x1f, RZ, 0xc0, !PT ;  /* 0x0000001f13087812 */ /* 0x008fe200078ec0ff */
[----:B------:R-:W-:Y:S01]  /*0100*/  UISETP.NE.U32.AND UP0, UPT, UR20, URZ, UPT ;  /* 0x0000003f1400728c */ /* 0x000fe2000bf05070 */
[----:B------:R-:W3:Y:S01]  /*0110*/  S2UR UR40, SR_CTAID.X ;  /* 0x00000000002879c3 */ /* 0x000ee20000002500 */
[----:B------:R-:W-:Y:S01]  /*0120*/  ULDC UR4, c[0x0][0x908] ;  /* 0x0002420000047ab9 */ /* 0x000fe20000000800 */
[----:B------:R-:W-:Y:S01]  /*0130*/  ISETP.GE.AND P0, PT, R8, R3, PT ;  /* 0x000000030800720c */ /* 0x000fe20003f06270 */
[----:B------:R-:W-:Y:S02]  /*0140*/  UISETP.NE.AND.EX UP0, UPT, UR21, URZ, UPT, UP0 ;  /* 0x0000003f1500728c */ /* 0x000fe4000bf05300 */
[----:B------:R-:W-:-:S09]  /*0150*/  UISETP.NE.AND UP3, UPT, UR4, 0x1, UPT ;  /* 0x000000010400788c */ /* 0x000fd2000bf65270 */
[----:B------:R-:W-:Y:S01]  /*0160*/  @UP0 ULDC UR10, c[0x0][0x8dc] ;  /* 0x00023700000a0ab9 */ /* 0x000fe20000000800 */
[----:B------:R-:W1:Y:S01]  /*0170*/  @!P0 LDC.64 R4, c[0x0][0x918] ;  /* 0x00024600ff048b82 */ /* 0x000e620000000a00 */
[----:B----4-:R-:W-:Y:S01]  /*0180*/  @UP3 UMOV UR6, UR8 ;  /* 0x0000000800063c82 */ /* 0x010fe20008000000 */
[----:B------:R-:W-:Y:S01]  /*0190*/  @UP3 ULDC UR18, c[0x0][0x10] ;  /* 0x0000040000123ab9 */ /* 0x000fe20000000800 */
[----:B------:R-:W-:Y:S01]  /*01a0*/  @UP3 UMOV UR4, UR6 ;  /* 0x0000000600043c82 */ /* 0x000fe20008000000 */
[----:B------:R-:W-:Y:S01]  /*01b0*/  @UP3 UMOV UR5, URZ ;  /* 0x0000003f00053c82 */ /* 0x000fe20008000000 */
[----:B------:R-:W-:Y:S01]  /*01c0*/  @!UP3 UMOV UR6, UR8 ;  /* 0x000000080006bc82 */ /* 0x000fe20008000000 */
[----:B---3--:R-:W-:Y:S01]  /*01d0*/  @UP3 UIMAD.WIDE.U32 UR18, UR40, UR18, UR4 ;  /* 0x00000012281232a5 */ /* 0x008fe2000f8e0004 */
[----:B------:R-:W-:Y:S01]  /*01e0*/  @UP3 UMOV UR9, URZ ;  /* 0x0000003f00093c82 */ /* 0x000fe20008000000 */
[----:B-1----:R-:W-:-:S05]  /*01f0*/  @!P0 IMAD.WIDE.U32 R4, R8, 0xc, R4 ;  /* 0x0000000c08048825 */ /* 0x002fca00078e0004 */
[----:B------:R1:W5:Y:S04]  /*0200*/  @!P0 LDG.E R9, desc[UR56][R4.64] ;  /* 0x0000003804098981 */ /* 0x000368000c1e1900 */
[----:B------:R1:W5:Y:S01]  /*0210*/  @!P0 LDG.E R10, desc[UR56][R4.64+0x4] ;  /* 0x00000438040a8981 */ /* 0x000362000c1e1900 */
[----:B------:R-:W-:Y:S01]  /*0220*/  ISETP.NE.U32.AND P0, PT, RZ, UR22, PT ;  /* 0x00000016ff007c0c */ /* 0x000fe2000bf05070 */
[----:B------:R-:W-:-:S03]  /*0230*/  @!UP3 ULDC UR7, c[0x0][0xc] ;  /* 0x000003000007bab9 */ /* 0x000fc60000000800 */
[----:B------:R-:W-:Y:S01]  /*0240*/  ISETP.NE.AND.EX P0, PT, RZ, UR23, PT, P0 ;  /* 0x00000017ff007c0c */ /* 0x000fe2000bf05300 */
[----:B------:R-:W-:Y:S01]  /*0250*/  UMOV UR41, URZ ;  /* 0x0000003f00297c82 */ /* 0x000fe20008000000 */
[----:B------:R-:W-:Y:S01]  /*0260*/  @UP3 UIADD3 UR9, UR19, UR9, URZ ;  /* 0x0000000913093290 */ /* 0x000fe2000fffe03f */
[----:B--2---:R-:W-:Y:S02]  /*0270*/  R2UR UR12, R2 ;  /* 0x00000000020c72ca */ /* 0x004fe400000e0000 */
[----:B------:R-:W-:-:S11]  /*0280*/  R2UR UR26, R0 ;  /* 0x00000000001a72ca */ /* 0x000fd600000e0000 */
[----:B------:R-:W-:-:S04]  /*0290*/  UIADD3 UR11, UP1, UR12, UR14, URZ ;  /* 0x0000000e0c0b7290 */ /* 0x000fc8000ff3e03f */
[----:B------:R-:W-:Y:S02]  /*02a0*/  ULEA.HI.X.SX32 UR12, UR12, UR15, 0x1, UP1 ;  /* 0x0000000f0c0c7291 */ /* 0x000fe400088f0e3f */
[----:B------:R-:W-:-:S04]  /*02b0*/  UIADD3 UR11, UP1, UR11, -0x1, URZ ;  /* 0xffffffff0b0b7890 */ /* 0x000fc8000ff3e03f */
[----:B------:R-:W-:Y:S02]  /*02c0*/  UIADD3.X UR12, UR12, -0x1, URZ, UP1, !UPT ;  /* 0xffffffff0c0c7890 */ /* 0x000fe40008ffe43f */
[----:B------:R-:W-:-:S04]  /*02d0*/  @UP0 UIADD3 UR10, UP1, UR11, UR10, URZ ;  /* 0x0000000a0b0a0290 */ /* 0x000fc8000ff3e03f */
[----:B------:R-:W-:Y:S02]  /*02e0*/  @UP0 UIADD3.X UR28, URZ, UR12, URZ, UP1, !UPT ;  /* 0x0000000c3f1c0290 */ /* 0x000fe40008ffe43f */
[----:B------:R-:W-:Y:S02]  /*02f0*/  UIADD3 UR13, UP1, UR26, UR16, URZ ;  /* 0x000000101a0d7290 */ /* 0x000fe4000ff3e03f */
[----:B------:R-:W-:Y:S02]  /*0300*/  @UP0 UIMAD.WIDE.U32 UR24, UR28, UR20, URZ ;  /* 0x000000141c1802a5 */ /* 0x000fe4000f8e003f */
[----:B------:R-:W-:Y:S02]  /*0310*/  ULEA.HI.X.SX32 UR8, UR26, UR17, 0x1, UP1 ;  /* 0x000000111a087291 */ /* 0x000fe400088f0e3f */
[----:B------:R-:W-:Y:S02]  /*0320*/  @UP0 UIMAD.WIDE.U32 UR24, UP1, UR10, UR21, UR24 ;  /* 0x000000150a1802a5 */ /* 0x000fe4000f820018 */
[----:B------:R-:W-:-:S02]  /*0330*/  @UP0 UIMAD.WIDE.U32 UR4, UR10, UR20, URZ ;  /* 0x000000140a0402a5 */ /* 0x000fc4000f8e003f */
[----:B------:R-:W-:Y:S02]  /*0340*/  @UP0 UIADD3.X UR27, URZ, URZ, URZ, UP1, !UPT ;  /* 0x0000003f3f1b0290 */ /* 0x000fe40008ffe43f */
[----:B------:R-:W-:Y:S01]  /*0350*/  @UP0 UIADD3 URZ, UP1, UR5, UR24, URZ ;  /* 0x00000018053f0290 */ /* 0x000fe2000ff3e03f */
[----:B------:R-:W-:Y:S01]  /*0360*/  @UP0 UMOV UR26, UR25 ;  /* 0x00000019001a0c82 */ /* 0x000fe20008000000 */
[----:B------:R-:W-:Y:S02]  /*0370*/  @!UP3 UIMAD.WIDE.U32 UR4, UR7, UR6, UR40 ;  /* 0x000000060704b2a5 */ /* 0x000fe4000f8e0028 */
[----:B------:R-:W-:Y:S02]  /*0380*/  @UP0 UIMAD.WIDE.U32.X UR24, UR28, UR21, UR26, UP1 ;  /* 0x000000151c1802a5 */ /* 0x000fe400088e041a */
[----:B------:R-:W-:Y:S01]  /*0390*/  UIADD3 UR13, UP2, UR13, -0x1, URZ ;  /* 0xffffffff0d0d7890 */ /* 0x000fe2000ff5e03f */
[----:B------:R-:W-:Y:S02]  /*03a0*/  @UP3 UMOV UR10, UR18 ;  /* 0x00000012000a3c82 */ /* 0x000fe40008000000 */
[----:B------:R-:W-:Y:S01]  /*03b0*/  @!UP3 UMOV UR10, UR4 ;  /* 0x00000004000abc82 */ /* 0x000fe20008000000 */
[----:B------:R-:W-:Y:S01]  /*03c0*/  UIADD3.X UR19, UR8, -0x1, URZ, UP2, !UPT ;  /* 0xffffffff08137890 */ /* 0x000fe200097fe43f */
[----:B------:R-:W-:Y:S01]  /*03d0*/  @!UP3 UMOV UR9, UR5 ;  /* 0x000000050009bc82 */ /* 0x000fe20008000000 */
[----:B------:R-:W-:Y:S01]  /*03e0*/  @UP0 UMOV UR11, UR24 ;  /* 0x00000018000b0c82 */ /* 0x000fe20008000000 */
[----:B------:R-:W-:Y:S01]  /*03f0*/  @UP0 UMOV UR12, UR25 ;  /* 0x00000019000c0c82 */ /* 0x000fe20008000000 */
[----:B-1----:R-:W-:Y:S08]  /*0400*/  @!P0 BRA `(.L_x_0) ;  /* 0x0000000000308947 */ /* 0x002ff00003800000 */
[----:B------:R-:W-:Y:S02]  /*0410*/  ULDC UR7, c[0x0][0x8f4] ;  /* 0x00023d0000077ab9 */ /* 0x000fe40000000800 */
[----:B------:R-:W-:-:S04]  /*0420*/  UIADD3 UR7, UP1, UR13, UR7, URZ ;  /* 0x000000070d077290 */ /* 0x000fc8000ff3e03f */
[----:B------:R-:W-:-:S04]  /*0430*/  UIADD3.X UR8, URZ, UR19, URZ, UP1, !UPT ;  /* 0x000000133f087290 */ /* 0x000fc80008ffe43f */
[----:B------:R-:W-:-:S04]  /*0440*/  UIMAD.WIDE.U32 UR4, UR8, UR22, URZ ;  /* 0x00000016080472a5 */ /* 0x000fc8000f8e003f */
[----:B------:R-:W-:Y:S02]  /*0450*/  UIMAD.WIDE.U32 UR18, UP1, UR7, UR23, UR4 ;  /* 0x00000017071272a5 */ /* 0x000fe4000f820004 */
[----:B------:R-:W-:Y:S02]  /*0460*/  UIMAD.WIDE.U32 UR4, UR7, UR22, URZ ;  /* 0x00000016070472a5 */ /* 0x000fe4000f8e003f */
[----:B------:R-:W-:Y:S02]  /*0470*/  UIADD3.X UR25, URZ, URZ, URZ, UP1, !UPT ;  /* 0x0000003f3f197290 */ /* 0x000fe40008ffe43f */
[----:B------:R-:W-:Y:S01]  /*0480*/  UIADD3 URZ, UP1, UR5, UR18, URZ ;  /* 0x00000012053f7290 */ /* 0x000fe2000ff3e03f */
[----:B------:R-:W-:-:S03]  /*0490*/  UMOV UR24, UR19 ;  /* 0x0000001300187c82 */ /* 0x000fc60008000000 */
[----:B------:R-:W-:-:S07]  /*04a0*/  UIMAD.WIDE.U32.X UR4, UR8, UR23, UR24, UP1 ;  /* 0x00000017080472a5 */ /* 0x000fce00088e0418 */
[----:B------:R-:W-:Y:S01]  /*04b0*/  UMOV UR13, UR4 ;  /* 0x00000004000d7c82 */ /* 0x000fe20008000000 */
[----:B------:R-:W-:-:S05]  /*04c0*/  UMOV UR19, UR5 ;  /* 0x0000000500137c82 */ /* 0x000fca0008000000 */
.L_x_0:
[----:B------:R-:W-:Y:S01]  /*04d0*/  ULDC UR8, c[0x0][0x934] ;  /* 0x00024d0000087ab9 */ /* 0x000fe20000000800 */
[----:B------:R-:W-:Y:S01]  /*04e0*/  ULDC UR7, c[0x0][0x904] ;  /* 0x0002410000077ab9 */ /* 0x000fe20000000800 */
[----:B------:R-:W-:Y:S01]  /*04f0*/  ULDC UR4, c[0x0][0x938] ;  /* 0x00024e0000047ab9 */ /* 0x000fe20000000800 */
[----:B------:R-:W-:Y:S01]  /*0500*/  USHF.L.U32 UR8, UR8, UR7, URZ ;  /* 0x0000000708087299 */ /* 0x000fe2000800063f */
[----:B------:R-:W-:Y:S01]  /*0510*/  SHF.R.U32.HI R13, RZ, 0x5, R19 ;  /* 0x00000005ff0d7819 */ /* 0x000fe20000011613 */
[----:B------:R-:W-:Y:S01]  /*0520*/  USHF.L.U32 UR7, UR4, UR7, URZ ;  /* 0x0000000704077299 */ /* 0x000fe2000800063f */
[----:B------:R-:W-:Y:S01]  /*0530*/  ULDC UR26, c[0x0][0x8d8] ;  /* 0x00023600001a7ab9 */ /* 0x000fe20000000800 */
[----:B------:R-:W-:Y:S02]  /*0540*/  ULDC UR30, c[0x0][0x8f0] ;  /* 0x00023c00001e7ab9 */ /* 0x000fe40000000800 */
[----:B------:R-:W-:Y:S01]  /*0550*/  IMAD.U32 R11, RZ, RZ, UR8 ;  /* 0x00000008ff0b7e24 */ /* 0x000fe2000f8e00ff */
[----:B------:R-:W-:Y:S01]  /*0560*/  USHF.R.U64 UR18, UR11, UR26, UR12 ;  /* 0x0000001a0b127299 */ /* 0x000fe2000800120c */
[----:B------:R-:W-:Y:S01]  /*0570*/  IMAD.U32 R20, RZ, RZ, UR7 ;  /* 0x00000007ff147e24 */ /* 0x000fe2000f8e00ff */
[----:B------:R-:W-:-:S02]  /*0580*/  USHF.R.U64 UR11, UR13, UR30, UR19 ;  /* 0x0000001e0d0b7299 */ /* 0x000fc40008001213 */
[----:B------:R-:W-:Y:S01]  /*0590*/  IABS R0, R11 ;  /* 0x0000000b00007213 */ /* 0x000fe20000000000 */
[----:B------:R-:W-:Y:S01]  /*05a0*/  UIADD3 UR18, UR18, -0x1, UR8 ;  /* 0xffffffff12127890 */ /* 0x000fe2000fffe008 */
[----:B------:R-:W-:Y:S01]  /*05b0*/  IABS R2, R20 ;  /* 0x0000001400027213 */ /* 0x000fe20000000000 */
[----:B------:R-:W-:Y:S01]  /*05c0*/  UIADD3 UR11, UR11, -0x1, UR7 ;  /* 0xffffffff0b0b7890 */ /* 0x000fe2000fffe007 */
[----:B------:R-:W-:Y:S01]  /*05d0*/  R2UR UR28, R0 ;  /* 0x00000000001c72ca */ /* 0x000fe200000e0000 */
[----:B------:R-:W-:Y:S01]  /*05e0*/  UMOV UR12, URZ ;  /* 0x0000003f000c7c82 */ /* 0x000fe20008000000 */
[----:B------:R-:W-:Y:S01]  /*05f0*/  UISETP.GE.AND UP5, UPT, UR18, URZ, UPT ;  /* 0x0000003f1200728c */ /* 0x000fe2000bfa6270 */
[----:B------:R-:W-:Y:S01]  /*0600*/  IMAD.MOV.U32 R0, RZ, RZ, R2 ;  /* 0x000000ffff007224 */ /* 0x000fe200078e0002 */
[----:B------:R-:W-:Y:S01]  /*0610*/  UISETP.NE.AND UP4, UPT, UR8, URZ, UPT ;  /* 0x0000003f0800728c */ /* 0x000fe2000bf85270 */
[----:B------:R-:W-:-:S03]  /*0620*/  UMOV UR53, 0x1 ;  /* 0x0000000100357882 */ /* 0x000fc60000000000 */
[----:B------:R-:W-:-:S05]  /*0630*/  R2UR UR27, R0 ;  /* 0x00000000001b72ca */ /* 0x000fca00000e0000 */
[----:B------:R-:W1:Y:S08]  /*0640*/  I2F.RP R0, UR28 ;  /* 0x0000001c00007d06 */ /* 0x000e700008209400 */
[----:B------:R-:W2:Y:S08]  /*0650*/  I2F.RP R4, UR27 ;  /* 0x0000001b00047d06 */ /* 0x000eb00008209400 */
[----:B-1----:R-:W1:Y:S08]  /*0660*/  MUFU.RCP R0, R0 ;  /* 0x0000000000007308 */ /* 0x002e700000001000 */
[----:B--2---:R-:W2:Y:S01]  /*0670*/  MUFU.RCP R4, R4 ;  /* 0x0000000400047308 */ /* 0x004ea20000001000 */
[----:B-1----:R-:W-:-:S02]  /*0680*/  VIADD R2, R0, 0xffffffe ;  /* 0x0ffffffe00027836 */ /* 0x002fc40000000000 */
[----:B------:R-:W-:-:S05]  /*0690*/  IMAD.U32 R0, RZ, RZ, UR18 ;  /* 0x00000012ff007e24 */ /* 0x000fca000f8e00ff */
[----:B------:R-:W1:Y:S01]  /*06a0*/  F2I.FTZ.U32.TRUNC.NTZ R2, R2 ;  /* 0x0000000200027305 */ /* 0x000e62000021f000 */
[----:B------:R-:W-:Y:S01]  /*06b0*/  IABS R0, R0 ;  /* 0x0000000000007213 */ /* 0x000fe20000000000 */
[----:B--2---:R-:W-:Y:S01]  /*06c0*/  VIADD R5, R4, 0xffffffe ;  /* 0x0ffffffe04057836 */ /* 0x004fe20000000000 */
[----:B------:R-:W-:Y:S02]  /*06d0*/  IABS R4, R11 ;  /* 0x0000000b00047213 */ /* 0x000fe40000000000 */
[----:B------:R-:W-:-:S03]  /*06e0*/  R2UR UR32, R0 ;  /* 0x00000000002072ca */ /* 0x000fc600000e0000 */
[----:B------:R-:W2:Y:S01]  /*06f0*/  F2I.FTZ.U32.TRUNC.NTZ R5, R5 ;  /* 0x0000000500057305 */ /* 0x000ea2000021f000 */
[----:B------:R-:W-:Y:S01]  /*0700*/  IMAD.MOV R4, RZ, RZ, -R4 ;  /* 0x000000ffff047224 */ /* 0x000fe200078e0a04 */
[----:B-1----:R-:W-:Y:S01]  /*0710*/  R2UR UR13, R2 ;  /* 0x00000000020d72ca */ /* 0x002fe200000e0000 */
[----:B------:R-:W-:Y:S01]  /*0720*/  IMAD.U32 R2, RZ, RZ, UR11 ;  /* 0x0000000bff027e24 */ /* 0x000fe2000f8e00ff */
[----:B--2---:R-:W-:-:S04]  /*0730*/  R2UR UR5, R5 ;  /* 0x00000000050572ca */ /* 0x004fc800000e0000 */
[----:B------:R-:W-:Y:S01]  /*0740*/  IABS R5, R2 ;  /* 0x0000000200057213 */ /* 0x000fe20000000000 */
[----:B------:R-:W-:Y:S01]  /*0750*/  IMAD.MOV.U32 R2, RZ, RZ, R4 ;  /* 0x000000ffff027224 */ /* 0x000fe200078e0004 */
[----:B------:R-:W-:-:S05]  /*0760*/  IABS R4, R20 ;  /* 0x0000001400047213 */ /* 0x000fca0000000000 */
[----:B------:R-:W-:Y:S01]  /*0770*/  UIADD3 UR4, URZ, -UR13, URZ ;  /* 0x8000000d3f047290 */ /* 0x000fe2000fffe03f */
[----:B------:R-:W-:Y:S01]  /*0780*/  IMAD.MOV.U32 R0, RZ, RZ, R5 ;  /* 0x000000ffff007224 */ /* 0x000fe200078e0005 */
[----:B------:R-:W-:Y:S01]  /*0790*/  R2UR UR29, R2 ;  /* 0x00000000021d72ca */ /* 0x000fe200000e0000 */
[----:B------:R-:W-:Y:S01]  /*07a0*/  IMAD.MOV R4, RZ, RZ, -R4 ;  /* 0x000000ffff047224 */ /* 0x000fe200078e0a04 */
[----:B------:R-:W-:Y:S01]  /*07b0*/  UIMAD UR4, UR4, UR28, URZ ;  /* 0x0000001c040472a4 */ /* 0x000fe2000f8e023f */
[----:B------:R-:W1:Y:S01]  /*07c0*/  SHFL.IDX PT, R2, R13, RZ, 0x1f ;  /* 0x00001fff0d027589 */ /* 0x000e6200000e0000 */
[----:B------:R-:W-:Y:S01]  /*07d0*/  R2UR UR33, R0 ;  /* 0x00000000002172ca */ /* 0x000fe200000e0000 */
[----:B------:R-:W-:Y:S01]  /*07e0*/  UIADD3 UR24, URZ, -UR5, URZ ;  /* 0x800000053f187290 */ /* 0x000fe2000fffe03f */
[----:B------:R-:W-:Y:S01]  /*07f0*/  IMAD.MOV.U32 R0, RZ, RZ, R4 ;  /* 0x000000ffff007224 */ /* 0x000fe200078e0004 */
[----:B------:R-:W-:Y:S02]  /*0800*/  UIMAD.WIDE.U32 UR12, UR13, UR4, UR12 ;  /* 0x000000040d0c72a5 */ /* 0x000fe4000f8e000c */
[----:B------:R-:W-:Y:S01]  /*0810*/  UIMAD UR24, UR24, UR27, URZ ;  /* 0x0000001b181872a4 */ /* 0x000fe2000f8e023f */
[----:B------:R-:W-:Y:S01]  /*0820*/  UMOV UR4, URZ ;  /* 0x0000003f00047c82 */ /* 0x000fe20008000000 */
[----:B------:R-:W-:-:S02]  /*0830*/  R2UR UR31, R0 ;  /* 0x00000000001f72ca */ /* 0x000fc400000e0000 */
[----:B------:R-:W-:Y:S01]  /*0840*/  UIMAD.WIDE.U32 UR24, UR5, UR24, UR4 ;  /* 0x00000018051872a5 */ /* 0x000fe2000f8e0004 */
[----:B------:R-:W-:Y:S01]  /*0850*/  SHF.R.U32.HI R0, RZ, 0x7, R19 ;  /* 0x00000007ff007819 */ /* 0x000fe20000011613 */
[----:B------:R-:W-:-:S04]  /*0860*/  UIMAD.WIDE.U32 UR4, UR13, UR32, URZ ;  /* 0x000000200d0472a5 */ /* 0x000fc8000f8e003f */
[----:B------:R-:W-:Y:S01]  /*0870*/  UIMAD UR5, UR5, UR29, UR32 ;  /* 0x0000001d050572a4 */ /* 0x000fe2000f8e0220 */
[----:B------:R-:W2:Y:S01]  /*0880*/  SHFL.IDX PT, R0, R0, RZ, 0x1f ;  /* 0x00001fff00007589 */ /* 0x000ea200000e0000 */
[----:B------:R-:W-:Y:S01]  /*0890*/  UMOV UR19, UR25 ;  /* 0x0000001900137c82 */ /* 0x000fe20008000000 */
[----:B------:R-:W-:Y:S02]  /*08a0*/  ULOP3.LUT UR32, URZ, UR8, URZ, 0x33, !UPT ;  /* 0x000000083f207292 */ /* 0x000fe4000f8e333f */
[----:B------:R-:W-:Y:S02]  /*08b0*/  UIMAD.WIDE.U32 UR24, UR19, UR33, URZ ;  /* 0x00000021131872a5 */ /* 0x000fe4000f8e003f */
[----:B------:R-:W-:Y:S01]  /*08c0*/  UISETP.GT.U32.AND UP1, UPT, UR28, UR5, UPT ;  /* 0x000000051c00728c */ /* 0x000fe2000bf24070 */
[----:B-1----:R-:W-:Y:S01]  /*08d0*/  R2UR UR34, R2 ;  /* 0x00000000022272ca */ /* 0x002fe200000e0000 */
[----:B------:R-:W-:Y:S02]  /*08e0*/  UIMAD UR25, UR25, UR31, UR33 ;  /* 0x0000001f191972a4 */ /* 0x000fe4000f8e0221 */
[----:B------:R-:W-:-:S02]  /*08f0*/  ULOP3.LUT UR33, URZ, UR7, URZ, 0x33, !UPT ;  /* 0x000000073f217292 */ /* 0x000fc4000f8e333f */
[----:B------:R-:W-:-:S05]  /*0900*/  UISETP.GT.U32.AND UP2, UPT, UR27, UR25, UPT ;  /* 0x000000191b00728c */ /* 0x000fca000bf44070 */
[----:B------:R-:W-:-:S03]  /*0910*/  @!UP1 UIADD3 UR5, UR5, -UR28, URZ ;  /* 0x8000001c05059290 */ /* 0x000fc6000fffe03f */
[----:B------:R-:W-:Y:S02]  /*0920*/  USHF.R.S32.HI UR4, URZ, 0x1f, UR34 ;  /* 0x0000001f3f047899 */ /* 0x000fe40008011422 */
[----:B------:R-:W-:Y:S01]  /*0930*/  ISETP.NE.AND P1, PT, RZ, UR34, PT ;  /* 0x00000022ff007c0c */ /* 0x000fe2000bf25270 */
[----:B------:R-:W-:Y:S02]  /*0940*/  UISETP.GT.U32.AND UP6, UPT, UR28, UR5, UPT ;  /* 0x000000051c00728c */ /* 0x000fe4000bfc4070 */
[----:B------:R-:W-:Y:S01]  /*0950*/  @!UP2 UIADD3 UR25, UR25, -UR27, URZ ;  /* 0x8000001b1919a290 */ /* 0x000fe2000fffe03f */
[----:B--2---:R-:W-:Y:S01]  /*0960*/  R2UR UR12, R0 ;  /* 0x00000000000c72ca */ /* 0x004fe200000e0000 */
[----:B------:R-:W-:Y:S02]  /*0970*/  UISETP.NE.AND UP2, UPT, UR7, URZ, UPT ;  /* 0x0000003f0700728c */ /* 0x000fe4000bf45270 */
[----:B------:R-:W-:Y:S02]  /*0980*/  UISETP.GT.U32.AND UP1, UPT, UR27, UR25, UPT ;  /* 0x000000191b00728c */ /* 0x000fe4000bf24070 */
[----:B------:R-:W-:-:S03]  /*0990*/  ULEA.HI UR4, UR4, UR34, URZ, 0x2 ;  /* 0x0000002204047291 */ /* 0x000fc6000f8f103f */
[----:B------:R-:W-:Y:S02]  /*09a0*/  @!UP6 UIADD3 UR5, UR5, -UR28, URZ ;  /* 0x8000001c0505e290 */ /* 0x000fe4000fffe03f */
[----:B------:R-:W-:Y:S02]  /*09b0*/  UISETP.GE.AND UP6, UPT, UR11, URZ, UPT ;  /* 0x0000003f0b00728c */ /* 0x000fe4000bfc6270 */
[----:B------:R-:W-:Y:S02]  /*09c0*/  @!UP5 UIADD3 UR5, -UR5, URZ, URZ ;  /* 0x0000003f0505d290 */ /* 0x000fe4000fffe13f */
[----:B------:R-:W-:Y:S02]  /*09d0*/  @!UP1 UIADD3 UR25, UR25, -UR27, URZ ;  /* 0x8000001b19199290 */ /* 0x000fe4000fffe03f */
[----:B------:R-:W-:Y:S02]  /*09e0*/  USEL UR5, UR32, UR5, !UP4 ;  /* 0x0000000520057287 */ /* 0x000fe4000e000000 */
[----:B------:R-:W-:-:S02]  /*09f0*/  ULOP3.LUT UR4, UR4, 0xfffffffc, URZ, 0xc0, !UPT ;  /* 0xfffffffc04047892 */ /* 0x000fc4000f8ec03f */
[----:B------:R-:W-:Y:S02]  /*0a00*/  UIADD3 UR5, UR18, -UR5, URZ ;  /* 0x8000000512057290 */ /* 0x000fe4000fffe03f */
[----:B------:R-:W-:Y:S02]  /*0a10*/  @!UP6 UIADD3 UR25, -UR25, URZ, URZ ;  /* 0x0000003f1919e290 */ /* 0x000fe4000fffe13f */
[----:B------:R-:W-:Y:S02]  /*0a20*/  UIADD3 UR54, UR34, -UR4, URZ ;  /* 0x8000000422367290 */ /* 0x000fe4000fffe03f */
[----:B------:R-:W-:Y:S02]  /*0a30*/  USEL UR25, UR33, UR25, !UP2 ;  /* 0x0000001921197287 */ /* 0x000fe4000d000000 */
[----:B------:R-:W-:Y:S02]  /*0a40*/  UISETP.NE.AND UP1, UPT, UR12, URZ, UPT ;  /* 0x0000003f0c00728c */ /* 0x000fe4000bf25270 */
[----:B------:R-:W-:-:S02]  /*0a50*/  UIADD3 UR25, UR11, -UR25, URZ ;  /* 0x800000190b197290 */ /* 0x000fc4000fffe03f */
[----:B------:R-:W-:Y:S02]  /*0a60*/  UISETP.EQ.AND UP5, UPT, UR54, 0x3, !UP1 ;  /* 0x000000033600788c */ /* 0x000fe4000cfa2270 */
[----:B------:R-:W-:Y:S02]  /*0a70*/  UIMAD UR24, UR5, UR25, URZ ;  /* 0x00000019051872a4 */ /* 0x000fe4000f8e023f */
[----:B------:R-:W-:Y:S02]  /*0a80*/  USEL UR4, UR25, UR5, !UP3 ;  /* 0x0000000519047287 */ /* 0x000fe4000d800000 */
[----:B------:R-:W-:Y:S02]  /*0a90*/  USHF.R.S32.HI UR25, URZ, 0x1f, UR24 ;  /* 0x0000001f3f197899 */ /* 0x000fe40008011418 */
[----:B------:R-:W-:Y:S01]  /*0aa0*/  USHF.R.S32.HI UR5, URZ, 0x1f, UR4 ;  /* 0x0000001f3f057899 */ /* 0x000fe20008011404 */
[----:B------:R-:W-:Y:S01]  /*0ab0*/  IMAD.U32 R6, RZ, RZ, UR24 ;  /* 0x00000018ff067e24 */ /* 0x000fe2000f8e00ff */
[----:B------:R-:W-:Y:S01]  /*0ac0*/  USEL UR53, UR53, 0x2, UP5 ;  /* 0x0000000235357887 */ /* 0x000fe2000a800000 */
[----:B------:R-:W-:-:S02]  /*0ad0*/  IMAD.U32 R4, RZ, RZ, UR4 ;  /* 0x00000004ff047e24 */ /* 0x000fc4000f8e00ff */
[----:B------:R-:W-:Y:S02]  /*0ae0*/  IMAD.U32 R7, RZ, RZ, UR25 ;  /* 0x00000019ff077e24 */ /* 0x000fe4000f8e00ff */
[----:B------:R-:W-:Y:S01]  /*0af0*/  IMAD.U32 R5, RZ, RZ, UR5 ;  /* 0x00000005ff057e24 */ /* 0x000fe2000f8e00ff */
[----:B------:R-:W-:Y:S06]  /*0b00*/  @P1 BRA `(.L_x_1) ;  /* 0x0000000000841947 */ /* 0x000fec0003800000 */
[----:B------:R-:W-:Y:S01]  /*0b10*/  ELECT P1, URZ, PT ;  /* 0x00000000003f782f */ /* 0x000fe20003820000 */
[----:B------:R-:W-:-:S12]  /*0b20*/  BSSY B0, `(.L_x_1) ;  /* 0x000001f000007945 */ /* 0x000fd80003800000 */
[----:B------:R-:W-:Y:S05]  /*0b30*/  @!P1 BRA `(.L_x_2) ;  /* 0x0000000000749947 */ /* 0x000fea0003800000 */
[----:B------:R-:W1:Y:S01]  /*0b40*/  S2UR UR11, SR_CgaCtaId ;  /* 0x00000000000b79c3 */ /* 0x000e620000008800 */
[----:B------:R-:W-:Y:S01]  /*0b50*/  UMOV UR4, 0x400 ;  /* 0x0000040000047882 */ /* 0x000fe20000000000 */
[----:B------:R-:W-:Y:S01]  /*0b60*/  UMOV UR5, 0x1 ;  /* 0x0000000100057882 */ /* 0x000fe20000000000 */
[----:B------:R-:W-:Y:S02]  /*0b70*/  UMOV UR24, 0x140 ;  /* 0x0000014000187882 */ /* 0x000fe40000000000 */
[----:B------:R-:W-:-:S04]  /*0b80*/  UIADD3 UR24, -UR24, 0x100000, URZ ;  /* 0x0010000018187890 */ /* 0x000fc8000fffe13f */
[----:B------:R-:W-:Y:S02]  /*0b90*/  USHF.L.U32 UR25, UR24, 0xb, URZ ;  /* 0x0000000b18197899 */ /* 0x000fe4000800063f */
[----:B------:R-:W-:Y:S02]  /*0ba0*/  USHF.L.U32 UR24, UR24, 0x1, URZ ;  /* 0x0000000118187899 */ /* 0x000fe4000800063f */
[----:B-1----:R-:W-:Y:S02]  /*0bb0*/  ULEA UR11, UR11, UR4, 0x18 ;  /* 0x000000040b0b7291 */ /* 0x002fe4000f8ec03f */
[----:B------:R-:W-:-:S04]  /*0bc0*/  UIADD3 UR4, -UR5, 0x100000, URZ ;  /* 0x0010000005047890 */ /* 0x000fc8000fffe13f */
[----:B------:R-:W-:Y:S02]  /*0bd0*/  USHF.L.U32 UR5, UR4, 0xb, URZ ;  /* 0x0000000b04057899 */ /* 0x000fe4000800063f */
[----:B------:R-:W-:Y:S01]  /*0be0*/  USHF.L.U32 UR4, UR4, 0x1, URZ ;  /* 0x0000000104047899 */ /* 0x000fe2000800063f */
[----:B------:R-:W1:Y:S11]  /*0bf0*/  FENCE.VIEW.ASYNC.S ;  /* 0x00000000000073c6 */ /* 0x000e760000000000 */
[----:B-1----:R1:W2:Y:S01]  /*0c00*/  SYNCS.EXCH.64 URZ, [UR11+0x38400], UR4 ;  /* 0x038400040b3f75b2 */ /* 0x0022a20008000100 */
[----:B------:R1:W3:Y:S01]  /*0c10*/  SYNCS.EXCH.64 URZ, [UR11+0x38440], UR24 ;  /* 0x038440180b3f75b2 */ /* 0x0002e20008000100 */
[----:B------:R1:W4:Y:S01]  /*0c20*/  SYNCS.EXCH.64 URZ, [UR11+0x38408], UR4 ;  /* 0x038408040b3f75b2 */ /* 0x0003220008000100 */
[----:B------:R1:W1:Y:S01]  /*0c30*/  SYNCS.EXCH.64 URZ, [UR11+0x38448], UR24 ;  /* 0x038448180b3f75b2 */ /* 0x0002620008000100 */
        /* <DEDUP_REMOVED lines=12> */
[----:B------:R-:W-:Y:S01]  /*0d00*/  NOP ;  /* 0x0000000000007918 */ /* 0x000fe20000000000 */
.L_x_2:
[----:B-1----:R-:W-:Y:S05]  /*0d10*/  BSYNC B0 ;  /* 0x0000000000007941 */ /* 0x002fea0003800000 */
.L_x_1:
[----:B------:R-:W1:Y:S01]  /*0d20*/  SHFL.IDX PT, R0, R13, RZ, 0x1f ;  /* 0x00001fff0d007589 */ /* 0x000e6200000e0000 */
[----:B------:R-:W-:Y:S01]  /*0d30*/  UIADD3 UR18, UR12, -0x1, URZ ;  /* 0xffffffff0c127890 */ /* 0x000fe2000fffe03f */
[----:B------:R-:W-:Y:S01]  /*0d40*/  I2FP.F32.U32 R2, UR6 ;  /* 0x0000000600027c45 */ /* 0x000fe20008201000 */
[----:B------:R-:W-:Y:S01]  /*0d50*/  UISETP.LT.U32.AND UP6, UPT, UR54, 0x2, !UP1 ;  /* 0x000000023600788c */ /* 0x000fe2000cfc1070 */
[----:B------:R-:W-:Y:S01]  /*0d60*/  NOP ;  /* 0x0000000000007918 */ /* 0x000fe20000000000 */
[----:B------:R-:W-:Y:S02]  /*0d70*/  UISETP.GE.U32.AND UP5, UPT, UR18, 0x2, UPT ;  /* 0x000000021200788c */ /* 0x000fe4000bfa6070 */
[----:B------:R-:W-:-:S04]  /*0d80*/  USEL UR52, URZ, 0x1, !UP6 ;  /* 0x000000013f347887 */ /* 0x000fc8000f000000 */
[----:B------:R-:W-:Y:S01]  /*0d90*/  USEL UR52, UR52, 0x2, UP5 ;  /* 0x0000000234347887 */ /* 0x000fe2000a800000 */
[----:B-1----:R-:W-:-:S13]  /*0da0*/  ISETP.NE.AND P1, PT, R0, RZ, PT ;  /* 0x000000ff0000720c */ /* 0x002fda0003f25270 */
[----:B------:R-:W-:Y:S05]  /*0db0*/  @P1 BRA `(.L_x_3) ;  /* 0x0000000000681947 */ /* 0x000fea0003800000 */
[----:B------:R-:W1:Y:S01]  /*0dc0*/  S2UR UR5, SR_CgaCtaId ;  /* 0x00000000000579c3 */ /* 0x000e620000008800 */
[----:B------:R-:W-:Y:S01]  /*0dd0*/  UMOV UR4, 0x400 ;  /* 0x0000040000047882 */ /* 0x000fe20000000000 */
[----:B------:R-:W-:Y:S01]  /*0de0*/  UMOV UR24, 0x1 ;  /* 0x0000000100187882 */ /* 0x000fe20000000000 */
[----:B------:R-:W-:Y:S01]  /*0df0*/  UMOV UR25, 0x4 ;  /* 0x0000000400197882 */ /* 0x000fe20000000000 */
[----:B------:R-:W-:Y:S01]  /*0e00*/  ELECT P1, URZ, PT ;  /* 0x00000000003f782f */ /* 0x000fe20003820000 */
[----:B-1----:R-:W-:Y:S02]  /*0e10*/  ULEA UR11, UR5, UR4, 0x18 ;  /* 0x00000004050b7291 */ /* 0x002fe4000f8ec03f */
[----:B------:R-:W-:-:S04]  /*0e20*/  UIADD3 UR4, -UR24, 0x100000, URZ ;  /* 0x0010000018047890 */ /* 0x000fc8000fffe13f */
[----:B------:R-:W-:Y:S02]  /*0e30*/  USHF.L.U32 UR5, UR4, 0xb, URZ ;  /* 0x0000000b04057899 */ /* 0x000fe4000800063f */
[----:B------:R-:W-:Y:S02]  /*0e40*/  USHF.L.U32 UR4, UR4, 0x1, URZ ;  /* 0x0000000104047899 */ /* 0x000fe4000800063f */
[----:B------:R-:W-:-:S04]  /*0e50*/  UIADD3 UR24, -UR25, 0x100000, URZ ;  /* 0x0010000019187890 */ /* 0x000fc8000fffe13f */
[----:B------:R-:W-:Y:S02]  /*0e60*/  USHF.L.U32 UR25, UR24, 0xb, URZ ;  /* 0x0000000b18197899 */ /* 0x000fe4000800063f */
[----:B------:R-:W-:Y:S01]  /*0e70*/  USHF.L.U32 UR24, UR24, 0x1, URZ ;  /* 0x0000000118187899 */ /* 0x000fe2000800063f */
[----:B------:R-:W1:Y:S03]  /*0e80*/  FENCE.VIEW.ASYNC.S ;  /* 0x00000000000073c6 */ /* 0x000e660000000000 */
[----:B-1----:R1:W1:Y:S08]  /*0e90*/  SYNCS.EXCH.64 URZ, [UR11+0x38480], UR4 ;  /* 0x038480040b3f75b2 */ /* 0x0022700008000100 */
        /* <DEDUP_REMOVED lines=12> */
.L_x_3:
[----:B------:R-:W2:Y:S01]  /*0f60*/  SHFL.IDX PT, R15, R13, RZ, 0x1f ;  /* 0x00001fff0d0f7589 */ /* 0x000ea200000e0000 */
[----:B-1----:R-:W-:Y:S01]  /*0f70*/  ULDC UR4, c[0x0][0x154] ;  /* 0x0000550000047ab9 */ /* 0x002fe20000000800 */
[----:B------:R-:W1:Y:S01]  /*0f80*/  LDC R14, c[0x0][0x148] ;  /* 0x00005200ff0e7b82 */ /* 0x000e620000000800 */
[----:B------:R-:W-:Y:S01]  /*0f90*/  FMUL R12, R2, UR4 ;  /* 0x00000004020c7c20 */ /* 0x000fe20008400000 */
[----:B------:R-:W-:Y:S01]  /*0fa0*/  UISETP.EQ.AND UP6, UPT, UR54, 0x2, !UP1 ;  /* 0x000000023600788c */ /* 0x000fe2000cfc2270 */
[----:B------:R-:W-:Y:S01]  /*0fb0*/  I2FP.F32.U32 R2, UR40 ;  /* 0x0000002800027c45 */ /* 0x000fe20008201000 */
[----:B------:R-:W-:Y:S01]  /*0fc0*/  ULDC UR4, c[0x0][0x150] ;  /* 0x0000540000047ab9 */ /* 0x000fe20000000800 */
[----:B------:R-:W-:Y:S01]  /*0fd0*/  NOP ;  /* 0x0000000000007918 */ /* 0x000fe20000000000 */
[----:B------:R-:W-:Y:S01]  /*0fe0*/  USEL UR51, URZ, 0x1, !UP6 ;  /* 0x000000013f337887 */ /* 0x000fe2000f000000 */
[----:B------:R-:W3:Y:S01]  /*0ff0*/  F2I.U32.TRUNC.NTZ R12, R12 ;  /* 0x0000000c000c7305 */ /* 0x000ee2000020f000 */
[----:B------:R-:W-:-:S02]  /*1000*/  FMUL R16, R2, UR4 ;  /* 0x0000000402107c20 */ /* 0x000fc40008400000 */
[----:B------:R-:W-:Y:S01]  /*1010*/  USEL UR51, UR51, 0x2, UP5 ;  /* 0x0000000233337887 */ /* 0x000fe2000a800000 */
[----:B--2---:R-:W-:Y:S01]  /*1020*/  ISETP.NE.AND P1, PT, R15, RZ, PT ;  /* 0x000000ff0f00720c */ /* 0x004fe20003f25270 */
[----:B---3--:R-:W-:-:S04]  /*1030*/  IMAD.MOV R21, RZ, RZ, -R12 ;  /* 0x000000ffff157224 */ /* 0x008fc800078e0a0c */
[----:B-1----:R-:W-:-:S08]  /*1040*/  IMAD R21, R14, R21, UR6 ;  /* 0x000000060e157e24 */ /* 0x002fd0000f8e0215 */
[----:B------:R-:W-:Y:S05]  /*1050*/  @P1 BRA `(.L_x_4) ;  /* 0x0000000000581947 */ /* 0x000fea0003800000 */
[----:B------:R-:W1:Y:S01]  /*1060*/  S2UR UR5, SR_CgaCtaId ;  /* 0x00000000000579c3 */ /* 0x000e620000008800 */
[----:B------:R-:W-:Y:S01]  /*1070*/  UMOV UR4, 0x400 ;  /* 0x0000040000047882 */ /* 0x000fe20000000000 */
[----:B------:R-:W-:Y:S01]  /*1080*/  UMOV UR11, 0x20 ;  /* 0x00000020000b7882 */ /* 0x000fe20000000000 */
[----:B------:R-:W-:Y:S01]  /*1090*/  UMOV UR24, 0x100 ;  /* 0x0000010000187882 */ /* 0x000fe20000000000 */
[----:B------:R-:W-:Y:S01]  /*10a0*/  ELECT P1, URZ, PT ;  /* 0x00000000003f782f */ /* 0x000fe20003820000 */
        /* <DEDUP_REMOVED lines=10> */
[----:B------:R1:W1:Y:S01]  /*1150*/  SYNCS.EXCH.64 URZ, [UR6+0x384e8], UR4 ;  /* 0x0384e804063f75b2 */ /* 0x0002620008000100 */
[----:B------:R1:W1:Y:S01]  /*1160*/  SYNCS.EXCH.64 URZ, [UR6+0x38508], UR24 ;  /* 0x03850818063f75b2 */ /* 0x0002620008000100 */
[----:B------:R1:W1:Y:S01]  /*1170*/  SYNCS.EXCH.64 URZ, [UR6+0x384f0], UR4 ;  /* 0x0384f004063f75b2 */ /* 0x0002620008000100 */
[----:B------:R1:W1:Y:S01]  /*1180*/  SYNCS.EXCH.64 URZ, [UR6+0x38510], UR24 ;  /* 0x03851018063f75b2 */ /* 0x0002620008000100 */
[----:B------:R1:W1:Y:S01]  /*1190*/  SYNCS.EXCH.64 URZ, [UR6+0x384f8], UR4 ;  /* 0x0384f804063f75b2 */ /* 0x0002620008000100 */
[----:B------:R1:W1:Y:S01]  /*11a0*/  SYNCS.EXCH.64 URZ, [UR6+0x38518], UR24 ;  /* 0x03851818063f75b2 */ /* 0x0002620008000100 */
[----:B------:R-:W-:Y:S01]  /*11b0*/  NOP ;  /* 0x0000000000007918 */ /* 0x000fe20000000000 */
.L_x_4:
[----:B------:R-:W-:Y:S01]  /*11c0*/  SHF.R.S32.HI R14, RZ, 0x1f, R19 ;  /* 0x0000001fff0e7819 */ /* 0x000fe20000011413 */
[----:B------:R-:W4:Y:S01]  /*11d0*/  SHFL.IDX PT, R12, R13, RZ, 0x1f ;  /* 0x00001fff0d0c7589 */ /* 0x000f2200000e0000 */
[----:B------:R-:W-:Y:S02]  /*11e0*/  ELECT P1, URZ, PT ;  /* 0x00000000003f782f */ /* 0x000fe40003820000 */
[----:B------:R-:W-:Y:S01]  /*11f0*/  SHF.R.S32.HI R17, RZ, 0x1f, R0 ;  /* 0x0000001fff117819 */ /* 0x000fe20000011400 */
[----:B------:R-:W2:Y:S01]  /*1200*/  LDC R18, c[0x0][0x144] ;  /* 0x00005100ff127b82 */ /* 0x000ea20000000800 */
[----:B------:R-:W-:Y:S01]  /*1210*/  LEA.HI R2, R14, R19, RZ, 0x7 ;  /* 0x000000130e027211 */ /* 0x000fe200078f38ff */
[----:B------:R-:W3:Y:S01]  /*1220*/  F2I.U32.TRUNC.NTZ R16, R16 ;  /* 0x0000001000107305 */ /* 0x000ee2000020f000 */
[----:B------:R-:W-:Y:S01]  /*1230*/  LEA.HI R17, R17, R0, RZ, 0x2 ;  /* 0x0000000011117211 */ /* 0x000fe200078f10ff */
[----:B-1----:R-:W-:Y:S01]  /*1240*/  UMOV UR4, 0x20 ;  /* 0x0000002000047882 */ /* 0x002fe20000000000 */
[----:B------:R-:W-:Y:S01]  /*1250*/  LOP3.LUT R2, R2, 0xffffff80, RZ, 0xc0, !PT ;  /* 0xffffff8002027812 */ /* 0x000fe200078ec0ff */
[----:B------:R-:W-:Y:S01]  /*1260*/  NOP ;  /* 0x0000000000007918 */ /* 0x000fe20000000000 */
[----:B------:R-:W-:Y:S01]  /*1270*/  LOP3.LUT R17, R17, 0x3ffffffc, RZ, 0xc0, !PT ;  /* 0x3ffffffc11117812 */ /* 0x000fe200078ec0ff */
[----:B------:R-:W-:Y:S01]  /*1280*/  IMAD.MOV.U32 R23, RZ, RZ, 0x1 ;  /* 0x00000001ff177424 */ /* 0x000fe200078e00ff */
[----:B------:R-:W-:Y:S01]  /*1290*/  ULDC UR39, c[0x0][0xc] ;  /* 0x0000030000277ab9 */ /* 0x000fe20000000800 */
[----:B------:R-:W-:-:S02]  /*12a0*/  IMAD.IADD R2, R19, 0x1, -R2 ;  /* 0x0000000113027824 */ /* 0x000fc400078e0a02 */
[----:B------:R-:W-:-:S03]  /*12b0*/  IMAD.IADD R0, R0, 0x1, -R17 ;  /* 0x0000000100007824 */ /* 0x000fc600078e0a11 */
[----:B------:R-:W-:Y:S01]  /*12c0*/  SHF.R.S32.HI R15, RZ, 0x1f, R2 ;  /* 0x0000001fff0f7819 */ /* 0x000fe20000011402 */
[----:B---3--:R-:W-:-:S03]  /*12d0*/  IMAD.MOV R17, RZ, RZ, -R16 ;  /* 0x000000ffff117224 */ /* 0x008fc600078e0a10 */
[----:B------:R-:W-:Y:S02]  /*12e0*/  LEA.HI R15, R15, R2, RZ, 0x3 ;  /* 0x000000020f0f7211 */ /* 0x000fe400078f18ff */
[----:B----4-:R-:W-:Y:S02]  /*12f0*/  ISETP.NE.OR P1, PT, R12, RZ, !P1 ;  /* 0x000000ff0c00720c */ /* 0x010fe40004f25670 */
[--C-:B------:R-:W-:Y:S01]  /*1300*/  SHF.R.S32.HI R12, RZ, 0x3, R15.reuse ;  /* 0x00000003ff0c7819 */ /* 0x100fe2000001140f */
[----:B--2---:R-:W-:Y:S01]  /*1310*/  IMAD R18, R18, R17, UR40 ;  /* 0x0000002812127e24 */ /* 0x004fe2000f8e0211 */
[----:B------:R-:W-:-:S04]  /*1320*/  SHF.R.S32.HI R15, RZ, 0x1f, R15 ;  /* 0x0000001fff0f7819 */ /* 0x000fc8000001140f */
[----:B------:R-:W-:-:S04]  /*1330*/  LEA.HI R15, R15, R12, RZ, 0x2 ;  /* 0x0000000c0f0f7211 */ /* 0x000fc800078f10ff */
[----:B------:R-:W-:Y:S01]  /*1340*/  LOP3.LUT R15, R15, 0xfffffffc, RZ, 0xc0, !PT ;  /* 0xfffffffc0f0f7812 */ /* 0x000fe200078ec0ff */
[----:B------:R-:W-:Y:S01]  /*1350*/  VOTEU.ALL UP5, P1 ;  /* 0x00000000003f7886 */ /* 0x000fe200008a0000 */
[----:B------:R-:W-:-:S03]  /*1360*/  VOTEU.ALL UP6, P1 ;  /* 0x00000000003f7886 */ /* 0x000fc600008c0000 */
[----:B------:R-:W-:Y:S01]  /*1370*/  IMAD.IADD R15, R12, 0x1, -R15 ;  /* 0x000000010c0f7824 */ /* 0x000fe200078e0a0f */
[----:B------:R-:W1:Y:S01]  /*1380*/  @!UP5 S2UR UR11, SR_CgaCtaId ;  /* 0x00000000000bd9c3 */ /* 0x000e620000008800 */
[----:B------:R-:W-:Y:S01]  /*1390*/  @!UP5 UMOV UR6, 0x400 ;  /* 0x000004000006d882 */ /* 0x000fe20000000000 */
[----:B------:R-:W-:-:S04]  /*13a0*/  @!UP5 UIADD3 UR4, -UR4, 0x100000, URZ ;  /* 0x001000000404d890 */ /* 0x000fc8000fffe13f */
[----:B------:R-:W-:Y:S02]  /*13b0*/  @!UP5 USHF.L.U32 UR5, UR4, 0xb, URZ ;  /* 0x0000000b0405d899 */ /* 0x000fe4000800063f */
[----:B------:R-:W-:Y:S01]  /*13c0*/  @!UP5 USHF.L.U32 UR4, UR4, 0x1, URZ ;  /* 0x000000010404d899 */ /* 0x000fe2000800063f */
[----:B------:R-:W-:-:S05]  /*13d0*/  IMAD R0, R0, 0x4, R15 ;  /* 0x0000000400007824 */ /* 0x000fca00078e020f */
[----:B------:R-:W-:-:S04]  /*13e0*/  LEA.HI R12, R0, R0, RZ, 0x1 ;  /* 0x00000000000c7211 */ /* 0x000fc800078f08ff */
[----:B------:R-:W-:Y:S02]  /*13f0*/  LOP3.LUT R15, R12, 0xfffffffe, RZ, 0xc0, !PT ;  /* 0xfffffffe0c0f7812 */ /* 0x000fe400078ec0ff */
[----:B------:R-:W2:Y:S03]  /*1400*/  LDC R12, c[0x0][0x140] ;  /* 0x00005000ff0c7b82 */ /* 0x000ea60000000800 */
[----:B------:R-:W-:-:S05]  /*1410*/  IMAD.IADD R15, R0, 0x1, -R15 ;  /* 0x00000001000f7824 */ /* 0x000fca00078e0a0f */
[----:B------:R-:W-:Y:S01]  /*1420*/  ISETP.NE.AND P2, PT, R15, R18, PT ;  /* 0x000000120f00720c */ /* 0x000fe20003f45270 */
[----:B------:R-:W-:Y:S01]  /*1430*/  IMAD.SHL.U32 R15, R0, 0x4, RZ ;  /* 0x00000004000f7824 */ /* 0x000fe200078e00ff */
[----:B-1----:R-:W-:Y:S01]  /*1440*/  @!UP5 ULEA UR6, UR11, UR6, 0x18 ;  /* 0x000000060b06d291 */ /* 0x002fe2000f8ec03f */
[----:B------:R-:W-:Y:S01]  /*1450*/  VOTEU.ALL UP5, P1 ;  /* 0x00000000003f7886 */ /* 0x000fe200008a0000 */
[----:B------:R-:W-:Y:S02]  /*1460*/  LOP3.LUT P1, RZ, R2, 0x7, RZ, 0xc0, !PT ;  /* 0x0000000702ff7812 */ /* 0x000fe4000782c0ff */
[----:B------:R-:W-:-:S04]  /*1470*/  LOP3.LUT R22, R0, 0xc, R15, 0x78, !PT ;  /* 0x0000000c00167812 */ /* 0x000fc800078e780f */
[----:B------:R-:W-:-:S03]  /*1480*/  ISETP.LT.U32.AND P1, PT, R22, 0x2, !P1 ;  /* 0x000000021600780c */ /* 0x000fc60004f21070 */
[----:B------:R-:W-:Y:S01]  /*1490*/  @P2 LEA.HI R0, R22, R22, RZ, 0x1 ;  /* 0x0000001616002211 */ /* 0x000fe200078f08ff */
[----:B------:R-:W1:Y:S02]  /*14a0*/  FENCE.VIEW.ASYNC.S ;  /* 0x00000000000073c6 */ /* 0x000e640000000000 */
[----:B-1----:R-:W1:Y:S01]  /*14b0*/  @!UP5 SYNCS.EXCH.64 URZ, [UR6+0x38520], UR4 ;  /* 0x03852004063fd5b2 */ /* 0x002e620008000100 */
[----:B--2---:R-:W-:Y:S02]  /*14c0*/  ISETP.EQ.U32.AND P4, PT, R12, 0x1, PT ;  /* 0x000000010c00780c */ /* 0x004fe40003f82070 */
[----:B------:R-:W-:-:S04]  /*14d0*/  @P2 SHF.R.S32.HI R0, RZ, 0x1, R0 ;  /* 0x00000001ff002819 */ /* 0x000fc80000011400 */
[----:B------:R-:W-:Y:S02]  /*14e0*/  @P2 ISETP.NE.AND P3, PT, R0, R21, PT ;  /* 0x000000150000220c */ /* 0x000fe40003f65270 */
[----:B------:R-:W-:Y:S02]  /*14f0*/  SEL R0, RZ, 0x1, !P1 ;  /* 0x00000001ff007807 */ /* 0x000fe40004800000 */
[----:B------:R-:W-:Y:S01]  /*1500*/  @P2 SEL R23, RZ, 0x1, P3 ;  /* 0x00000001ff172807 */ /* 0x000fe20001800000 */
[----:B------:R2:W3:Y:S03]  /*1510*/  @!UP6 SYNCS.EXCH.64 URZ, [UR6+0x38528], UR4 ;  /* 0x03852804063fe5b2 */ /* 0x0004e60008000100 */
[----:B------:R-:W-:Y:S01]  /*1520*/  LOP3.LUT R23, R23, R0, RZ, 0xc0, !PT ;  /* 0x0000000017177212 */ /* 0x000fe200078ec0ff */
[----:B------:R-:W-:Y:S01]  /*1530*/  NOP ;  /* 0x0000000000007918 */ /* 0x000fe20000000000 */
[----:B--2---:R-:W-:Y:S01]  /*1540*/  ULDC.U8 UR4, c[0x0][0x900] ;  /* 0x0002400000047ab9 */ /* 0x004fe20000000000 */
[----:B-1----:R-:W-:Y:S05]  /*1550*/  @!P4 BRA `(.L_x_5) ;  /* 0x000000000008c947 */ /* 0x002fea0003800000 */
[----:B---3--:R-:W-:Y:S01]  /*1560*/  UCGABAR_ARV ;  /* 0x00000000000079c7 */ /* 0x008fe20008000000 */
[----:B------:R-:W-:Y:S05]  /*1570*/  BRA `(.L_x_6) ;  /* 0x0000000000047947 */ /* 0x000fea0003800000 */
.L_x_5:
[----:B---3--:R-:W-:Y:S01]  /*1580*/  NOP ;  /* 0x0000000000007918 */ /* 0x008fe20000000000 */
.L_x_6:
[----:B------:R-:W-:Y:S05]  /*1590*/  @!P4 BRA `(.L_x_7) ;  /* 0x00000000000cc947 */ /* 0x000fea0003800000 */
[----:B------:R-:W-:Y:S01]  /*15a0*/  UCGABAR_WAIT ;  /* 0x0000000000007dc7 */ /* 0x000fe20008000000 */
[----:B------:R-:W-:Y:S01]  /*15b0*/  CCTL.IVALL ;  /* 0x00000000ff00798f */ /* 0x000fe20002000000 */
[----:B------:R-:W-:Y:S05]  /*15c0*/  BRA `(.L_x_8) ;  /* 0x0000000000047947 */ /* 0x000fea0003800000 */
.L_x_7:
[----:B------:R-:W-:Y:S06]  /*15d0*/  BAR.SYNC.DEFER_BLOCKING 0x0 ;  /* 0x0000000000007b1d */ /* 0x000fec0000010000 */
.L_x_8:
[----:B------:R-:W1:Y:S01]  /*15e0*/  LDC.64 R16, c[0x0][0x8f8] ;  /* 0x00023e00ff107b82 */ /* 0x000e620000000a00 */
[----:B------:R-:W-:Y:S01]  /*15f0*/  IMAD.U32 R0, RZ, RZ, UR9 ;  /* 0x00000009ff007e24 */ /* 0x000fe2000f8e00ff */
[----:B------:R-:W-:Y:S01]  /*1600*/  ISETP.NE.AND P2, PT, RZ, UR4, PT ;  /* 0x00000004ff007c0c */ /* 0x000fe2000bf45270 */
[----:B------:R-:W-:Y:S01]  /*1610*/  UMOV UR6, URZ ;  /* 0x0000003f00067c82 */ /* 0x000fe20008000000 */
[----:B------:R-:W-:Y:S01]  /*1620*/  UMOV UR5, URZ ;  /* 0x0000003f00057c82 */ /* 0x000fe20008000000 */
[----:B------:R-:W-:Y:S01]  /*1630*/  UMOV UR4, URZ ;  /* 0x0000003f00047c82 */ /* 0x000fe20008000000 */
[----:B------:R-:W-:Y:S01]  /*1640*/  UMOV UR11, URZ ;  /* 0x0000003f000b7c82 */ /* 0x000fe20008000000 */
[----:B------:R-:W-:Y:S01]  /*1650*/  P2R R21, PR, RZ, 0x4 ;  /* 0x00000004ff157803 */ /* 0x000fe20000000000 */
[----:B------:R-:W-:Y:S01]  /*1660*/  IMAD.MOV.U32 R18, RZ, RZ, -0x1 ;  /* 0xffffffffff127424 */ /* 0x000fe200078e00ff */
[----:B-1----:R-:W-:Y:S01]  /*1670*/  ISETP.LE.U32.AND P1, PT, R16, UR10, PT ;  /* 0x0000000a10007c0c */ /* 0x002fe2000bf23070 */
[----:B------:R-:W-:-:S03]  /*1680*/  IMAD.MOV.U32 R16, RZ, RZ, -0x1 ;  /* 0xffffffffff107424 */ /* 0x000fc600078e00ff */
[----:B------:R-:W-:Y:S01]  /*1690*/  ISETP.GE.U32.AND.EX P1, PT, R0, R17, PT, P1 ;  /* 0x000000110000720c */ /* 0x000fe20003f26110 */
[----:B------:R-:W-:-:S12]  /*16a0*/  IMAD.MOV.U32 R17, RZ, RZ, -0x1 ;  /* 0xffffffffff117424 */ /* 0x000fd800078e00ff */
[----:B------:R-:W-:Y:S05]  /*16b0*/  @P2 BRA P1, `(.L_x_9) ;  /* 0x0000001400f42947 */ /* 0x000fea0000800000 */
[----:B------:R-:W-:Y:S01]  /*16c0*/  IMAD.U32 R15, RZ, RZ, UR9 ;  /* 0x00000009ff0f7e24 */ /* 0x000fe2000f8e00ff */
[----:B------:R-:W-:Y:S01]  /*16d0*/  ISETP.LE.U32.AND P1, PT, R6, UR10, PT ;  /* 0x0000000a06007c0c */ /* 0x000fe2000bf23070 */
[----:B------:R-:W-:Y:S01]  /*16e0*/  UMOV UR5, URZ ;  /* 0x0000003f00057c82 */ /* 0x000fe20008000000 */
[----:B------:R-:W-:Y:S01]  /*16f0*/  UMOV UR4, URZ ;  /* 0x0000003f00047c82 */ /* 0x000fe20008000000 */
[----:B------:R-:W-:Y:S01]  /*1700*/  UMOV UR11, URZ ;  /* 0x0000003f000b7c82 */ /* 0x000fe20008000000 */
[----:B------:R-:W-:Y:S01]  /*1710*/  ISETP.GE.U32.AND.EX P1, PT, R15, R7, PT, P1 ;  /* 0x000000070f00720c */ /* 0x000fe20003f26110 */
[----:B------:R-:W-:-:S12]  /*1720*/  UMOV UR6, URZ ;  /* 0x0000003f00067c82 */ /* 0x000fd80008000000 */
[----:B------:R-:W-:Y:S05]  /*1730*/  @!P1 BRA `(.L_x_10) ;  /* 0x0000001000c09947 */ /* 0x000fea0003800000 */
[----:B------:R-:W-:Y:S02]  /*1740*/  VIADD R2, R8, 0x20 ;  /* 0x0000002008027836 */ /* 0x000fe40000000000 */
[----:B------:R-:W-:Y:S02]  /*1750*/  IMAD.MOV.U32 R0, RZ, RZ, R8 ;  /* 0x000000ffff007224 */ /* 0x000fe400078e0008 */
[----:B-----5:R-:W-:Y:S01]  /*1760*/  IMAD.MOV.U32 R12, RZ, RZ, R9 ;  /* 0x000000ffff0c7224 */ /* 0x020fe200078e0009 */
[----:B------:R-:W-:Y:S01]  /*1770*/  ISETP.GE.AND P1, PT, R2, R3, PT ;  /* 0x000000030200720c */ /* 0x000fe20003f26270 */
[----:B------:R-:W-:-:S12]  /*1780*/  IMAD.MOV.U32 R15, RZ, RZ, R10 ;  /* 0x000000ffff0f7224 */ /* 0x000fd800078e000a */
[----:B------:R-:W1:Y:S01]  /*1790*/  @!P1 LDC.64 R24, c[0x0][0x918] ;  /* 0x00024600ff189b82 */ /* 0x000e620000000a00 */
[----:B------:R-:W-:Y:S01]  /*17a0*/  @!P1 VIADD R7, R0, 0x20 ;  /* 0x0000002000079836 */ /* 0x000fe20000000000 */
[----:B------:R-:W-:Y:S02]  /*17b0*/  UIADD3 UR16, UP5, UR16, -0x1, URZ ;  /* 0xffffffff10107890 */ /* 0x000fe4000ffbe03f */
[----:B------:R-:W-:Y:S01]  /*17c0*/  UIADD3 UR14, UP6, UR14, -0x1, URZ ;  /* 0xffffffff0e0e7890 */ /* 0x000fe2000ffde03f */
[----:B------:R-:W-:Y:S01]  /*17d0*/  BSSY B0, `(.L_x_11) ;  /* 0x000004f000007945 */ /* 0x000fe20003800000 */
[----:B------:R-:W-:Y:S01]  /*17e0*/  UIADD3.X UR17, UR17, -0x1, URZ, UP5, !UPT ;  /* 0xffffffff11117890 */ /* 0x000fe2000affe43f */
[----:B-1----:R-:W-:-:S05]  /*17f0*/  @!P1 IMAD.WIDE R24, R7, 0xc, R24 ;  /* 0x0000000c07189825 */ /* 0x002fca00078e0218 */
[----:B------:R1:W5:Y:S04]  /*1800*/  @!P1 LDG.E R9, desc[UR56][R24.64] ;  /* 0x0000003818099981 */ /* 0x000368000c1e1900 */
[----:B------:R1:W5:Y:S01]  /*1810*/  @!P1 LDG.E R10, desc[UR56][R24.64+0x4] ;  /* 0x00000438180a9981 */ /* 0x000362000c1e1900 */
[----:B------:R-:W-:Y:S01]  /*1820*/  ISETP.GE.AND P1, PT, R0, R3, PT ;  /* 0x000000030000720c */ /* 0x000fe20003f26270 */
[----:B------:R-:W-:Y:S01]  /*1830*/  UIADD3.X UR15, UR15, -0x1, URZ, UP6, !UPT ;  /* 0xffffffff0f0f7890 */ /* 0x000fe2000b7fe43f */
[----:B------:R-:W-:Y:S01]  /*1840*/  CS2R R6, SRZ ;  /* 0x0000000000067805 */ /* 0x000fe2000001ff00 */
[----:B------:R-:W-:Y:S01]  /*1850*/  UIADD3 UR4, UR8, -0x1, URZ ;  /* 0xffffffff08047890 */ /* 0x000fe2000fffe03f */
[----:B------:R-:W-:Y:S01]  /*1860*/  IMAD.MOV.U32 R28, RZ, RZ, 0x7fffffff ;  /* 0x7fffffffff1c7424 */ /* 0x000fe200078e00ff */
[----:B------:R-:W-:Y:S01]  /*1870*/  UIADD3 UR5, UR7, -0x1, URZ ;  /* 0xffffffff07057890 */ /* 0x000fe2000fffe03f */
[----:B------:R-:W-:-:S07]  /*1880*/  IMAD.MOV.U32 R29, RZ, RZ, RZ ;  /* 0x000000ffff1d7224 */ /* 0x000fce00078e00ff */
[----:B-1----:R-:W-:Y:S05]  /*1890*/  @P1 BRA `(.L_x_12) ;  /* 0x0000000400081947 */ /* 0x002fea0003800000 */
[----:B------:R-:W-:Y:S02]  /*18a0*/  PLOP3.LUT P3, PT, PT, PT, UP0, 0x80, 0x0 ;  /* 0x000000000000781c */ /* 0x000fe40003f6f008 */
[C---:B------:R-:W-:Y:S02]  /*18b0*/  IADD3 R17, P2, R15.reuse, UR16, RZ ;  /* 0x000000100f117c10 */ /* 0x040fe4000ff5e0ff */
[C---:B------:R-:W-:Y:S02]  /*18c0*/  IADD3 R28, P1, R12.reuse, UR14, RZ ;  /* 0x0000000e0c1c7c10 */ /* 0x040fe4000ff3e0ff */
[----:B------:R-:W-:Y:S02]  /*18d0*/  LEA.HI.X.SX32 R18, R15, UR17, 0x1, P2 ;  /* 0x000000110f127c11 */ /* 0x000fe400090f0eff */
[----:B------:R-:W-:-:S05]  /*18e0*/  LEA.HI.X.SX32 R29, R12, UR15, 0x1, P1 ;  /* 0x0000000f0c1d7c11 */ /* 0x000fca00088f0eff */
[----:B------:R-:W-:Y:S05]  /*18f0*/  @!P3 BRA `(.L_x_13) ;  /* 0x000000000030b947 */ /* 0x000fea0003800000 */
[----:B------:R-:W-:Y:S02]  /*1900*/  ULDC UR6, c[0x0][0x8dc] ;  /* 0x0002370000067ab9 */ /* 0x000fe40000000800 */
[----:B------:R-:W-:-:S05]  /*1910*/  IADD3 R15, P1, R28, UR6, RZ ;  /* 0x000000061c0f7c10 */ /* 0x000fca000ff3e0ff */
[----:B------:R-:W-:-:S04]  /*1920*/  IMAD.X R29, RZ, RZ, R29, P1 ;  /* 0x000000ffff1d7224 */ /* 0x000fc800008e061d */
[----:B------:R-:W-:-:S04]  /*1930*/  IMAD.WIDE.U32 R4, R29, UR20, RZ ;  /* 0x000000141d047c25 */ /* 0x000fc8000f8e00ff */
[----:B------:R-:W-:-:S04]  /*1940*/  IMAD.WIDE.U32 R24, P1, R15, UR21, R4 ;  /* 0x000000150f187c25 */ /* 0x000fc8000f820004 */
[----:B------:R-:W-:-:S04]  /*1950*/  IMAD.WIDE.U32 R4, R15, UR20, RZ ;  /* 0x000000140f047c25 */ /* 0x000fc8000f8e00ff */
[----:B------:R-:W-:Y:S01]  /*1960*/  IMAD.X R27, RZ, RZ, RZ, P1 ;  /* 0x000000ffff1b7224 */ /* 0x000fe200008e06ff */
[----:B------:R-:W-:Y:S01]  /*1970*/  IADD3 RZ, P1, R5, R24, RZ ;  /* 0x0000001805ff7210 */ /* 0x000fe20007f3e0ff */
[----:B------:R-:W-:-:S04]  /*1980*/  IMAD.MOV.U32 R26, RZ, RZ, R25 ;  /* 0x000000ffff1a7224 */ /* 0x000fc800078e0019 */
[----:B------:R-:W-:-:S04]  /*1990*/  IMAD.WIDE.U32.X R4, R29, UR21, R26, P1 ;  /* 0x000000151d047c25 */ /* 0x000fc800088e041a */
[----:B------:R-:W-:Y:S02]  /*19a0*/  IMAD.MOV.U32 R28, RZ, RZ, R4 ;  /* 0x000000ffff1c7224 */ /* 0x000fe400078e0004 */
[----:B------:R-:W-:-:S07]  /*19b0*/  IMAD.MOV.U32 R29, RZ, RZ, R5 ;  /* 0x000000ffff1d7224 */ /* 0x000fce00078e0005 */
.L_x_13:
        /* <DEDUP_REMOVED lines=13> */
.L_x_14:
[----:B------:R-:W-:Y:S02]  /*1a90*/  SHF.R.U64 R5, R28, UR26, R29 ;  /* 0x0000001a1c057c19 */ /* 0x000fe4000800121d */
[----:B------:R-:W-:-:S03]  /*1aa0*/  SHF.R.U64 R4, R17, UR30, R18 ;  /* 0x0000001e11047c19 */ /* 0x000fc60008001212 */
[----:B------:R-:W-:Y:S02]  /*1ab0*/  VIADD R17, R5, UR4 ;  /* 0x0000000405117c36 */ /* 0x000fe40008000000 */
[----:B------:R-:W-:-:S03]  /*1ac0*/  VIADD R18, R4, UR5 ;  /* 0x0000000504127c36 */ /* 0x000fc60008000000 */
[----:B------:R-:W-:Y:S02]  /*1ad0*/  IABS R15, R17 ;  /* 0x00000011000f7213 */ /* 0x000fe40000000000 */
[----:B------:R-:W-:-:S03]  /*1ae0*/  IABS R12, R18 ;  /* 0x00000012000c7213 */ /* 0x000fc60000000000 */
[----:B------:R-:W-:-:S04]  /*1af0*/  IMAD.HI.U32 R4, R15, UR13, RZ ;  /* 0x0000000d0f047c27 */ /* 0x000fc8000f8e00ff */
[----:B------:R-:W-:-:S04]  /*1b00*/  IMAD.HI.U32 R5, R12, UR19, RZ ;  /* 0x000000130c057c27 */ /* 0x000fc8000f8e00ff */
[----:B------:R-:W-:Y:S02]  /*1b10*/  IMAD R4, R4, UR29, R15 ;  /* 0x0000001d04047c24 */ /* 0x000fe4000f8e020f */
[----:B------:R-:W-:Y:S02]  /*1b20*/  IMAD R5, R5, UR31, R12 ;  /* 0x0000001f05057c24 */ /* 0x000fe4000f8e020c */
[----:B------:R-:W-:Y:S01]  /*1b30*/  IMAD.U32 R15, RZ, RZ, UR32 ;  /* 0x00000020ff0f7e24 */ /* 0x000fe2000f8e00ff */
[----:B------:R-:W-:Y:S01]  /*1b40*/  ISETP.LT.U32.AND P1, PT, R4, UR28, PT ;  /* 0x0000001c04007c0c */ /* 0x000fe2000bf21070 */
[----:B------:R-:W-:Y:S01]  /*1b50*/  IMAD.U32 R12, RZ, RZ, UR33 ;  /* 0x00000021ff0c7e24 */ /* 0x000fe2000f8e00ff */
[----:B------:R-:W-:-:S11]  /*1b60*/  ISETP.LT.U32.AND P2, PT, R5, UR27, PT ;  /* 0x0000001b05007c0c */ /* 0x000fd6000bf41070 */
[----:B------:R-:W-:Y:S01]  /*1b70*/  @!P1 VIADD R4, R4, -UR28 ;  /* 0x8000001c04049c36 */ /* 0x000fe20008000000 */
[----:B------:R-:W-:Y:S01]  /*1b80*/  ISETP.GE.AND P1, PT, R18, RZ, PT ;  /* 0x000000ff1200720c */ /* 0x000fe20003f26270 */
[----:B------:R-:W-:Y:S01]  /*1b90*/  @!P2 VIADD R5, R5, -UR27 ;  /* 0x8000001b0505ac36 */ /* 0x000fe20008000000 */
[----:B------:R-:W-:Y:S02]  /*1ba0*/  ISETP.GE.AND P2, PT, R17, RZ, PT ;  /* 0x000000ff1100720c */ /* 0x000fe40003f46270 */
[----:B------:R-:W-:Y:S02]  /*1bb0*/  ISETP.LT.U32.AND P3, PT, R4, UR28, PT ;  /* 0x0000001c04007c0c */ /* 0x000fe4000bf61070 */
[----:B------:R-:W-:-:S11]  /*1bc0*/  ISETP.LT.U32.AND P4, PT, R5, UR27, PT ;  /* 0x0000001b05007c0c */ /* 0x000fd6000bf81070 */
[----:B------:R-:W-:Y:S01]  /*1bd0*/  @!P3 VIADD R4, R4, -UR28 ;  /* 0x8000001c0404bc36 */ /* 0x000fe20008000000 */
[----:B------:R-:W-:Y:S01]  /*1be0*/  PLOP3.LUT P3, PT, PT, PT, UP4, 0x80, 0x0 ;  /* 0x000000000000781c */ /* 0x000fe20003f6f048 */
[----:B------:R-:W-:Y:S01]  /*1bf0*/  @!P4 VIADD R5, R5, -UR27 ;  /* 0x8000001b0505cc36 */ /* 0x000fe20008000000 */
[----:B------:R-:W-:Y:S01]  /*1c00*/  PLOP3.LUT P4, PT, PT, PT, UP2, 0x80, 0x0 ;  /* 0x000000000000781c */ /* 0x000fe20003f8f028 */
[----:B------:R-:W-:Y:S02]  /*1c10*/  @!P2 IMAD.MOV R4, RZ, RZ, -R4 ;  /* 0x000000ffff04a224 */ /* 0x000fe400078e0a04 */
[----:B------:R-:W-:Y:S01]  /*1c20*/  @!P1 IMAD.MOV R5, RZ, RZ, -R5 ;  /* 0x000000ffff059224 */ /* 0x000fe200078e0a05 */
[----:B------:R-:W-:Y:S02]  /*1c30*/  PLOP3.LUT P1, PT, PT, PT, UP3, 0x80, 0x0 ;  /* 0x000000000000781c */ /* 0x000fe40003f2f038 */
[----:B------:R-:W-:Y:S02]  /*1c40*/  SEL R4, R15, R4, !P3 ;  /* 0x000000040f047207 */ /* 0x000fe40005800000 */
[----:B------:R-:W-:-:S03]  /*1c50*/  SEL R5, R12, R5, !P4 ;  /* 0x000000050c057207 */ /* 0x000fc60006000000 */
[----:B------:R-:W-:Y:S02]  /*1c60*/  IMAD.IADD R28, R17, 0x1, -R4 ;  /* 0x00000001111c7824 */ /* 0x000fe400078e0a04 */
[----:B------:R-:W-:-:S05]  /*1c70*/  IMAD.IADD R5, R18, 0x1, -R5 ;  /* 0x0000000112057824 */ /* 0x000fca00078e0a05 */
[----:B------:R-:W-:Y:S01]  /*1c80*/  SEL R4, R5, R28, !P1 ;  /* 0x0000001c05047207 */ /* 0x000fe20004800000 */
[----:B------:R-:W-:-:S03]  /*1c90*/  IMAD R28, R28, R5, RZ ;  /* 0x000000051c1c7224 */ /* 0x000fc600078e02ff */
[----:B------:R-:W-:Y:S02]  /*1ca0*/  SHF.R.S32.HI R5, RZ, 0x1f, R4 ;  /* 0x0000001fff057819 */ /* 0x000fe40000011404 */
[----:B------:R-:W-:-:S07]  /*1cb0*/  SHF.R.S32.HI R29, RZ, 0x1f, R28 ;  /* 0x0000001fff1d7819 */ /* 0x000fce000001141c */
.L_x_12:
[----:B------:R-:W-:Y:S05]  /*1cc0*/  BSYNC B0 ;  /* 0x0000000000007941 */ /* 0x000fea0003800000 */
.L_x_11:
[----:B------:R-:W1:Y:S01]  /*1cd0*/  SHFL.UP PT, R15, R28, 0x1, RZ ;  /* 0x042000001c0f7989 */ /* 0x000e6200000e00ff */
[C---:B------:R-:W-:Y:S02]  /*1ce0*/  ISETP.NE.AND P2, PT, R8.reuse, RZ, PT ;  /* 0x000000ff0800720c */ /* 0x040fe40003f45270 */
[C---:B------:R-:W-:Y:S01]  /*1cf0*/  ISETP.GE.U32.AND P3, PT, R8.reuse, 0x2, PT ;  /* 0x000000020800780c */ /* 0x040fe20003f66070 */
[----:B------:R-:W2:Y:S01]  /*1d00*/  SHFL.UP PT, R12, R29, 0x1, RZ ;  /* 0x042000001d0c7989 */ /* 0x000ea200000e00ff */
[C---:B------:R-:W-:Y:S02]  /*1d10*/  ISETP.GE.U32.AND P4, PT, R8.reuse, 0x4, PT ;  /* 0x000000040800780c */ /* 0x040fe40003f86070 */
[C---:B------:R-:W-:Y:S02]  /*1d20*/  ISETP.GE.U32.AND P5, PT, R8.reuse, 0x8, PT ;  /* 0x000000080800780c */ /* 0x040fe40003fa6070 */
[----:B------:R-:W-:Y:S02]  /*1d30*/  ISETP.GE.U32.AND P6, PT, R8, 0x10, PT ;  /* 0x000000100800780c */ /* 0x000fe40003fc6070 */
[----:B-1----:R-:W-:-:S02]  /*1d40*/  SEL R15, R15, RZ, P2 ;  /* 0x000000ff0f0f7207 */ /* 0x002fc40001000000 */
[----:B--2---:R-:W-:Y:S02]  /*1d50*/  SEL R12, R12, RZ, P2 ;  /* 0x000000ff0c0c7207 */ /* 0x004fe40001000000 */
[----:B------:R-:W-:-:S05]  /*1d60*/  IADD3 R18, P1, R15, R28, RZ ;  /* 0x0000001c0f127210 */ /* 0x000fca0007f3e0ff */
[----:B------:R-:W-:Y:S01]  /*1d70*/  IMAD.X R17, R12, 0x1, R29, P1 ;  /* 0x000000010c117824 */ /* 0x000fe200008e061d */
[----:B------:R-:W1:Y:S04]  /*1d80*/  SHFL.UP PT, R15, R18, 0x2, RZ ;  /* 0x04400000120f7989 */ /* 0x000e6800000e00ff */
[----:B------:R-:W2:Y:S01]  /*1d90*/  SHFL.UP PT, R12, R17, 0x2, RZ ;  /* 0x04400000110c7989 */ /* 0x000ea200000e00ff */
[----:B-1----:R-:W-:-:S04]  /*1da0*/  SEL R15, R15, RZ, P3 ;  /* 0x000000ff0f0f7207 */ /* 0x002fc80001800000 */
[----:B------:R-:W-:Y:S02]  /*1db0*/  IADD3 R24, P1, R15, R18, RZ ;  /* 0x000000120f187210 */ /* 0x000fe40007f3e0ff */
[----:B--2---:R-:W-:-:S03]  /*1dc0*/  SEL R12, R12, RZ, P3 ;  /* 0x000000ff0c0c7207 */ /* 0x004fc60001800000 */
[----:B------:R-:W1:Y:S02]  /*1dd0*/  SHFL.UP PT, R15, R24, 0x4, RZ ;  /* 0x04800000180f7989 */ /* 0x000e6400000e00ff */
[----:B------:R-:W-:-:S05]  /*1de0*/  IMAD.X R25, R12, 0x1, R17, P1 ;  /* 0x000000010c197824 */ /* 0x000fca00008e0611 */
        /* <DEDUP_REMOVED lines=15> */
[----:B--2---:R-:W-:-:S05]  /*1ee0*/  SEL R12, R12, RZ, P6 ;  /* 0x000000ff0c0c7207 */ /* 0x004fca0003000000 */
[----:B------:R-:W-:Y:S01]  /*1ef0*/  IMAD.X R17, R12, 0x1, R25, P1 ;  /* 0x000000010c117824 */ /* 0x000fe200008e0619 */
[----:B------:R-:W-:-:S04]  /*1f00*/  ISETP.GT.U32.AND P1, PT, R18, UR10, PT ;  /* 0x0000000a12007c0c */ /* 0x000fc8000bf24070 */
[----:B------:R-:W-:-:S13]  /*1f10*/  ISETP.GT.U32.AND.EX P1, PT, R17, UR9, PT, P1 ;  /* 0x0000000911007c0c */ /* 0x000fda000bf24110 */
[----:B------:R-:W-:-:S04]  /*1f20*/  VOTE.ANY R12, PT, P1 ;  /* 0x00000000000c7806 */ /* 0x000fc800008e0100 */
[----:B------:R-:W-:-:S13]  /*1f30*/  ISETP.NE.AND P1, PT, R12, RZ, PT ;  /* 0x000000ff0c00720c */ /* 0x000fda0003f25270 */
[----:B------:R-:W-:Y:S05]  /*1f40*/  @P1 BRA `(.L_x_15) ;  /* 0x00000008006c1947 */ /* 0x000fea0003800000 */
[----:B------:R-:W1:Y:S01]  /*1f50*/  LDC R3, c[0x0][0x910] ;  /* 0x00024400ff037b82 */ /* 0x000e620000000800 */
[----:B------:R-:W-:Y:S01]  /*1f60*/  IMAD.MOV.U32 R26, RZ, RZ, R18 ;  /* 0x000000ffff1a7224 */ /* 0x000fe200078e0012 */
[----:B------:R-:W-:Y:S01]  /*1f70*/  ULDC UR13, c[0x0][0x8f4] ;  /* 0x00023d00000d7ab9 */ /* 0x000fe20000000800 */
[----:B------:R-:W-:Y:S01]  /*1f80*/  ULDC UR6, c[0x0][0x8dc] ;  /* 0x0002370000067ab9 */ /* 0x000fe20000000800 */
[----:B------:R-:W-:Y:S01]  /*1f90*/  ULDC UR19, c[0x0][0x8d8] ;  /* 0x0002360000137ab9 */ /* 0x000fe20000000800 */
[----:B------:R-:W-:Y:S01]  /*1fa0*/  ULDC UR24, c[0x0][0x8f0] ;  /* 0x00023c0000187ab9 */ /* 0x000fe20000000800 */
[----:B------:R-:W-:Y:S01]  /*1fb0*/  ULDC.64 UR20, c[0x0][0x8d0] ;  /* 0x0002340000147ab9 */ /* 0x000fe20000000a00 */
[----:B------:R-:W-:-:S05]  /*1fc0*/  ULDC.64 UR22, c[0x0][0x8e8] ;  /* 0x00023a0000167ab9 */ /* 0x000fca0000000a00 */
.L_x_20:
[----:B------:R-:W-:Y:S02]  /*1fd0*/  IMAD.MOV.U32 R0, RZ, RZ, R2 ;  /* 0x000000ffff007224 */ /* 0x000fe400078e0002 */
[----:B------:R-:W-:Y:S02]  /*1fe0*/  VIADD R2, R2, 0x20 ;  /* 0x0000002002027836 */ /* 0x000fe40000000000 */
[----:B-----5:R-:W-:Y:S02]  /*1ff0*/  IMAD.MOV.U32 R12, RZ, RZ, R9 ;  /* 0x000000ffff0c7224 */ /* 0x020fe400078e0009 */
[----:B------:R-:W-:Y:S01]  /*2000*/  IMAD.MOV.U32 R15, RZ, RZ, R10 ;  /* 0x000000ffff0f7224 */ /* 0x000fe200078e000a */
[----:B-1----:R-:W-:-:S13]  /*2010*/  ISETP.GE.AND P1, PT, R2, R3, PT ;  /* 0x000000030200720c */ /* 0x002fda0003f26270 */
[----:B------:R-:W1:Y:S01]  /*2020*/  @!P1 LDC.64 R6, c[0x0][0x918] ;  /* 0x00024600ff069b82 */ /* 0x000e620000000a00 */
[----:B------:R-:W-:Y:S01]  /*2030*/  @!P1 VIADD R25, R0, 0x20 ;  /* 0x0000002000199836 */ /* 0x000fe20000000000 */
[----:B------:R-:W-:Y:S01]  /*2040*/  BSSY B0, `(.L_x_16) ;  /* 0x0000065000007945 */ /* 0x000fe20003800000 */
[----:B------:R-:W-:Y:S02]  /*2050*/  IMAD.MOV.U32 R28, RZ, RZ, 0x7fffffff ;  /* 0x7fffffffff1c7424 */ /* 0x000fe400078e00ff */
[----:B-1----:R-:W-:-:S05]  /*2060*/  @!P1 IMAD.WIDE R24, R25, 0xc, R6 ;  /* 0x0000000c19189825 */ /* 0x002fca00078e0206 */
[----:B------:R1:W5:Y:S04]  /*2070*/  @!P1 LDG.E R9, desc[UR56][R24.64] ;  /* 0x0000003818099981 */ /* 0x000368000c1e1900 */
[----:B------:R1:W5:Y:S01]  /*2080*/  @!P1 LDG.E R10, desc[UR56][R24.64+0x4] ;  /* 0x00000438180a9981 */ /* 0x000362000c1e1900 */
[----:B------:R-:W-:Y:S01]  /*2090*/  ISETP.GE.AND P1, PT, R0, R3, PT ;  /* 0x000000030000720c */ /* 0x000fe20003f26270 */
[----:B------:R-:W-:Y:S02]  /*20a0*/  IMAD.MOV.U32 R29, RZ, RZ, RZ ;  /* 0x000000ffff1d7224 */ /* 0x000fe400078e00ff */
[----:B------:R1:W2:Y:S04]  /*20b0*/  SHFL.IDX PT, R6, R17, 0x1f, 0x1f ;  /* 0x03e01f0011067f89 */ /* 0x0002a800000e0000 */
[----:B------:R1:W3:Y:S06]  /*20c0*/  SHFL.IDX PT, R7, R26, 0x1f, 0x1f ;  /* 0x03e01f001a077f89 */ /* 0x0002ec00000e0000 */
[----:B------:R-:W-:Y:S05]  /*20d0*/  @P1 BRA `(.L_x_17) ;  /* 0x00000004006c1947 */ /* 0x000fea0003800000 */
[----:B------:R-:W-:Y:S02]  /*20e0*/  IABS R31, R20 ;  /* 0x00000014001f7213 */ /* 0x000fe40000000000 */
[C---:B-1----:R-:W-:Y:S02]  /*20f0*/  IADD3 R17, P1, R12.reuse, UR14, RZ ;  /* 0x0000000e0c117c10 */ /* 0x042fe4000ff3e0ff */
[----:B------:R-:W1:Y:S02]  /*2100*/  I2F.RP R4, R31 ;  /* 0x0000001f00047306 */ /* 0x000e640000209400 */
[----:B------:R-:W-:Y:S02]  /*2110*/  LEA.HI.X.SX32 R18, R12, UR15, 0x1, P1 ;  /* 0x0000000f0c127c11 */ /* 0x000fe400088f0eff */
[----:B------:R-:W-:-:S04]  /*2120*/  IADD3 R12, P1, R15, UR16, RZ ;  /* 0x000000100f0c7c10 */ /* 0x000fc8000ff3e0ff */
[----:B------:R-:W-:Y:S02]  /*2130*/  LEA.HI.X.SX32 R15, R15, UR17, 0x1, P1 ;  /* 0x000000110f0f7c11 */ /* 0x000fe400088f0eff */
[----:B------:R-:W-:Y:S01]  /*2140*/  PLOP3.LUT P1, PT, PT, PT, UP0, 0x80, 0x0 ;  /* 0x000000000000781c */ /* 0x000fe20003f2f008 */
[----:B-1----:R-:W1:Y:S02]  /*2150*/  MUFU.RCP R4, R4 ;  /* 0x0000000400047308 */ /* 0x002e640000001000 */
[----:B-1----:R-:W-:-:S06]  /*2160*/  VIADD R5, R4, 0xffffffe ;  /* 0x0ffffffe04057836 */ /* 0x002fcc0000000000 */
[----:B------:R-:W1:Y:S02]  /*2170*/  F2I.FTZ.U32.TRUNC.NTZ R33, R5 ;  /* 0x0000000500217305 */ /* 0x000e64000021f000 */
[----:B-1----:R-:W-:Y:S02]  /*2180*/  IMAD.MOV R28, RZ, RZ, -R33 ;  /* 0x000000ffff1c7224 */ /* 0x002fe400078e0a21 */
[----:B------:R-:W-:Y:S05]  /*2190*/  @!P1 BRA `(.L_x_18) ;  /* 0x00000000002c9947 */ /* 0x000fea0003800000 */
        /* <DEDUP_REMOVED lines=11> */
.L_x_18:
        /* <DEDUP_REMOVED lines=12> */
.L_x_19:
[----:B------:R-:W-:Y:S01]  /*2310*/  SHF.R.U64 R12, R12, UR24, R15 ;  /* 0x000000180c0c7c19 */ /* 0x000fe2000800120f */
[----:B------:R-:W-:Y:S01]  /*2320*/  IMAD.MOV.U32 R4, RZ, RZ, R28 ;  /* 0x000000ffff047224 */ /* 0x000fe200078e001c */
[----:B------:R-:W-:Y:S02]  /*2330*/  IABS R5, R20 ;  /* 0x0000001400057213 */ /* 0x000fe40000000000 */
[----:B------:R-:W-:Y:S01]  /*2340*/  SHF.R.U64 R17, R17, UR19, R18 ;  /* 0x0000001311117c19 */ /* 0x000fe20008001212 */
[----:B------:R-:W-:Y:S01]  /*2350*/  VIADD R15, R12, UR5 ;  /* 0x000000050c0f7c36 */ /* 0x000fe20008000000 */
[----:B------:R-:W-:Y:S01]  /*2360*/  IABS R28, R11 ;  /* 0x0000000b001c7213 */ /* 0x000fe20000000000 */
[----:B------:R-:W-:Y:S02]  /*2370*/  IMAD R12, R4, R31, RZ ;  /* 0x0000001f040c7224 */ /* 0x000fe400078e02ff */
[----:B------:R-:W-:Y:S01]  /*2380*/  IMAD.MOV R25, RZ, RZ, -R5 ;  /* 0x000000ffff197224 */ /* 0x000fe200078e0a05 */
[----:B------:R-:W-:Y:S01]  /*2390*/  IABS R24, R15 ;  /* 0x0000000f00187213 */ /* 0x000fe20000000000 */
[----:B------:R-:W-:-:S02]  /*23a0*/  IMAD.MOV.U32 R4, RZ, RZ, RZ ;  /* 0x000000ffff047224 */ /* 0x000fc400078e00ff */
[----:B------:R-:W-:Y:S02]  /*23b0*/  IMAD.MOV.U32 R5, RZ, RZ, R33 ;  /* 0x000000ffff057224 */ /* 0x000fe400078e0021 */
[----:B------:R-:W-:Y:S02]  /*23c0*/  VIADD R18, R17, UR4 ;  /* 0x0000000411127c36 */ /* 0x000fe40008000000 */
[----:B------:R-:W-:-:S04]  /*23d0*/  IMAD.HI.U32 R4, R33, R12, R4 ;  /* 0x0000000c21047227 */ /* 0x000fc800078e0004 */
[----:B------:R-:W-:Y:S01]  /*23e0*/  IMAD.MOV.U32 R5, RZ, RZ, R24 ;  /* 0x000000ffff057224 */ /* 0x000fe200078e0018 */
[----:B------:R-:W-:Y:S01]  /*23f0*/  IABS R24, R11 ;  /* 0x0000000b00187213 */ /* 0x000fe20000000000 */
[----:B------:R-:W-:Y:S02]  /*2400*/  IMAD.MOV.U32 R12, RZ, RZ, R25 ;  /* 0x000000ffff0c7224 */ /* 0x000fe400078e0019 */
[----:B------:R-:W-:Y:S01]  /*2410*/  IMAD.HI.U32 R4, R4, R5, RZ ;  /* 0x0000000504047227 */ /* 0x000fe200078e00ff */
[----:B------:R-:W1:Y:S03]  /*2420*/  I2F.RP R25, R24 ;  /* 0x0000001800197306 */ /* 0x000e660000209400 */
[----:B------:R-:W-:-:S05]  /*2430*/  IMAD R12, R4, R12, R5 ;  /* 0x0000000c040c7224 */ /* 0x000fca00078e0205 */
[----:B------:R-:W-:Y:S01]  /*2440*/  ISETP.GT.U32.AND P1, PT, R31, R12, PT ;  /* 0x0000000c1f00720c */ /* 0x000fe20003f24070 */
[----:B-1----:R-:W1:-:S12]  /*2450*/  MUFU.RCP R25, R25 ;  /* 0x0000001900197308 */ /* 0x002e580000001000 */
[----:B------:R-:W-:Y:S02]  /*2460*/  @!P1 IMAD.IADD R12, R12, 0x1, -R31 ;  /* 0x000000010c0c9824 */ /* 0x000fe400078e0a1f */
[----:B-1----:R-:W-:-:S04]  /*2470*/  VIADD R4, R25, 0xffffffe ;  /* 0x0ffffffe19047836 */ /* 0x002fc80000000000 */
[----:B------:R1:W4:Y:S02]  /*2480*/  F2I.FTZ.U32.TRUNC.NTZ R5, R4 ;  /* 0x0000000400057305 */ /* 0x000324000021f000 */
[----:B-1----:R-:W-:Y:S02]  /*2490*/  IMAD.MOV.U32 R4, RZ, RZ, RZ ;  /* 0x000000ffff047224 */ /* 0x002fe400078e00ff */
[----:B----4-:R-:W-:-:S04]  /*24a0*/  IMAD.MOV R27, RZ, RZ, -R5 ;  /* 0x000000ffff1b7224 */ /* 0x010fc800078e0a05 */
[----:B------:R-:W-:Y:S01]  /*24b0*/  IMAD R17, R27, R24, RZ ;  /* 0x000000181b117224 */ /* 0x000fe200078e02ff */
[----:B------:R-:W-:-:S03]  /*24c0*/  IABS R27, R18 ;  /* 0x00000012001b7213 */ /* 0x000fc60000000000 */
[----:B------:R-:W-:-:S04]  /*24d0*/  IMAD.HI.U32 R26, R5, R17, R4 ;  /* 0x00000011051a7227 */ /* 0x000fc800078e0004 */
[----:B------:R-:W-:Y:S02]  /*24e0*/  IMAD.MOV.U32 R5, RZ, RZ, R27 ;  /* 0x000000ffff057224 */ /* 0x000fe400078e001b */
[----:B------:R-:W-:Y:S02]  /*24f0*/  IMAD.MOV R17, RZ, RZ, -R28 ;  /* 0x000000ffff117224 */ /* 0x000fe400078e0a1c */
[----:B------:R-:W-:-:S04]  /*2500*/  IMAD.HI.U32 R4, R26, R5, RZ ;  /* 0x000000051a047227 */ /* 0x000fc800078e00ff */
[----:B------:R-:W-:-:S05]  /*2510*/  IMAD R5, R4, R17, R5 ;  /* 0x0000001104057224 */ /* 0x000fca00078e0205 */
[----:B------:R-:W-:-:S13]  /*2520*/  ISETP.GT.U32.AND P1, PT, R24, R5, PT ;  /* 0x000000051800720c */ /* 0x000fda0003f24070 */
[----:B------:R-:W-:Y:S01]  /*2530*/  @!P1 IMAD.IADD R5, R5, 0x1, -R24 ;  /* 0x0000000105059824 */ /* 0x000fe200078e0a18 */
[----:B------:R-:W-:-:S13]  /*2540*/  ISETP.GT.U32.AND P1, PT, R31, R12, PT ;  /* 0x0000000c1f00720c */ /* 0x000fda0003f24070 */
[----:B------:R-:W-:Y:S01]  /*2550*/  @!P1 IMAD.IADD R12, R12, 0x1, -R31 ;  /* 0x000000010c0c9824 */ /* 0x000fe200078e0a1f */
[----:B------:R-:W-:-:S03]  /*2560*/  ISETP.GT.U32.AND P1, PT, R24, R5, PT ;  /* 0x000000051800720c */ /* 0x000fc60003f24070 */
[----:B------:R-:W-:-:S10]  /*2570*/  IMAD.MOV.U32 R4, RZ, RZ, R12 ;  /* 0x000000ffff047224 */ /* 0x000fd400078e000c */
[----:B------:R-:W-:Y:S01]  /*2580*/  @!P1 IMAD.IADD R5, R5, 0x1, -R24 ;  /* 0x0000000105059824 */ /* 0x000fe200078e0a18 */
[----:B------:R-:W-:-:S13]  /*2590*/  ISETP.GE.AND P1, PT, R15, RZ, PT ;  /* 0x000000ff0f00720c */ /* 0x000fda0003f26270 */
[----:B------:R-:W-:Y:S01]  /*25a0*/  @!P1 IMAD.MOV R4, RZ, RZ, -R4 ;  /* 0x000000ffff049224 */ /* 0x000fe200078e0a04 */
[----:B------:R-:W-:-:S13]  /*25b0*/  ISETP.GE.AND P1, PT, R18, RZ, PT ;  /* 0x000000ff1200720c */ /* 0x000fda0003f26270 */
[----:B------:R-:W-:Y:S01]  /*25c0*/  @!P1 IMAD.MOV R5, RZ, RZ, -R5 ;  /* 0x000000ffff059224 */ /* 0x000fe200078e0a05 */
[----:B------:R-:W-:-:S13]  /*25d0*/  ISETP.NE.AND P1, PT, RZ, UR7, PT ;  /* 0x00000007ff007c0c */ /* 0x000fda000bf25270 */
[----:B------:R-:W-:Y:S02]  /*25e0*/  @!P1 LOP3.LUT R4, RZ, UR7, RZ, 0x33, !PT ;  /* 0x00000007ff049c12 */ /* 0x000fe4000f8e33ff */
[----:B------:R-:W-:-:S03]  /*25f0*/  ISETP.NE.AND P1, PT, RZ, UR8, PT ;  /* 0x00000008ff007c0c */ /* 0x000fc6000bf25270 */
[----:B------:R-:W-:-:S10]  /*2600*/  IMAD.IADD R4, R15, 0x1, -R4 ;  /* 0x000000010f047824 */ /* 0x000fd400078e0a04 */
[----:B------:R-:W-:Y:S02]  /*2610*/  @!P1 LOP3.LUT R5, RZ, UR8, RZ, 0x33, !PT ;  /* 0x00000008ff059c12 */ /* 0x000fe4000f8e33ff */
[----:B------:R-:W-:-:S03]  /*2620*/  PLOP3.LUT P1, PT, PT, PT, UP3, 0x80, 0x0 ;  /* 0x000000000000781c */ /* 0x000fc60003f2f038 */
[----:B------:R-:W-:-:S04]  /*2630*/  IMAD.IADD R5, R18, 0x1, -R5 ;  /* 0x0000000112057824 */ /* 0x000fc800078e0a05 */
[CC--:B------:R-:W-:Y:S01]  /*2640*/  IMAD R28, R4.reuse, R5.reuse, RZ ;  /* 0x00000005041c7224 */ /* 0x0c0fe200078e02ff */
[----:B------:R-:W-:-:S04]  /*2650*/  SEL R15, R4, R5, !P1 ;  /* 0x00000005040f7207 */ /* 0x000fc80004800000 */
[--C-:B------:R-:W-:Y:S01]  /*2660*/  SHF.R.S32.HI R5, RZ, 0x1f, R15.reuse ;  /* 0x0000001fff057819 */ /* 0x100fe2000001140f */
[----:B------:R-:W-:Y:S01]  /*2670*/  IMAD.MOV.U32 R4, RZ, RZ, R15 ;  /* 0x000000ffff047224 */ /* 0x000fe200078e000f */
[----:B------:R-:W-:-:S07]  /*2680*/  SHF.R.S32.HI R29, RZ, 0x1f, R28 ;  /* 0x0000001fff1d7819 */ /* 0x000fce000001141c */
.L_x_17:
[----:B------:R-:W-:Y:S05]  /*2690*/  BSYNC B0 ;  /* 0x0000000000007941 */ /* 0x000fea0003800000 */
.L_x_16:
[----:B------:R-:W4:Y:S04]  /*26a0*/  SHFL.UP PT, R15, R28, 0x1, RZ ;  /* 0x042000001c0f7989 */ /* 0x000f2800000e00ff */
[----:B------:R-:W1:Y:S01]  /*26b0*/  SHFL.UP PT, R12, R29, 0x1, RZ ;  /* 0x042000001d0c7989 */ /* 0x000e6200000e00ff */
[----:B----4-:R-:W-:Y:S02]  /*26c0*/  SEL R15, R15, RZ, P2 ;  /* 0x000000ff0f0f7207 */ /* 0x010fe40001000000 */
[----:B-1----:R-:W-:Y:S02]  /*26d0*/  SEL R12, R12, RZ, P2 ;  /* 0x000000ff0c0c7207 */ /* 0x002fe40001000000 */
[----:B------:R-:W-:-:S05]  /*26e0*/  IADD3 R24, P1, R15, R28, RZ ;  /* 0x0000001c0f187210 */ /* 0x000fca0007f3e0ff */
[----:B------:R-:W-:Y:S01]  /*26f0*/  IMAD.X R17, R12, 0x1, R29, P1 ;  /* 0x000000010c117824 */ /* 0x000fe200008e061d */
[----:B------:R-:W1:Y:S04]  /*2700*/  SHFL.UP PT, R15, R24, 0x2, RZ ;  /* 0x04400000180f7989 */ /* 0x000e6800000e00ff */
[----:B------:R-:W4:Y:S01]  /*2710*/  SHFL.UP PT, R12, R17, 0x2, RZ ;  /* 0x04400000110c7989 */ /* 0x000f2200000e00ff */
[----:B-1----:R-:W-:Y:S02]  /*2720*/  SEL R15, R15, RZ, P3 ;  /* 0x000000ff0f0f7207 */ /* 0x002fe40001800000 */
[----:B----4-:R-:W-:Y:S02]  /*2730*/  SEL R12, R12, RZ, P3 ;  /* 0x000000ff0c0c7207 */ /* 0x010fe40001800000 */
        /* <DEDUP_REMOVED lines=20> */
[----:B---3--:R-:W-:-:S05]  /*2880*/  IADD3 R26, P1, R18, R7, RZ ;  /* 0x00000007121a7210 */ /* 0x008fca0007f3e0ff */
[----:B--2---:R-:W-:Y:S01]  /*2890*/  IMAD.X R17, R15, 0x1, R6, P1 ;  /* 0x000000010f117824 */ /* 0x004fe200008e0606 */
[----:B------:R-:W-:-:S04]  /*28a0*/  ISETP.GT.U32.AND P1, PT, R26, UR10, PT ;  /* 0x0000000a1a007c0c */ /* 0x000fc8000bf24070 */
[----:B------:R-:W-:-:S13]  /*28b0*/  ISETP.GT.U32.AND.EX P1, PT, R17, UR9, PT, P1 ;  /* 0x0000000911007c0c */ /* 0x000fda000bf24110 */
[----:B------:R-:W-:-:S04]  /*28c0*/  VOTE.ANY R12, PT, P1 ;  /* 0x00000000000c7806 */ /* 0x000fc800008e0100 */
[----:B------:R-:W-:-:S13]  /*28d0*/  ISETP.NE.AND P1, PT, R12, RZ, PT ;  /* 0x000000ff0c00720c */ /* 0x000fda0003f25270 */
[----:B------:R-:W-:Y:S05]  /*28e0*/  @!P1 BRA `(.L_x_20) ;  /* 0xfffffff400b89947 */ /* 0x000fea000383ffff */
[----:B------:R-:W-:-:S07]  /*28f0*/  IMAD.MOV.U32 R17, RZ, RZ, R15 ;  /* 0x000000ffff117224 */ /* 0x000fce00078e000f */
.L_x_15:
[----:B------:R-:W1:Y:S08]  /*2900*/  BREV R12, R12 ;  /* 0x0000000c000c7301 */ /* 0x000e700000000000 */
[----:B-1----:R-:W1:Y:S02]  /*2910*/  FLO.U32.SH R15, R12 ;  /* 0x0000000c000f7300 */ /* 0x002e6400000e0400 */
[----:B-1----:R-:W1:Y:S02]  /*2920*/  SHFL.IDX PT, R0, R0, R15, 0x1f ;  /* 0x00001f0f00007589 */ /* 0x002e6400000e0000 */
[----:B-1----:R-:W-:-:S13]  /*2930*/  R2UR UR6, R0 ;  /* 0x00000000000672ca */ /* 0x002fda00000e0000 */
[----:B------:R-:W-:-:S05]  /*2940*/  VIADD R2, R8, UR6 ;  /* 0x0000000608027c36 */ /* 0x000fca0008000000 */
[----:B------:R-:W-:-:S13]  /*2950*/  ISETP.GE.AND P1, PT, R2, R3, PT ;  /* 0x000000030200720c */ /* 0x000fda0003f26270 */
[----:B------:R-:W1:Y:S02]  /*2960*/  @!P1 LDC.64 R24, c[0x0][0x918] ;  /* 0x00024600ff189b82 */ /* 0x000e640000000a00 */
[----:B-1----:R-:W-:-:S05]  /*2970*/  @!P1 IMAD.WIDE R24, R2, 0xc, R24 ;  /* 0x0000000c02189825 */ /* 0x002fca00078e0218 */
[----:B-----5:R1:W5:Y:S04]  /*2980*/  @!P1 LDG.E R9, desc[UR56][R24.64] ;  /* 0x0000003818099981 */ /* 0x020368000c1e1900 */
[----:B------:R1:W5:Y:S01]  /*2990*/  @!P1 LDG.E R10, desc[UR56][R24.64+0x4] ;  /* 0x00000438180a9981 */ /* 0x000362000c1e1900 */
[----:B------:R-:W-:-:S03]  /*29a0*/  IADD3 R2, P1, P2, R18, R7, -R28 ;  /* 0x0000000712027210 */ /* 0x000fc60007a3e81c */
[----:B------:R-:W-:Y:S01]  /*29b0*/  SHFL.IDX PT, R7, R29, R15, 0x1f ;  /* 0x00001f0f1d077589 */ /* 0x000fe200000e0000 */
[----:B------:R-:W-:-:S03]  /*29c0*/  IADD3.X R18, R17, R6, ~R29, P1, P2 ;  /* 0x0000000611127210 */ /* 0x000fc60000fe4c1d */
[----:B------:R-:W2:Y:S04]  /*29d0*/  SHFL.IDX PT, R2, R2, R15, 0x1f ;  /* 0x00001f0f02027589 */ /* 0x000ea800000e0000 */
[----:B------:R-:W3:Y:S04]  /*29e0*/  SHFL.IDX PT, R18, R18, R15, 0x1f ;  /* 0x00001f0f12127589 */ /* 0x000ee800000e0000 */
[----:B------:R1:W4:Y:S04]  /*29f0*/  SHFL.IDX PT, R6, R28, R15, 0x1f ;  /* 0x00001f0f1c067589 */ /* 0x00032800000e0000 */
[----:B------:R1:W1:Y:S04]  /*2a00*/  SHFL.IDX PT, R5, R5, R15, 0x1f ;  /* 0x00001f0f05057589 */ /* 0x00026800000e0000 */
[----:B------:R1:W1:Y:S01]  /*2a10*/  SHFL.IDX PT, R4, R4, R15, 0x1f ;  /* 0x00001f0f04047589 */ /* 0x00026200000e0000 */
[----:B--2---:R-:W-:-:S02]  /*2a20*/  R2UR UR5, R2 ;  /* 0x00000000020572ca */ /* 0x004fc400000e0000 */
[----:B---3--:R-:W-:-:S15]  /*2a30*/  R2UR UR4, R18 ;  /* 0x00000000120472ca */ /* 0x008fde00000e0000 */
.L_x_10:
[----:B------:R-:W-:Y:S01]  /*2a40*/  ISETP.LE.AND P1, PT, R3, UR6, PT ;  /* 0x0000000603007c0c */ /* 0x000fe2000bf23270 */
[----:B------:R-:W-:Y:S02]  /*2a50*/  IMAD.MOV.U32 R17, RZ, RZ, -0x1 ;  /* 0xffffffffff117424 */ /* 0x000fe400078e00ff */
[----:B------:R-:W-:-:S10]  /*2a60*/  IMAD.MOV.U32 R18, RZ, RZ, -0x1 ;  /* 0xffffffffff127424 */ /* 0x000fd400078e00ff */
[----:B------:R-:W-:Y:S05]  /*2a70*/  @P1 BRA `(.L_x_9) ;  /* 0x0000000400041947 */ /* 0x000fea0003800000 */
[----:B------:R-:W-:Y:S01]  /*2a80*/  UIADD3 UR15, UP2, -UR5, UR10, URZ ;  /* 0x0000000a050f7290 */ /* 0x000fe2000ff5e13f */
[----:B------:R-:W2:Y:S01]  /*2a90*/  S2UR UR19, SR_CTAID.Y ;  /* 0x00000000001379c3 */ /* 0x000ea20000002600 */
[----:B------:R-:W-:Y:S01]  /*2aa0*/  ULDC UR17, c[0x0][0x8c0] ;  /* 0x0002300000117ab9 */ /* 0x000fe20000000800 */
[----:B------:R-:W-:Y:S01]  /*2ab0*/  ULDC UR21, c[0x0][0x8b0] ;  /* 0x00022c0000157ab9 */ /* 0x000fe20000000800 */
[----:B------:R-:W-:Y:S01]  /*2ac0*/  UIADD3.X UR11, ~UR4, UR9, URZ, UP2, !UPT ;  /* 0x00000009040b7290 */ /* 0x000fe200097fe53f */
[--C-:B-1----:R-:W-:Y:S01]  /*2ad0*/  SHF.R.U32.HI R25, RZ, UR21, R5.reuse ;  /* 0x00000015ff197c19 */ /* 0x102fe20008011605 */
[----:B------:R-:W-:Y:S01]  /*2ae0*/  ULDC UR20, c[0x0][0x904] ;  /* 0x0002410000147ab9 */ /* 0x000fe20000000800 */
[----:B------:R-:W-:Y:S01]  /*2af0*/  ULDC UR13, c[0x0][0x8a8] ;  /* 0x00022a00000d7ab9 */ /* 0x000fe20000000800 */
[----:B------:R-:W-:Y:S01]  /*2b00*/  USHF.R.U32.HI UR16, URZ, UR17, UR11 ;  /* 0x000000113f107299 */ /* 0x000fe2000801160b */
[----:B------:R-:W-:Y:S01]  /*2b10*/  SHF.R.U64 R24, R4, UR21, R5 ;  /* 0x0000001504187c19 */ /* 0x000fe20008001205 */
[----:B------:R-:W-:-:S02]  /*2b20*/  USHF.R.U64 UR15, UR15, UR17, UR11 ;  /* 0x000000110f0f7299 */ /* 0x000fc4000800120b */
[----:B------:R-:W-:Y:S02]  /*2b30*/  USHF.R.U32.HI UR14, URZ, UR21, UR16 ;  /* 0x000000153f0e7299 */ /* 0x000fe40008011610 */
[----:B------:R-:W-:Y:S02]  /*2b40*/  UIADD3 UR13, UR13, -0x1, URZ ;  /* 0xffffffff0d0d7890 */ /* 0x000fe4000fffe03f */
[----:B------:R-:W-:Y:S02]  /*2b50*/  USHF.R.U32.HI UR22, URZ, UR20, UR14 ;  /* 0x000000143f167299 */ /* 0x000fe4000801160e */
[----:B------:R-:W-:Y:S02]  /*2b60*/  USHF.R.U64 UR16, UR15, UR21, UR16 ;  /* 0x000000150f107299 */ /* 0x000fe40008001210 */
[----:B------:R-:W-:Y:S02]  /*2b70*/  ULOP3.LUT UR15, UR15, UR13, URZ, 0xc0, !UPT ;  /* 0x0000000d0f0f7292 */ /* 0x000fe4000f8ec03f */
[----:B------:R-:W-:Y:S01]  /*2b80*/  LOP3.LUT R0, R25, UR22, RZ, 0xfc, !PT ;  /* 0x0000001619007c12 */ /* 0x000fe2000f8efcff */
[----:B------:R-:W-:-:S02]  /*2b90*/  USHF.R.U64 UR14, UR16, UR20, UR14 ;  /* 0x00000014100e7299 */ /* 0x000fc4000800120e */
[----:B--2---:R-:W-:Y:S01]  /*2ba0*/  USEL UR11, UR40, UR19, !UP3 ;  /* 0x00000013280b7287 */ /* 0x004fe2000d800000 */
[----:B------:R-:W-:-:S13]  /*2bb0*/  ISETP.NE.U32.AND P1, PT, R0, RZ, PT ;  /* 0x000000ff0000720c */ /* 0x000fda0003f25070 */
[----:B------:R-:W-:Y:S05]  /*2bc0*/  @!P1 BRA `(.L_x_21) ;  /* 0x0000000000149947 */ /* 0x000fea0003800000 */
[----:B------:R-:W-:-:S07]  /*2bd0*/  MOV R12, 0x2bf0 ;  /* 0x00002bf0000c7802 */ /* 0x000fce0000000f00 */
[----:B----45:R-:W-:Y:S05]  /*2be0*/  CALL.REL.NOINC `($__internal_0_$__cuda_sm20_div_u64) ;  /* 0x000000a8003c7944 */ /* 0x030fea0003c00000 */
[----:B------:R-:W-:-:S04]  /*2bf0*/  IMAD.MOV R12, RZ, RZ, -R0 ;  /* 0x000000ffff0c7224 */ /* 0x000fc800078e0a00 */
[----:B------:R-:W-:Y:S01]  /*2c00*/  IMAD R12, R24, R12, UR14 ;  /* 0x0000000e180c7e24 */ /* 0x000fe2000f8e020c */
[----:B------:R-:W-:Y:S06]  /*2c10*/  BRA `(.L_x_22) ;  /* 0x0000000000507947 */ /* 0x000fec0003800000 */
.L_x_21:
[----:B------:R-:W1:Y:S01]  /*2c20*/  I2F.U32.RP R0, R24 ;  /* 0x0000001800007306 */ /* 0x000e620000209000 */
[----:B------:R-:W-:-:S07]  /*2c30*/  ISETP.NE.U32.AND P3, PT, R24, RZ, PT ;  /* 0x000000ff1800720c */ /* 0x000fce0003f65070 */
[----:B-1----:R-:W1:Y:S02]  /*2c40*/  MUFU.RCP R0, R0 ;  /* 0x0000000000007308 */ /* 0x002e640000001000 */
[----:B-1----:R-:W-:-:S06]  /*2c50*/  VIADD R2, R0, 0xffffffe ;  /* 0x0ffffffe00027836 */ /* 0x002fcc0000000000 */
[----:B------:R1:W2:Y:S02]  /*2c60*/  F2I.FTZ.U32.TRUNC.NTZ R3, R2 ;  /* 0x0000000200037305 */ /* 0x0002a4000021f000 */
[----:B-1----:R-:W-:Y:S02]  /*2c70*/  IMAD.MOV.U32 R2, RZ, RZ, RZ ;  /* 0x000000ffff027224 */ /* 0x002fe400078e00ff */
[----:B--2---:R-:W-:-:S04]  /*2c80*/  IMAD.MOV R15, RZ, RZ, -R3 ;  /* 0x000000ffff0f7224 */ /* 0x004fc800078e0a03 */
[----:B------:R-:W-:-:S04]  /*2c90*/  IMAD R15, R15, R24, RZ ;  /* 0x000000180f0f7224 */ /* 0x000fc800078e02ff */
[----:B------:R-:W-:-:S06]  /*2ca0*/  IMAD.HI.U32 R3, R3, R15, R2 ;  /* 0x0000000f03037227 */ /* 0x000fcc00078e0002 */
[----:B------:R-:W-:-:S04]  /*2cb0*/  IMAD.HI.U32 R0, R3, UR14, RZ ;  /* 0x0000000e03007c27 */ /* 0x000fc8000f8e00ff */
[----:B------:R-:W-:-:S04]  /*2cc0*/  IMAD.MOV R3, RZ, RZ, -R0 ;  /* 0x000000ffff037224 */ /* 0x000fc800078e0a00 */
[----:B------:R-:W-:-:S05]  /*2cd0*/  IMAD R3, R24, R3, UR14 ;  /* 0x0000000e18037e24 */ /* 0x000fca000f8e0203 */
[----:B------:R-:W-:-:S13]  /*2ce0*/  ISETP.GE.U32.AND P1, PT, R3, R24, PT ;  /* 0x000000180300720c */ /* 0x000fda0003f26070 */
[----:B------:R-:W-:Y:S02]  /*2cf0*/  @P1 IMAD.IADD R3, R3, 0x1, -R24 ;  /* 0x0000000103031824 */ /* 0x000fe400078e0a18 */
[----:B------:R-:W-:-:S03]  /*2d00*/  @P1 VIADD R0, R0, 0x1 ;  /* 0x0000000100001836 */ /* 0x000fc60000000000 */
[----:B------:R-:W-:-:S13]  /*2d10*/  ISETP.GE.U32.AND P2, PT, R3, R24, PT ;  /* 0x000000180300720c */ /* 0x000fda0003f46070 */
[----:B------:R-:W-:Y:S01]  /*2d20*/  @P2 VIADD R0, R0, 0x1 ;  /* 0x0000000100002836 */ /* 0x000fe20000000000 */
[----:B------:R-:W-:-:S05]  /*2d30*/  @!P3 LOP3.LUT R0, RZ, R24, RZ, 0x33, !PT ;  /* 0x00000018ff00b212 */ /* 0x000fca00078e33ff */
[----:B------:R-:W-:-:S04]  /*2d40*/  IMAD.MOV R12, RZ, RZ, -R0 ;  /* 0x000000ffff0c7224 */ /* 0x000fc800078e0a00 */
[----:B------:R-:W-:-:S07]  /*2d50*/  IMAD R12, R24, R12, UR14 ;  /* 0x0000000e180c7e24 */ /* 0x000fce000f8e020c */
.L_x_22:
[----:B------:R-:W1:Y:S01]  /*2d60*/  LDC R15, c[0x0][0x8a8] ;  /* 0x00022a00ff0f7b82 */ /* 0x000e620000000800 */
[----:B------:R-:W-:Y:S01]  /*2d70*/  ULDC UR14, c[0x0][0x904] ;  /* 0x00024100000e7ab9 */ /* 0x000fe20000000800 */
[----:B------:R-:W-:Y:S01]  /*2d80*/  UMOV UR13, 0xffffffff ;  /* 0xffffffff000d7882 */ /* 0x000fe20000000000 */
[----:B------:R-:W-:Y:S01]  /*2d90*/  PLOP3.LUT P1, PT, PT, PT, UP3, 0x80, 0x0 ;  /* 0x000000000000781c */ /* 0x000fe20003f2f038 */
[----:B------:R-:W-:-:S04]  /*2da0*/  USHF.L.U32 UR13, UR13, UR14, URZ ;  /* 0x0000000e0d0d7299 */ /* 0x000fc8000800063f */
[----:B------:R-:W2:Y:S02]  /*2db0*/  LDC R17, c[0x0][0x8b8] ;  /* 0x00022e00ff117b82 */ /* 0x000ea40000000800 */
[----:B------:R-:W-:Y:S01]  /*2dc0*/  LOP3.LUT R2, RZ, UR13, RZ, 0x33, !PT ;  /* 0x0000000dff027c12 */ /* 0x000fe2000f8e33ff */
[----:B------:R-:W-:Y:S02]  /*2dd0*/  UMOV UR13, 0x1 ;  /* 0x00000001000d7882 */ /* 0x000fe40000000000 */
[----:B------:R-:W-:Y:S01]  /*2de0*/  USHF.L.U32 UR13, UR13, UR14, URZ ;  /* 0x0000000e0d0d7299 */ /* 0x000fe2000800063f */
[----:B------:R-:W-:Y:S02]  /*2df0*/  LOP3.LUT R3, R2, UR16, RZ, 0xc0, !PT ;  /* 0x0000001002037c12 */ /* 0x000fe4000f8ec0ff */
[----:B------:R-:W-:Y:S02]  /*2e00*/  @P1 IMAD.U32 R18, RZ, RZ, UR6 ;  /* 0x00000006ff121e24 */ /* 0x000fe4000f8e00ff */
[----:B------:R-:W-:-:S02]  /*2e10*/  @!P1 IMAD.U32 R18, RZ, RZ, UR6 ;  /* 0x00000006ff129e24 */ /* 0x000fc4000f8e00ff */
[----:B------:R-:W-:Y:S02]  /*2e20*/  IMAD R0, R0, UR13, R3 ;  /* 0x0000000d00007c24 */ /* 0x000fe4000f8e0203 */
[----:B-1----:R-:W-:-:S04]  /*2e30*/  IMAD R12, R12, R15, UR15 ;  /* 0x0000000f0c0c7e24 */ /* 0x002fc8000f8e020f */
[----:B------:R-:W-:Y:S02]  /*2e40*/  @P1 IMAD.MOV.U32 R16, RZ, RZ, R12 ;  /* 0x000000ffff101224 */ /* 0x000fe400078e000c */
[----:B--2---:R-:W-:Y:S01]  /*2e50*/  IMAD R17, R0, R17, UR11 ;  /* 0x0000000b00117e24 */ /* 0x004fe2000f8e0211 */
[----:B------:R-:W-:-:S03]  /*2e60*/  UMOV UR11, 0x1 ;  /* 0x00000001000b7882 */ /* 0x000fc60000000000 */
[----:B------:R-:W-:Y:S02]  /*2e70*/  @!P1 IMAD.MOV.U32 R16, RZ, RZ, R17 ;  /* 0x000000ffff109224 */ /* 0x000fe400078e0011 */
[----:B------:R-:W-:-:S07]  /*2e80*/  @!P1 IMAD.MOV.U32 R17, RZ, RZ, R12 ;  /* 0x000000ffff119224 */ /* 0x000fce00078e000c */
.L_x_9:
[----:B------:R-:W-:-:S13]  /*2e90*/  ISETP.NE.AND P1, PT, RZ, UR11, PT ;  /* 0x0000000bff007c0c */ /* 0x000fda000bf25270 */
[----:B------:R-:W-:Y:S05]  /*2ea0*/  @!P1 EXIT ;  /* 0x000000000000994d */ /* 0x000fea0003800000 */
[----:B-1----:R-:W1:Y:S02]  /*2eb0*/  LDC.64 R24, c[0x0][0x290] ;  /* 0x0000a400ff187b82 */ /* 0x002e640000000a00 */
[----:B-1----:R-:W-:-:S05]  /*2ec0*/  IMAD.WIDE R24, R18, 0xc, R24 ;  /* 0x0000000c12187825 */ /* 0x002fca00078e0218 */
[----:B------:R1:W5:Y:S04]  /*2ed0*/  LDG.E R2, desc[UR56][R24.64] ;  /* 0x0000003818027981 */ /* 0x000368000c1e1900 */
[----:B------:R1:W5:Y:S04]  /*2ee0*/  LDG.E R0, desc[UR56][R24.64+0x4] ;  /* 0x0000043818007981 */ /* 0x000368000c1e1900 */
[----:B------:R1:W5:Y:S01]  /*2ef0*/  LDG.E R36, desc[UR56][R24.64+0x8] ;  /* 0x0000083818247981 */ /* 0x000362000c1e1900 */
[----:B------:R-:W-:Y:S01]  /*2f00*/  PLOP3.LUT P1, PT, PT, PT, UP1, 0x80, 0x0 ;  /* 0x000000000000781c */ /* 0x000fe20003f2f018 */
[----:B------:R-:W2:Y:S01]  /*2f10*/  S2UR UR41, SR_CgaCtaId ;  /* 0x00000000002979c3 */ /* 0x000ea20000008800 */
[----:B------:R-:W-:-:S11]  /*2f20*/  SHF.R.S32.HI R3, RZ, 0x1f, R18 ;  /* 0x0000001fff037819 */ /* 0x000fd60000011412 */
[----:B-1----:R-:W-:Y:S05]  /*2f30*/  @!P1 BRA `(.L_x_23) ;  /* 0x0000003c00b89947 */ /* 0x002fea0003800000 */
[----:B------:R-:W-:-:S06]  /*2f40*/  UISETP.GT.U32.AND UP0, UPT, UR18, 0x1, UPT ;  /* 0x000000011200788c */ /* 0x000fcc000bf04070 */
[----:B------:R-:W-:-:S13]  /*2f50*/  PLOP3.LUT P0, PT, PT, PT, UP0, 0x80, 0x0 ;  /* 0x000000000000781c */ /* 0x000fda0003f0f008 */
[----:B--2---:R-:W-:Y:S05]  /*2f60*/  @P0 EXIT ;  /* 0x000000000000094d */ /* 0x004fea0003800000 */
.L_x_24:
[----:B------:R-:W-:-:S08]  /*2f70*/  NOP ;  /* 0x0000000000007918 */ /* 0x000fd00000000000 */
[----:B------:R-:W1:Y:S02]  /*2f80*/  USETMAXREG.TRY_ALLOC.CTAPOOL UP0, 0xe8 ;  /* 0x000000e8000079c8 */ /* 0x000e640008000600 */
[----:B-1----:R-:W-:-:S13]  /*2f90*/  PLOP3.LUT P0, PT, PT, PT, UP0, 0x80, 0x0 ;  /* 0x000000000000781c */ /* 0x002fda0003f0f008 */
[----:B------:R-:W-:Y:S05]  /*2fa0*/  @!P0 BRA `(.L_x_24) ;  /* 0xfffffffc00f08947 */ /* 0x000fea000383ffff */
[----:B------:R-:W1:Y:S01]  /*2fb0*/  SHFL.IDX PT, R13, R13, RZ, 0x1f ;  /* 0x00001fff0d0d7589 */ /* 0x000e6200000e0000 */
[----:B------:R-:W2:Y:S01]  /*2fc0*/  S2UR UR4, SR_CTAID.Y ;  /* 0x00000000000479c3 */ /* 0x000ea20000002600 */
[----:B------:R-:W-:Y:S01]  /*2fd0*/  UMOV UR58, URZ ;  /* 0x0000003f003a7c82 */ /* 0x000fe20008000000 */
[----:B------:R-:W-:Y:S01]  /*2fe0*/  UMOV UR59, URZ ;  /* 0x0000003f003b7c82 */ /* 0x000fe20008000000 */
[----:B-1----:R-:W-:Y:S01]  /*2ff0*/  LOP3.LUT P0, RZ, R13, 0x3, RZ, 0xc0, !PT ;  /* 0x000000030dff7812 */ /* 0x002fe2000780c0ff */
[----:B--2---:R-:W-:-:S12]  /*3000*/  UIMAD UR4, UR4, UR39, UR40 ;  /* 0x00000027040472a4 */ /* 0x004fd8000f8e0228 */
[----:B------:R-:W-:Y:S05]  /*3010*/  @P0 BRA `(.L_x_25) ;  /* 0x0000000000a40947 */ /* 0x000fea0003800000 */
[----:B------:R-:W-:Y:S01]  /*3020*/  ELECT P0, URZ, PT ;  /* 0x00000000003f782f */ /* 0x000fe20003800000 */
[----:B------:R-:W-:-:S12]  /*3030*/  BSSY B0, `(.L_x_26) ;  /* 0x0000020000007945 */ /* 0x000fd80003800000 */
[----:B------:R-:W-:Y:S05]  /*3040*/  @!P0 BRA `(.L_x_27) ;  /* 0x0000000000788947 */ /* 0x000fea0003800000 */
[----:B------:R-:W1:Y:S01]  /*3050*/  S2UR UR6, SR_CgaCtaId ;  /* 0x00000000000679c3 */ /* 0x000e620000008800 */
[----:B------:R-:W-:Y:S01]  /*3060*/  UISETP.NE.AND UP0, UPT, UR12, 0x1, UPT ;  /* 0x000000010c00788c */ /* 0x000fe2000bf05270 */
[----:B------:R-:W-:-:S06]  /*3070*/  UMOV UR5, 0x400 ;  /* 0x0000040000057882 */ /* 0x000fcc0000000000 */
[----:B------:R-:W2:Y:S08]  /*3080*/  LDC.64 R4, c[0x0][0x700] ;  /* 0x0001c000ff047b82 */ /* 0x000eb00000000a00 */
[----:B----4-:R-:W2:Y:S08]  /*3090*/  LDC.64 R6, c[0x0][0x708] ;  /* 0x0001c200ff067b82 */ /* 0x010eb00000000a00 */
[----:B-----5:R-:W3:Y:S01]  /*30a0*/  LDC.64 R8, c[0x0][0x710] ;  /* 0x0001c400ff087b82 */ /* 0x020ee20000000a00 */
[----:B-1----:R-:W-:-:S04]  /*30b0*/  ULEA UR5, UR6, UR5, 0x18 ;  /* 0x0000000506057291 */ /* 0x002fc8000f8ec03f */
[----:B------:R-:W-:Y:S02]  /*30c0*/  UIADD3 UR6, UR5, 0x80, URZ ;  /* 0x0000008005067890 */ /* 0x000fe4000fffe03f */
[----:B------:R-:W-:Y:S01]  /*30d0*/  @!UP0 UIADD3 UR6, UR5, URZ, URZ ;  /* 0x0000003f05068290 */ /* 0x000fe2000fffe03f */
[----:B------:R-:W3:Y:S08]  /*30e0*/  LDC.64 R10, c[0x0][0x718] ;  /* 0x0001c600ff0a7b82 */ /* 0x000ef00000000a00 */
[----:B------:R-:W1:Y:S01]  /*30f0*/  LDC.64 R24, c[0x0][0x720] ;  /* 0x0001c800ff187b82 */ /* 0x000e620000000a00 */
[----:B--2---:R2:W-:Y:S07]  /*3100*/  STS.128 [UR6+0x38780], R4 ;  /* 0x03878004ff007988 */ /* 0x0045ee0008000c06 */
[----:B------:R-:W1:Y:S08]  /*3110*/  LDC.64 R26, c[0x0][0x728] ;  /* 0x0001ca00ff1a7b82 */ /* 0x000e700000000a00 */
[----:B------:R-:W4:Y:S01]  /*3120*/  LDC.64 R28, c[0x0][0x730] ;  /* 0x0001cc00ff1c7b82 */ /* 0x000f220000000a00 */
[----:B---3--:R2:W-:Y:S07]  /*3130*/  STS.128 [UR6+0x38790], R8 ;  /* 0x03879008ff007988 */ /* 0x0085ee0008000c06 */
[----:B------:R-:W4:Y:S08]  /*3140*/  LDC.64 R30, c[0x0][0x738] ;  /* 0x0001ce00ff1e7b82 */ /* 0x000f300000000a00 */
[----:B------:R-:W3:Y:S01]  /*3150*/  LDC.64 R32, c[0x0][0x740] ;  /* 0x0001d000ff207b82 */ /* 0x000ee20000000a00 */
[----:B-1----:R2:W-:Y:S07]  /*3160*/  STS.128 [UR6+0x387a0], R24 ;  /* 0x0387a018ff007988 */ /* 0x0025ee0008000c06 */
[----:B------:R-:W3:Y:S08]  /*3170*/  LDC.64 R34, c[0x0][0x748] ;  /* 0x0001d200ff227b82 */ /* 0x000ef00000000a00 */
[----:B------:R-:W1:Y:S01]  /*3180*/  LDC.64 R36, c[0x0][0x750] ;  /* 0x0001d400ff247b82 */ /* 0x000e620000000a00 */
[----:B----4-:R2:W-:Y:S07]  /*3190*/  STS.128 [UR6+0x387b0], R28 ;  /* 0x0387b01cff007988 */ /* 0x0105ee0008000c06 */
[----:B------:R-:W1:Y:S08]  /*31a0*/  LDC.64 R38, c[0x0][0x758] ;  /* 0x0001d600ff267b82 */ /* 0x000e700000000a00 */
[----:B------:R-:W4:Y:S01]  /*31b0*/  LDC.64 R40, c[0x0][0x760] ;  /* 0x0001d800ff287b82 */ /* 0x000f220000000a00 */
[----:B---3--:R2:W-:Y:S07]  /*31c0*/  STS.128 [UR6+0x387c0], R32 ;  /* 0x0387c020ff007988 */ /* 0x0085ee0008000c06 */
[----:B------:R-:W4:Y:S08]  /*31d0*/  LDC.64 R42, c[0x0][0x768] ;  /* 0x0001da00ff2a7b82 */ /* 0x000f300000000a00 */
[----:B------:R-:W3:Y:S01]  /*31e0*/  LDC.64 R44, c[0x0][0x770] ;  /* 0x0001dc00ff2c7b82 */ /* 0x000ee20000000a00 */
[----:B-1----:R2:W-:Y:S07]  /*31f0*/  STS.128 [UR6+0x387d0], R36 ;  /* 0x0387d024ff007988 */ /* 0x0025ee0008000c06 */
[----:B------:R-:W3:Y:S01]  /*3200*/  LDC.64 R46, c[0x0][0x778] ;  /* 0x0001de00ff2e7b82 */ /* 0x000ee20000000a00 */
[----:B----4-:R2:W-:Y:S04]  /*3210*/  STS.128 [UR6+0x387e0], R40 ;  /* 0x0387e028ff007988 */ /* 0x0105e80008000c06 */
[----:B---3--:R2:W-:Y:S02]  /*3220*/  STS.128 [UR6+0x387f0], R44 ;  /* 0x0387f02cff007988 */ /* 0x0085e40008000c06 */
.L_x_27:
[----:B------:R-:W-:Y:S05]  /*3230*/  BSYNC B0 ;  /* 0x0000000000007941 */ /* 0x000fea0003800000 */
.L_x_26:
[----:B------:R-:W-:Y:S01]  /*3240*/  UISETP.NE.AND UP0, UPT, UR12, 0x1, UPT ;  /* 0x000000010c00788c */ /* 0x000fe2000bf05270 */
[----:B------:R-:W-:Y:S01]  /*3250*/  NOP ;  /* 0x0000000000007918 */ /* 0x000fe20000000000 */
[----:B------:R-:W-:Y:S01]  /*3260*/  ULDC UR5, c[0x0][0x884] ;  /* 0x0002210000057ab9 */ /* 0x000fe20000000800 */
[----:B------:R-:W-:Y:S01]  /*3270*/  ULDC.64 UR58, c[0x0][0x800] ;  /* 0x00020000003a7ab9 */ /* 0x000fe20000000a00 */
[----:B------:R-:W-:-:S04]  /*3280*/  USEL UR5, UR5, URZ, UP0 ;  /* 0x0000003f05057287 */ /* 0x000fc80008000000 */
[----:B------:R-:W-:-:S04]  /*3290*/  UIADD3 UR5, UR4, UR5, URZ ;  /* 0x0000000504057290 */ /* 0x000fc8000fffe03f */
[----:B------:R-:W-:-:S12]  /*32a0*/  UIMAD.WIDE UR58, UR5, 0x80, UR58 ;  /* 0x00000080053a78a5 */ /* 0x000fd8000f8e023a */
.L_x_25:
[----:B------:R-:W-:-:S13]  /*32b0*/  ISETP.NE.AND P0, PT, RZ, UR54, PT ;  /* 0x00000036ff007c0c */ /* 0x000fda000bf05270 */
[----:B------:R-:W-:Y:S05]  /*32c0*/  @P0 BRA `(.L_x_28) ;  /* 0x00000004001c0947 */ /* 0x000fea0003800000 */
[----:B------:R-:W-:Y:S01]  /*32d0*/  ELECT P0, URZ, PT ;  /* 0x00000000003f782f */ /* 0x000fe20003800000 */
[----:B------:R-:W-:-:S12]  /*32e0*/  BSSY B0, `(.L_x_29) ;  /* 0x0000030000007945 */ /* 0x000fd80003800000 */
[----:B------:R-:W-:Y:S05]  /*32f0*/  @!P0 BRA `(.L_x_30) ;  /* 0x0000000000b88947 */ /* 0x000fea0003800000 */
[C---:B--2---:R-:W-:Y:S01]  /*3300*/  IMAD.SHL.U32 R4, R18.reuse, 0x8, RZ ;  /* 0x0000000812047824 */ /* 0x044fe200078e00ff */
[----:B------:R-:W-:Y:S01]  /*3310*/  ULDC.64 UR4, c[0x0][0x820] ;  /* 0x0002080000047ab9 */ /* 0x000fe20000000a00 */
[----:B------:R-:W-:-:S03]  /*3320*/  SHF.L.U64.HI R3, R18, 0x3, R3 ;  /* 0x0000000312037819 */ /* 0x000fc60000010203 */
[----:B----4-:R-:W-:-:S04]  /*3330*/  IADD3 R6, P0, R4, UR4, RZ ;  /* 0x0000000404067c10 */ /* 0x010fc8000ff1e0ff */
[----:B------:R-:W-:Y:S01]  /*3340*/  IADD3.X R7, R3, UR5, RZ, P0, !PT ;  /* 0x0000000503077c10 */ /* 0x000fe200087fe4ff */
[----:B------:R-:W-:-:S05]  /*3350*/  ULDC.64 UR4, c[0x0][0x818] ;  /* 0x0002060000047ab9 */ /* 0x000fca0000000a00 */
[----:B------:R-:W2:Y:S01]  /*3360*/  LDG.E.64 R6, desc[UR56][R6.64] ;  /* 0x0000003806067981 */ /* 0x000ea2000c1e1b00 */
[----:B------:R-:W-:-:S04]  /*3370*/  IADD3 R4, P0, R4, UR4, RZ ;  /* 0x0000000404047c10 */ /* 0x000fc8000ff1e0ff */
[----:B------:R-:W-:-:S06]  /*3380*/  IADD3.X R5, R3, UR5, RZ, P0, !PT ;  /* 0x0000000503057c10 */ /* 0x000fcc00087fe4ff */
[----:B------:R-:W3:Y:S01]  /*3390*/  LDG.E.64 R4, desc[UR56][R4.64] ;  /* 0x0000003804047981 */ /* 0x000ee2000c1e1b00 */
[----:B------:R-:W1:Y:S01]  /*33a0*/  S2UR UR5, SR_CgaCtaId ;  /* 0x00000000000579c3 */ /* 0x000e620000008800 */
[----:B------:R-:W-:Y:S01]  /*33b0*/  UISETP.NE.AND UP0, UPT, UR12, 0x1, UPT ;  /* 0x000000010c00788c */ /* 0x000fe2000bf05270 */
[----:B-----5:R-:W-:Y:S01]  /*33c0*/  VIADD R9, R0, 0xffffffff ;  /* 0xffffffff00097836 */ /* 0x020fe20000000000 */
[----:B------:R-:W-:Y:S01]  /*33d0*/  UMOV UR4, 0x400 ;  /* 0x0000040000047882 */ /* 0x000fe20000000000 */
[----:B------:R-:W-:Y:S01]  /*33e0*/  CS2R R10, SRZ ;  /* 0x00000000000a7805 */ /* 0x000fe2000001ff00 */
[----:B-1----:R-:W-:-:S04]  /*33f0*/  ULEA UR4, UR5, UR4, 0x18 ;  /* 0x0000000405047291 */ /* 0x002fc8000f8ec03f */
[----:B------:R-:W-:-:S03]  /*3400*/  UIADD3 UR5, UR4, 0x80, URZ ;  /* 0x0000008004057890 */ /* 0x000fc6000fffe03f */
[----:B------:R-:W-:-:S04]  /*3410*/  @!UP0 UIADD3 UR5, UR4, URZ, URZ ;  /* 0x0000003f04058290 */ /* 0x000fc8000fffe03f */
[----:B------:R-:W-:-:S05]  /*3420*/  UIADD3 UR4, UR5, 0x38780, URZ ;  /* 0x0003878005047890 */ /* 0x000fca000fffe03f */
[----:B------:R-:W1:Y:S01]  /*3430*/  LDS R3, [UR5+0x3879c] ;  /* 0x03879c05ff037984 */ /* 0x000e620008000800 */
[----:B------:R-:W-:-:S03]  /*3440*/  IMAD.U32 R20, RZ, RZ, UR4 ;  /* 0x00000004ff147e24 */ /* 0x000fc6000f8e00ff */
[----:B------:R-:W-:Y:S02]  /*3450*/  STS [UR5+0x387b0], RZ ;  /* 0x0387b0ffff007988 */ /* 0x000fe40008000805 */
[----:B------:R-:W-:-:S05]  /*3460*/  SHF.R.U64 R20, R20, 0x4, RZ ;  /* 0x0000000414147819 */ /* 0x000fca00000012ff */
[----:B------:R-:W-:Y:S04]  /*3470*/  STS [UR5+0x38790], R20 ;  /* 0x03879014ff007988 */ /* 0x000fe80008000805 */
[----:B------:R-:W-:Y:S01]  /*3480*/  STS [UR5+0x38794], R20 ;  /* 0x03879414ff007988 */ /* 0x000fe20008000805 */
[C---:B--2---:R-:W-:Y:S01]  /*3490*/  SHF.L.U64.HI R13, R6.reuse, 0x1, R7 ;  /* 0x00000001060d7819 */ /* 0x044fe20000010207 */
[----:B------:R-:W-:-:S03]  /*34a0*/  IMAD.SHL.U32 R6, R6, 0x2, RZ ;  /* 0x0000000206067824 */ /* 0x000fc600078e00ff */
[----:B------:R-:W-:Y:S02]  /*34b0*/  LOP3.LUT R13, R13, 0x1fffffff, RZ, 0xc0, !PT ;  /* 0x1fffffff0d0d7812 */ /* 0x000fe400078ec0ff */
[----:B------:R-:W-:Y:S02]  /*34c0*/  LOP3.LUT R0, R6, 0xfffffffe, RZ, 0xc0, !PT ;  /* 0xfffffffe06007812 */ /* 0x000fe400078ec0ff */
[--C-:B------:R-:W-:Y:S02]  /*34d0*/  SHF.R.U32.HI R8, RZ, 0x4, R13.reuse ;  /* 0x00000004ff087819 */ /* 0x100fe4000001160d */
[----:B------:R-:W-:Y:S01]  /*34e0*/  SHF.R.U64 R0, R0, 0x4, R13 ;  /* 0x0000000400007819 */ /* 0x000fe2000000120d */
[----:B---3--:R-:W-:Y:S01]  /*34f0*/  STS.64 [UR5+0x38780], R4 ;  /* 0x03878004ff007988 */ /* 0x008fe20008000a05 */
[----:B-1----:R-:W-:-:S03]  /*3500*/  LOP3.LUT R3, R3, 0xf, R8, 0xb8, !PT ;  /* 0x0000000f03037812 */ /* 0x002fc600078eb808 */
[----:B------:R-:W-:Y:S04]  /*3510*/  STS [UR5+0x3878c], R0 ;  /* 0x03878c00ff007988 */ /* 0x000fe80008000805 */
[----:B------:R-:W-:Y:S04]  /*3520*/  STS [UR5+0x3879c], R3 ;  /* 0x03879c03ff007988 */ /* 0x000fe80008000805 */
[----:B------:R-:W1:Y:S02]  /*3530*/  LDS R7, [UR5+0x3879c] ;  /* 0x03879c05ff077984 */ /* 0x000e640008000800 */
[----:B-1----:R-:W-:-:S05]  /*3540*/  LOP3.LUT R7, R7, 0xf0, RZ, 0xb8, !PT ;  /* 0x000000f007077812 */ /* 0x002fca00078eb8ff */
[----:B------:R-:W-:Y:S04]  /*3550*/  STS [UR5+0x3879c], R7 ;  /* 0x03879c07ff007988 */ /* 0x000fe80008000805 */
[----:B------:R-:W1:Y:S02]  /*3560*/  LDS R8, [UR5+0x3879c] ;  /* 0x03879c05ff087984 */ /* 0x000e640008000800 */
[----:B-1----:R-:W-:Y:S01]  /*3570*/  LOP3.LUT R21, R8, 0xf00, RZ, 0xb8, !PT ;  /* 0x00000f0008157812 */ /* 0x002fe200078eb8ff */
[----:B------:R-:W-:-:S04]  /*3580*/  VIADD R8, R2, 0xffffffff ;  /* 0xffffffff02087836 */ /* 0x000fc80000000000 */
[----:B------:R-:W-:Y:S04]  /*3590*/  STS.64 [UR5+0x38798], R20 ;  /* 0x03879814ff007988 */ /* 0x000fe80008000a05 */
[----:B------:R-:W1:Y:S04]  /*35a0*/  LDS R12, [UR5+0x3879c] ;  /* 0x03879c05ff0c7984 */ /* 0x000e680008000800 */
[----:B------:R3:W-:Y:S01]  /*35b0*/  STS.128 [UR5+0x387a0], R8 ;  /* 0x0387a008ff007988 */ /* 0x0007e20008000c05 */
[----:B-1----:R-:W-:-:S05]  /*35c0*/  LOP3.LUT R12, R12, 0xf000, RZ, 0xb8, !PT ;  /* 0x0000f0000c0c7812 */ /* 0x002fca00078eb8ff */
[----:B------:R3:W-:Y:S02]  /*35d0*/  STS [UR5+0x3879c], R12 ;  /* 0x03879c0cff007988 */ /* 0x0007e40008000805 */
.L_x_30:
[----:B------:R-:W-:Y:S05]  /*35e0*/  BSYNC B0 ;  /* 0x0000000000007941 */ /* 0x000fea0003800000 */
.L_x_29:
[----:B------:R-:W-:Y:S01]  /*35f0*/  ELECT P0, URZ, PT ;  /* 0x00000000003f782f */ /* 0x000fe20003800000 */
[----:B------:R-:W-:Y:S01]  /*3600*/  NOP ;  /* 0x0000000000007918 */ /* 0x000fe20000000000 */
[----:B------:R-:W-:Y:S11]  /*3610*/  BSSY B0, `(.L_x_31) ;  /* 0x0000004000007945 */ /* 0x000ff60003800000 */
[----:B------:R-:W-:Y:S05]  /*3620*/  @!P0 BRA `(.L_x_32) ;  /* 0x0000000000088947 */ /* 0x000fea0003800000 */
[----:B------:R0:W-:Y:S01]  /*3630*/  UTMACMDFLUSH ;  /* 0x00000000000079b7 */ /* 0x0001e20000000000 */
[----:B------:R-:W-:-:S04]  /*3640*/  DEPBAR.LE SB0, 0x0 ;  /* 0x000080000000791a */ /* 0x000fc80000000000 */
.L_x_32:
[----:B------:R-:W-:Y:S05]  /*3650*/  BSYNC B0 ;  /* 0x0000000000007941 */ /* 0x000fea0003800000 */
.L_x_31:
[----:B------:R-:W1:Y:S01]  /*3660*/  S2UR UR5, SR_CgaCtaId ;  /* 0x00000000000579c3 */ /* 0x000e620000008800 */
[----:B-----5:R-:W2:Y:S01]  /*3670*/  S2R R0, SR_LANEID ;  /* 0x0000000000007919 */ /* 0x020ea20000000000 */
[----:B------:R-:W-:Y:S01]  /*3680*/  UISETP.NE.AND UP0, UPT, UR12, 0x1, UPT ;  /* 0x000000010c00788c */ /* 0x000fe2000bf05270 */
[----:B------:R-:W-:Y:S02]  /*3690*/  UMOV UR4, 0x400 ;  /* 0x0000040000047882 */ /* 0x000fe40000000000 */
[----:B-1----:R-:W-:-:S04]  /*36a0*/  ULEA UR4, UR5, UR4, 0x18 ;  /* 0x0000000405047291 */ /* 0x002fc8000f8ec03f */
[----:B------:R-:W-:-:S04]  /*36b0*/  UIADD3 UR5, UR4, 0x80, URZ ;  /* 0x0000008004057890 */ /* 0x000fc8000fffe03f */
[----:B------:R-:W-:Y:S01]  /*36c0*/  @!UP0 UIADD3 UR5, UR4, URZ, URZ ;  /* 0x0000003f04058290 */ /* 0x000fe2000fffe03f */
[----:B--2---:R-:W-:-:S05]  /*36d0*/  IMAD.SHL.U32 R0, R0, 0x4, RZ ;  /* 0x0000000400007824 */ /* 0x004fca00078e00ff */
[----:B------:R-:W-:Y:S01]  /*36e0*/  IMAD.U32 R3, RZ, RZ, UR5 ;  /* 0x00000005ff037e24 */ /* 0x000fe2000f8e00ff */
[----:B------:R-:W-:-:S04]  /*36f0*/  IADD3 R2, P0, R0, UR58, RZ ;  /* 0x0000003a00027c10 */ /* 0x000fc8000ff1e0ff */
[----:B------:R-:W-:Y:S01]  /*3700*/  IADD3 R4, R0, 0x38780, R3 ;  /* 0x0003878000047810 */ /* 0x000fe20007ffe003 */
[----:B------:R-:W-:-:S04]  /*3710*/  IMAD.X R3, RZ, RZ, UR59, P0 ;  /* 0x0000003bff037e24 */ /* 0x000fc800080e06ff */
[----:B------:R-:W1:Y:S04]  /*3720*/  LDS R5, [R4] ;  /* 0x0000000004057984 */ /* 0x000e680000000800 */
[----:B-1----:R1:W5:Y:S02]  /*3730*/  ATOMG.E.EXCH.STRONG.GPU PT, RZ, [R2], R5 ;  /* 0x0000000502ff73a8 */ /* 0x00236400041ee100 */
.L_x_28:
[----:B------:R-:W-:Y:S01]  /*3740*/  LEA.HI R14, R14, R19, RZ, 0x8 ;  /* 0x000000130e0e7211 */ /* 0x000fe200078f40ff */
[----:B------:R-:W3:Y:S01]  /*3750*/  S2UR UR42, SR_CgaCtaId ;  /* 0x00000000002a79c3 */ /* 0x000ee20000008800 */
[----:B------:R-:W-:Y:S01]  /*3760*/  UISETP.NE.AND UP0, UPT, UR12, 0x1, UPT ;  /* 0x000000010c00788c */ /* 0x000fe2000bf05270 */
[----:B------:R-:W-:Y:S01]  /*3770*/  IMAD.MOV.U32 R92, RZ, RZ, 0x1 ;  /* 0x00000001ff5c7424 */ /* 0x000fe200078e00ff */
[----:B------:R-:W-:Y:S01]  /*3780*/  LOP3.LUT R14, R14, 0xffffff00, RZ, 0xc0, !PT ;  /* 0xffffff000e0e7812 */ /* 0x000fe200078ec0ff */
[----:B------:R-:W-:Y:S01]  /*3790*/  UMOV UR43, 0x400 ;  /* 0x00000400002b7882 */ /* 0x000fe20000000000 */
[----:B------:R-:W-:Y:S01]  /*37a0*/  IMAD.MOV.U32 R93, RZ, RZ, RZ ;  /* 0x000000ffff5d7224 */ /* 0x000fe200078e00ff */
[----:B------:R-:W-:Y:S02]  /*37b0*/  ULOP3.LUT UR50, UR52, 0x1, URZ, 0xfc, !UPT ;  /* 0x0000000134327892 */ /* 0x000fe4000f8efc3f */
[----:B------:R-:W-:Y:S01]  /*37c0*/  IMAD.IADD R14, R19, 0x1, -R14 ;  /* 0x00000001130e7824 */ /* 0x000fe200078e0a0e */
[----:B------:R-:W-:-:S02]  /*37d0*/  ULOP3.LUT UR47, UR53, 0x1, URZ, 0xfc, !UPT ;  /* 0x00000001352f7892 */ /* 0x000fc4000f8efc3f */
[----:B------:R-:W-:Y:S01]  /*37e0*/  ULOP3.LUT UR48, UR51, 0x1, URZ, 0xfc, !UPT ;  /* 0x0000000133307892 */ /* 0x000fe2000f8efc3f */
[C---:B--2---:R-:W-:Y:S01]  /*37f0*/  IMAD.SHL.U32 R4, R14.reuse, 0x40, RZ ;  /* 0x000000400e047824 */ /* 0x044fe200078e00ff */
[----:B-1----:R-:W-:Y:S01]  /*3800*/  SHF.R.S32.HI R3, RZ, 0x1f, R14 ;  /* 0x0000001fff037819 */ /* 0x002fe2000001140e */
[C---:B------:R-:W-:Y:S01]  /*3810*/  VIADD R90, R14.reuse, 0x1f ;  /* 0x0000001f0e5a7836 */ /* 0x040fe20000000000 */
[-C--:B-----5:R-:W-:Y:S01]  /*3820*/  LEA.HI R0, R14, R14.reuse, RZ, 0x1 ;  /* 0x0000000e0e007211 */ /* 0x0a0fe200078f08ff */
[----:B------:R-:W-:Y:S01]  /*3830*/  UMOV UR36, URZ ;  /* 0x0000003f00247c82 */ /* 0x000fe20008000000 */
[CC--:B------:R-:W-:Y:S01]  /*3840*/  LEA.HI R2, R3.reuse, R14.reuse, RZ, 0x5 ;  /* 0x0000000e03027211 */ /* 0x0c0fe200078f28ff */
[----:B------:R-:W-:Y:S01]  /*3850*/  UMOV UR55, URZ ;  /* 0x0000003f00377c82 */ /* 0x000fe20008000000 */
[----:B------:R-:W-:Y:S01]  /*3860*/  SHF.R.S32.HI R0, RZ, 0x1, R0 ;  /* 0x00000001ff007819 */ /* 0x000fe20000011400 */
[----:B------:R-:W-:Y:S01]  /*3870*/  UMOV UR60, URZ ;  /* 0x0000003f003c7c82 */ /* 0x000fe20008000000 */
[----:B------:R-:W-:Y:S01]  /*3880*/  SHF.R.S32.HI R2, RZ, 0x5, R2 ;  /* 0x00000005ff027819 */ /* 0x000fe20000011402 */
[----:B------:R-:W-:Y:S01]  /*3890*/  UMOV UR37, URZ ;  /* 0x0000003f00257c82 */ /* 0x000fe20008000000 */
[CC--:B----4-:R-:W-:Y:S01]  /*38a0*/  LEA.HI R6, R3.reuse, R14.reuse, RZ, 0x4 ;  /* 0x0000000e03067211 */ /* 0x0d0fe200078f20ff */
[----:B---3--:R-:W-:Y:S01]  /*38b0*/  ULEA UR43, UR42, UR43, 0x18 ;  /* 0x0000002b2a2b7291 */ /* 0x008fe2000f8ec03f */
[----:B------:R-:W-:Y:S01]  /*38c0*/  LOP3.LUT R4, R4, 0x40, RZ, 0xc0, !PT ;  /* 0x0000004004047812 */ /* 0x000fe200078ec0ff */
[----:B------:R-:W-:Y:S01]  /*38d0*/  IMAD.SHL.U32 R5, R2, 0x10, RZ ;  /* 0x0000001002057824 */ /* 0x000fe200078e00ff */
[----:B------:R-:W-:Y:S01]  /*38e0*/  SHF.R.S32.HI R9, RZ, 0x4, R6 ;  /* 0x00000004ff097819 */ /* 0x000fe20000011406 */
[----:B------:R-:W-:Y:S01]  /*38f0*/  IMAD.SHL.U32 R2, R0, 0x80, RZ ;  /* 0x0000008000027824 */ /* 0x000fe200078e00ff */
[----:B------:R-:W-:Y:S01]  /*3900*/  LEA.HI R0, R3, R14, RZ, 0x3 ;  /* 0x0000000e03007211 */ /* 0x000fe200078f18ff */
[----:B------:R-:W-:Y:S01]  /*3910*/  UIADD3 UR49, UR43, 0x80, URZ ;  /* 0x000000802b317890 */ /* 0x000fe2000fffe03f */
[----:B------:R-:W-:Y:S01]  /*3920*/  LOP3.LUT R7, R4, 0x30, R5, 0xf8, !PT ;  /* 0x0000003004077812 */ /* 0x000fe200078ef805 */
[----:B------:R-:W-:Y:S01]  /*3930*/  @!UP0 UIADD3 UR49, UR43, URZ, URZ ;  /* 0x0000003f2b318290 */ /* 0x000fe2000fffe03f */
[----:B------:R-:W-:Y:S01]  /*3940*/  LEA.HI R6, R6, R9, RZ, 0x1 ;  /* 0x0000000906067211 */ /* 0x000fe200078f08ff */
[----:B------:R-:W-:Y:S01]  /*3950*/  UMOV UR38, URZ ;  /* 0x0000003f00267c82 */ /* 0x000fe20008000000 */
[----:B------:R-:W-:Y:S01]  /*3960*/  LOP3.LUT R5, R2, 0x180, RZ, 0xc0, !PT ;  /* 0x0000018002057812 */ /* 0x000fe200078ec0ff */
[----:B------:R-:W-:Y:S01]  /*3970*/  UIADD3 UR49, UR49, 0x38780, URZ ;  /* 0x0003878031317890 */ /* 0x000fe2000fffe03f */
[----:B------:R-:W-:-:S02]  /*3980*/  LOP3.LUT R6, R6, 0x7ffffe, RZ, 0xc0, !PT ;  /* 0x007ffffe06067812 */ /* 0x000fc400078ec0ff */
[----:B------:R-:W-:Y:S02]  /*3990*/  LOP3.LUT R4, R5, R4, RZ, 0xfc, !PT ;  /* 0x0000000405047212 */ /* 0x000fe400078efcff */
[----:B------:R-:W-:Y:S01]  /*39a0*/  LEA.HI R88, R3, R14, RZ, 0x7 ;  /* 0x0000000e03587211 */ /* 0x000fe200078f38ff */
[----:B------:R-:W-:Y:S01]  /*39b0*/  IMAD.IADD R9, R9, 0x1, -R6 ;  /* 0x0000000109097824 */ /* 0x000fe200078e0a06 */
[----:B------:R-:W-:Y:S02]  /*39c0*/  LOP3.LUT R0, R7, 0x8, R0, 0xf8, !PT ;  /* 0x0000000807007812 */ /* 0x000fe400078ef800 */
[----:B------:R-:W-:Y:S02]  /*39d0*/  SHF.R.U32.HI R4, RZ, 0x3, R4 ;  /* 0x00000003ff047819 */ /* 0x000fe40000011604 */
[----:B------:R-:W-:Y:S02]  /*39e0*/  SHF.R.S32.HI R88, RZ, 0x7, R88 ;  /* 0x00000007ff587819 */ /* 0x000fe40000011458 */
[----:B------:R-:W-:-:S03]  /*39f0*/  LOP3.LUT R0, R4, R0, R5, 0x1e, !PT ;  /* 0x0000000004007212 */ /* 0x000fc600078e1e05 */
[----:B------:R-:W-:-:S04]  /*3a00*/  IMAD R9, R88, 0x4, R9 ;  /* 0x0000000458097824 */ /* 0x000fc800078e0209 */
[----:B------:R-:W-:Y:S02]  /*3a10*/  IMAD.U32 R89, R9, 0x200, R0 ;  /* 0x0000020009597824 */ /* 0x000fe400078e0000 */
[----:B------:R-:W-:-:S07]  /*3a20*/  IMAD.MOV.U32 R0, RZ, RZ, 0x1 ;  /* 0x00000001ff007424 */ /* 0x000fce00078e00ff */
.L_x_97:
[----:B-1-3--:R-:W1:Y:S02]  /*3a30*/  LDC.64 R2, c[0x0][0x290] ;  /* 0x0000a400ff027b82 */ /* 0x00ae640000000a00 */
[----:B-1----:R-:W-:-:S05]  /*3a40*/  IMAD.WIDE R2, R18, 0xc, R2 ;  /* 0x0000000c12027825 */ /* 0x002fca00078e0202 */
[----:B------:R-:W2:Y:S01]  /*3a50*/  LDG.E R6, desc[UR56][R2.64+0x8] ;  /* 0x0000083802067981 */ /* 0x000ea2000c1e1900 */
[----:B------:R-:W-:Y:S01]  /*3a60*/  UMOV UR8, URZ ;  /* 0x0000003f00087c82 */ /* 0x000fe20008000000 */
[----:B------:R-:W-:Y:S01]  /*3a70*/  UMOV UR10, UR60 ;  /* 0x0000003c000a7c82 */ /* 0x000fe20008000000 */
[--C-:B------:R-:W-:Y:S01]  /*3a80*/  IMAD.MOV.U32 R91, RZ, RZ, R18.reuse ;  /* 0x000000ffff5b7224 */ /* 0x100fe200078e0012 */
[----:B-----5:R-:W1:Y:S01]  /*3a90*/  SHFL.IDX PT, R4, R88, RZ, 0x1f ;  /* 0x00001fff58047589 */ /* 0x020e6200000e0000 */
[----:B------:R-:W-:Y:S02]  /*3aa0*/  SHF.R.S32.HI R19, RZ, 0x1f, R18 ;  /* 0x0000001fff137819 */ /* 0x000fe40000011412 */
[----:B------:R-:W-:Y:S02]  /*3ab0*/  CS2R R86, SRZ ;  /* 0x0000000000567805 */ /* 0x000fe4000001ff00 */
[----:B------:R-:W-:Y:S02]  /*3ac0*/  CS2R R24, SRZ ;  /* 0x0000000000187805 */ /* 0x000fe4000001ff00 */
[----:B------:R-:W-:-:S02]  /*3ad0*/  CS2R R26, SRZ ;  /* 0x00000000001a7805 */ /* 0x000fc4000001ff00 */
[----:B------:R-:W-:Y:S02]  /*3ae0*/  CS2R R28, SRZ ;  /* 0x00000000001c7805 */ /* 0x000fe4000001ff00 */
[----:B------:R-:W-:Y:S02]  /*3af0*/  CS2R R30, SRZ ;  /* 0x00000000001e7805 */ /* 0x000fe4000001ff00 */
[----:B------:R-:W-:Y:S02]  /*3b00*/  CS2R R32, SRZ ;  /* 0x0000000000207805 */ /* 0x000fe4000001ff00 */
        /* <DEDUP_REMOVED lines=16> */
[----:B-1----:R-:W-:Y:S01]  /*3c10*/  R2UR UR4, R4 ;  /* 0x00000000040472ca */ /* 0x002fe200000e0000 */
[----:B------:R-:W-:Y:S01]  /*3c20*/  IMAD.U32 R4, RZ, RZ, UR37 ;  /* 0x00000025ff047e24 */ /* 0x000fe2000f8e00ff */
        /* <DEDUP_REMOVED lines=9> */
[----:B------:R-:W-:Y:S01]  /*3cc0*/  CS2R R84, SRZ ;  /* 0x0000000000547805 */ /* 0x000fe2000001ff00 */
[----:B------:R-:W-:-:S04]  /*3cd0*/  ULEA.HI UR5, UR4, UR4, URZ, 0x1 ;  /* 0x0000000404057291 */ /* 0x000fc8000f8f083f */
[----:B------:R-:W-:-:S04]  /*3ce0*/  ULOP3.LUT UR5, UR5, 0x1e, URZ, 0xc0, !UPT ;  /* 0x0000001e05057892 */ /* 0x000fc8000f8ec03f */
[----:B------:R-:W-:-:S04]  /*3cf0*/  UIADD3 UR5, UR4, -UR5, URZ ;  /* 0x8000000504057290 */ /* 0x000fc8000fffe03f */
[----:B------:R-:W-:-:S04]  /*3d00*/  ULEA UR5, UR5, UR43, 0xd ;  /* 0x0000002b05057291 */ /* 0x000fc8000f8e683f */
[----:B------:R-:W-:-:S04]  /*3d10*/  USHF.R.U32.HI UR5, URZ, 0x4, UR5 ;  /* 0x000000043f057899 */ /* 0x000fc80008011605 */
[----:B------:R-:W-:-:S04]  /*3d20*/  ULOP3.LUT UR5, UR5, 0x3fff, URZ, 0xc0, !UPT ;  /* 0x00003fff05057892 */ /* 0x000fc8000f8ec03f */
[----:B------:R-:W-:Y:S01]  /*3d30*/  ULOP3.LUT UR9, UR5, 0x10000, URZ, 0xfc, !UPT ;  /* 0x0001000005097892 */ /* 0x000fe2000f8efc3f */
[----:B--2---:R-:W-:-:S13]  /*3d40*/  ISETP.GE.AND P0, PT, R6, 0x1, PT ;  /* 0x000000010600780c */ /* 0x004fda0003f06270 */
[----:B------:R-:W-:Y:S05]  /*3d50*/  @!P0 BRA `(.L_x_33) ;  /* 0x0000000000d88947 */ /* 0x000fea0003800000 */
[----:B------:R-:W-:-:S06]  /*3d60*/  UISETP.NE.AND UP0, UPT, UR50, 0x3, UPT ;  /* 0x000000033200788c */ /* 0x000fcc000bf05270 */
[----:B------:R-:W-:-:S13]  /*3d70*/  PLOP3.LUT P1, PT, PT, PT, UP0, 0x80, 0x0 ;  /* 0x000000000000781c */ /* 0x000fda0003f2f008 */
[----:B------:R-:W-:Y:S05]  /*3d80*/  @!P1 BRA `(.L_x_34) ;  /* 0x0000000000049947 */ /* 0x000fea0003800000 */
[----:B------:R-:W-:Y:S01]  /*3d90*/  BPT.TRAP 0x1 ;  /* 0x000000040000795c */ /* 0x000fe20000300000 */
.L_x_34:
[----:B------:R-:W-:Y:S01]  /*3da0*/  ULEA UR4, UR60, UR43, 0x3 ;  /* 0x0000002b3c047291 */ /* 0x000fe2000f8e183f */
[----:B------:R-:W-:-:S05]  /*3db0*/  IMAD.U32 R2, RZ, RZ, UR37 ;  /* 0x00000025ff027e24 */ /* 0x000fca000f8e00ff */
[----:B------:R-:W-:-:S04]  /*3dc0*/  SHF.L.U32 R2, R2, 0x1f, RZ ;  /* 0x0000001f02027819 */ /* 0x000fc800000006ff */
[----:B------:R1:W2:Y:S01]  /*3dd0*/  SYNCS.PHASECHK.TRANS64.TRYWAIT P0, [UR4+0x38480], R2 ;  /* 0x03848002ff0075a7 */ /* 0x0002a20008000144 */
[----:B------:R-:W-:Y:S05]  /*3de0*/  @!P1 BRA `(.L_x_35) ;  /* 0x0000000000049947 */ /* 0x000fea0003800000 */
[----:B------:R-:W-:Y:S01]  /*3df0*/  BPT.TRAP 0x1 ;  /* 0x000000040000795c */ /* 0x000fe20000300000 */
.L_x_35:
[----:B--2---:R-:W-:Y:S05]  /*3e00*/  @P0 BRA `(.L_x_36) ;  /* 0x0000000000080947 */ /* 0x004fea0003800000 */
[----:B------:R-:W2:Y:S02]  /*3e10*/  SYNCS.PHASECHK.TRANS64.TRYWAIT P0, [UR4+0x38480], R2 ;  /* 0x03848002ff0075a7 */ /* 0x000ea40008000144 */
[----:B--2---:R-:W-:Y:S05]  /*3e20*/  @!P0 BRA `(.L_x_37) ;  /* 0x0000008800588947 */ /* 0x004fea0003800000 */
.L_x_36:
[----:B------:R-:W-:Y:S01]  /*3e30*/  UIADD3 UR4, UR43, 0x18000, URZ ;  /* 0x000180002b047890 */ /* 0x000fe2000fffe03f */
[----:B------:R-:W-:Y:S01]  /*3e40*/  WARPGROUP.ARRIVE ;  /* 0x00000000000079c5 */ /* 0x000fe20000000000 */
[----:B------:R-:W-:Y:S02]  /*3e50*/  ULEA UR8, UR60, UR9, 0xa ;  /* 0x000000093c087291 */ /* 0x000fe4000f8e503f */
[----:B------:R-:W-:Y:S01]  /*3e60*/  USHF.R.U32.HI UR4, URZ, 0x4, UR4 ;  /* 0x000000043f047899 */ /* 0x000fe20008011604 */
[----:B------:R-:W-:Y:S01]  /*3e70*/  UMOV UR5, 0x40000040 ;  /* 0x4000004000057882 */ /* 0x000fe20000000000 */
[----:B------:R-:W-:Y:S02]  /*3e80*/  UMOV UR7, 0x40000040 ;  /* 0x4000004000077882 */ /* 0x000fe40000000000 */
[----:B------:R-:W-:-:S04]  /*3e90*/  ULOP3.LUT UR4, UR4, 0x3fff, URZ, 0xc0, !UPT ;  /* 0x00003fff04047892 */ /* 0x000fc8000f8ec03f */
[----:B------:R-:W-:-:S04]  /*3ea0*/  ULOP3.LUT UR4, UR4, 0x10000, URZ, 0xfc, !UPT ;  /* 0x0001000004047892 */ /* 0x000fc8000f8efc3f */
[----:B------:R-:W-:-:S03]  /*3eb0*/  ULEA UR10, UR60, UR4, 0xa ;  /* 0x000000043c0a7291 */ /* 0x000fc6000f8e503f */
[----:B------:R-:W-:-:S04]  /*3ec0*/  UMOV UR4, UR8 ;  /* 0x0000000800047c82 */ /* 0x000fc80008000000 */
[----:B------:R-:W-:Y:S02]  /*3ed0*/  UMOV UR6, UR10 ;  /* 0x0000000a00067c82 */ /* 0x000fe40008000000 */
[----:B------:R-:W-:Y:S01]  /*3ee0*/  HGMMA.64x128x16.F32.BF16 R24, gdesc[UR4], RZ, !UPT, gsb0 ;  /* 0x01e00000041879f0 */ /* 0x000fe2000c0018ff */
[----:B------:R-:W-:Y:S02]  /*3ef0*/  UIADD3 UR4, UR8, 0x2, URZ ;  /* 0x0000000208047890 */ /* 0x000fe4000fffe03f */
[----:B------:R-:W-:Y:S01]  /*3f00*/  UIADD3 UR6, UR10, 0x2, URZ ;  /* 0x000000020a067890 */ /* 0x000fe2000fffe03f */
[----:B------:R-:W-:Y:S01]  /*3f10*/  UMOV UR5, 0x40000040 ;  /* 0x4000004000057882 */ /* 0x000fe20000000000 */
[----:B------:R-:W-:Y:S01]  /*3f20*/  UMOV UR7, 0x40000040 ;  /* 0x4000004000077882 */ /* 0x000fe20000000000 */
[----:B------:R-:W-:Y:S02]  /*3f30*/  WARPGROUP.DEPBAR.LE gsb0, 0x0 ;  /* 0x00008000000079c5 */ /* 0x000fe40000010000 */
[----:B------:R-:W-:-:S06]  /*3f40*/  WARPGROUP.ARRIVE ;  /* 0x00000000000079c5 */ /* 0x000fcc0000000000 */
[----:B------:R-:W-:Y:S01]  /*3f50*/  HGMMA.64x128x16.F32.BF16 R24, gdesc[UR4], R24, gsb0 ;  /* 0x01e00000041879f0 */ /* 0x000fe20008001818 */
        /* <DEDUP_REMOVED lines=11> */
[----:B------:R-:W-:Y:S01]  /*4010*/  UIADD3 UR10, UR60, 0x1, URZ ;  /* 0x000000013c0a7890 */ /* 0x000fe2000fffe03f */
[----:B------:R-:W-:-:S03]  /*4020*/  UMOV UR8, 0x1 ;  /* 0x0000000100087882 */ /* 0x000fc60000000000 */
[----:B------:R-:W-:-:S04]  /*4030*/  UISETP.NE.AND UP0, UPT, UR10, 0x6, UPT ;  /* 0x000000060a00788c */ /* 0x000fc8000bf05270 */
[----:B------:R-:W-:Y:S01]  /*4040*/  USEL UR10, UR10, URZ, UP0 ;  /* 0x0000003f0a0a7287 */ /* 0x000fe20008000000 */
[----:B------:R-:W-:Y:S02]  /*4050*/  WARPGROUP.DEPBAR.LE gsb0, 0x0 ;  /* 0x00008000000079c5 */ /* 0x000fe40000010000 */
[----:B------:R-:W-:-:S06]  /*4060*/  WARPGROUP.ARRIVE ;  /* 0x00000000000079c5 */ /* 0x000fcc0000000000 */
[----:B------:R-:W-:Y:S01]  /*4070*/  HGMMA.64x128x16.F32.BF16 R24, gdesc[UR4], R24, gsb0 ;  /* 0x01e00000041879f0 */ /* 0x000fe20008001818 */
[----:B------:R-:W-:-:S04]  /*4080*/  USEL UR4, URZ, 0x1, UP0 ;  /* 0x000000013f047887 */ /* 0x000fc80008000000 */
[----:B------:R-:W-:-:S06]  /*4090*/  ULOP3.LUT UR4, UR37, UR4, URZ, 0x3c, !UPT ;  /* 0x0000000425047292 */ /* 0x000fcc000f8e3c3f */
[----:B------:R-:W-:Y:S01]  /*40a0*/  IMAD.U32 R4, RZ, RZ, UR4 ;  /* 0x00000004ff047e24 */ /* 0x000fe2000f8e00ff */
[----:B------:R-:W-:-:S06]  /*40b0*/  WARPGROUP.DEPBAR.LE gsb0, 0x0 ;  /* 0x00008000000079c5 */ /* 0x000fcc0000010000 */
.L_x_33:
[----:B-12---:R-:W-:-:S05]  /*40c0*/  VIADD R2, R6, 0x3f ;  /* 0x0000003f06027836 */ /* 0x006fca0000000000 */
[----:B------:R-:W-:-:S04]  /*40d0*/  SHF.R.S32.HI R3, RZ, 0x1f, R2 ;  /* 0x0000001fff037819 */ /* 0x000fc80000011402 */
[----:B------:R-:W-:-:S04]  /*40e0*/  LEA.HI R3, R3, R2, RZ, 0x6 ;  /* 0x0000000203037211 */ /* 0x000fc800078f30ff */
[----:B------:R-:W-:-:S04]  /*40f0*/  SHF.R.S32.HI R3, RZ, 0x6, R3 ;  /* 0x00000006ff037819 */ /* 0x000fc80000011403 */
[----:B------:R-:W-:-:S05]  /*4100*/  VIMNMX R2, R3, 0x1, PT ;  /* 0x0000000103027848 */ /* 0x000fca0003fe0100 */
[----:B------:R-:W-:-:S05]  /*4110*/  IMAD.IADD R7, R3, 0x1, -R2 ;  /* 0x0000000103077824 */ /* 0x000fca00078e0a02 */
[----:B------:R-:W-:-:S13]  /*4120*/  ISETP.GE.AND P0, PT, R7, 0x1, PT ;  /* 0x000000010700780c */ /* 0x000fda0003f06270 */
[----:B------:R-:W-:Y:S05]  /*4130*/  @!P0 BRA `(.L_x_38) ;  /* 0x00000004001c8947 */ /* 0x000fea0003800000 */
[----:B------:R-:W-:Y:S02]  /*4140*/  IMAD.MOV.U32 R2, RZ, RZ, R7 ;  /* 0x000000ffff027224 */ /* 0x000fe400078e0007 */
[----:B------:R-:W-:-:S07]  /*4150*/  IMAD.U32 R3, RZ, RZ, UR60 ;  /* 0x0000003cff037e24 */ /* 0x000fce000f8e00ff */
.L_x_45:
[----:B------:R-:W-:-:S06]  /*4160*/  UISETP.NE.AND UP0, UPT, UR50, 0x3, UPT ;  /* 0x000000033200788c */ /* 0x000fcc000bf05270 */
[----:B------:R-:W-:-:S13]  /*4170*/  PLOP3.LUT P1, PT, PT, PT, UP0, 0x80, 0x0 ;  /* 0x000000000000781c */ /* 0x000fda0003f2f008 */
[----:B------:R-:W-:Y:S05]  /*4180*/  @!P1 BRA `(.L_x_39) ;  /* 0x0000000000049947 */ /* 0x000fea0003800000 */
[----:B------:R-:W-:Y:S01]  /*4190*/  BPT.TRAP 0x1 ;  /* 0x000000040000795c */ /* 0x000fe20000300000 */
.L_x_39:
[----:B------:R-:W-:Y:S01]  /*41a0*/  ULEA UR4, UR10, UR43, 0x3 ;  /* 0x0000002b0a047291 */ /* 0x000fe2000f8e183f */
[----:B------:R-:W-:-:S08]  /*41b0*/  SHF.L.U32 R5, R4, 0x1f, RZ ;  /* 0x0000001f04057819 */ /* 0x000fd000000006ff */
[----:B------:R1:W2:Y:S01]  /*41c0*/  SYNCS.PHASECHK.TRANS64.TRYWAIT P0, [UR4+0x38480], R5 ;  /* 0x03848005ff0075a7 */ /* 0x0002a20008000144 */
[----:B------:R-:W-:Y:S05]  /*41d0*/  @!P1 BRA `(.L_x_40) ;  /* 0x0000000000049947 */ /* 0x000fea0003800000 */
[----:B------:R-:W-:Y:S01]  /*41e0*/  BPT.TRAP 0x1 ;  /* 0x000000040000795c */ /* 0x000fe20000300000 */
.L_x_40:
[----:B--2---:R-:W-:Y:S05]  /*41f0*/  @P0 BRA `(.L_x_41) ;  /* 0x0000000000080947 */ /* 0x004fea0003800000 */
[----:B------:R-:W2:Y:S02]  /*4200*/  SYNCS.PHASECHK.TRANS64.TRYWAIT P0, [UR4+0x38480], R5 ;  /* 0x03848005ff0075a7 */ /* 0x000ea40008000144 */
[----:B--2---:R-:W-:Y:S05]  /*4210*/  @!P0 BRA `(.L_x_42) ;  /* 0x0000008400748947 */ /* 0x004fea0003800000 */
.L_x_41:
[----:B------:R-:W-:Y:S01]  /*4220*/  UIADD3 UR4, UR43, 0x18000, URZ ;  /* 0x000180002b047890 */ /* 0x000fe2000fffe03f */
[----:B------:R-:W-:Y:S01]  /*4230*/  WARPGROUP.ARRIVE ;  /* 0x00000000000079c5 */ /* 0x000fe20000000000 */
[----:B------:R-:W-:Y:S02]  /*4240*/  UISETP.NE.U32.AND UP0, UPT, UR8, URZ, UPT ;  /* 0x0000003f0800728c */ /* 0x000fe4000bf05070 */
[----:B------:R-:W-:Y:S02]  /*4250*/  USHF.R.U32.HI UR4, URZ, 0x4, UR4 ;  /* 0x000000043f047899 */ /* 0x000fe40008011604 */
[----:B------:R-:W-:Y:S02]  /*4260*/  ULEA UR11, UR10, UR9, 0xa ;  /* 0x000000090a0b7291 */ /* 0x000fe4000f8e503f */
[----:B------:R-:W-:Y:S01]  /*4270*/  ULOP3.LUT UR4, UR4, 0x3fff, URZ, 0xc0, !UPT ;  /* 0x00003fff04047892 */ /* 0x000fe2000f8ec03f */
[----:B------:R-:W-:Y:S01]  /*4280*/  UMOV UR5, 0x40000040 ;  /* 0x4000004000057882 */ /* 0x000fe20000000000 */
[----:B------:R-:W-:-:S02]  /*4290*/  UMOV UR7, 0x40000040 ;  /* 0x4000004000077882 */ /* 0x000fc40000000000 */
[----:B------:R-:W-:-:S04]  /*42a0*/  ULOP3.LUT UR4, UR4, 0x10000, URZ, 0xfc, !UPT ;  /* 0x0001000004047892 */ /* 0x000fc8000f8efc3f */
[----:B------:R-:W-:-:S03]  /*42b0*/  ULEA UR12, UR10, UR4, 0xa ;  /* 0x000000040a0c7291 */ /* 0x000fc6000f8e503f */
[----:B------:R-:W-:-:S04]  /*42c0*/  UMOV UR4, UR11 ;  /* 0x0000000b00047c82 */ /* 0x000fc80008000000 */
[----:B------:R-:W-:Y:S02]  /*42d0*/  UMOV UR6, UR12 ;  /* 0x0000000c00067c82 */ /* 0x000fe40008000000 */
[----:B------:R-:W-:Y:S01]  /*42e0*/  HGMMA.64x128x16.F32.BF16 R24, gdesc[UR4], R24, UP0, gsb0 ;  /* 0x01e00000041879f0 */ /* 0x000fe2000b801818 */
[----:B------:R-:W-:Y:S02]  /*42f0*/  UIADD3 UR4, UR11, 0x2, URZ ;  /* 0x000000020b047890 */ /* 0x000fe4000fffe03f */
[----:B------:R-:W-:Y:S01]  /*4300*/  UIADD3 UR6, UR12, 0x2, URZ ;  /* 0x000000020c067890 */ /* 0x000fe2000fffe03f */
[----:B------:R-:W-:Y:S01]  /*4310*/  UMOV UR5, 0x40000040 ;  /* 0x4000004000057882 */ /* 0x000fe20000000000 */
[----:B------:R-:W-:Y:S01]  /*4320*/  UMOV UR7, 0x40000040 ;  /* 0x4000004000077882 */ /* 0x000fe20000000000 */
[----:B------:R-:W-:Y:S02]  /*4330*/  WARPGROUP.DEPBAR.LE gsb0, 0x0 ;  /* 0x00008000000079c5 */ /* 0x000fe40000010000 */
[----:B------:R-:W-:-:S06]  /*4340*/  WARPGROUP.ARRIVE ;  /* 0x00000000000079c5 */ /* 0x000fcc0000000000 */
        /* <DEDUP_REMOVED lines=14> */
[----:B------:R-:W-:Y:S03]  /*4430*/  HGMMA.64x128x16.F32.BF16 R24, gdesc[UR4], R24, UP0, gsb0 ;  /* 0x01e00000041879f0 */ /* 0x000fe6000b801818 */
[----:B------:R-:W-:Y:S02]  /*4440*/  WARPGROUP.DEPBAR.LE gsb0, 0x0 ;  /* 0x00008000000079c5 */ /* 0x000fe40000010000 */
[----:B------:R-:W-:Y:S05]  /*4450*/  @!P1 BRA `(.L_x_43) ;  /* 0x0000000000049947 */ /* 0x000fea0003800000 */
[----:B------:R-:W-:Y:S01]  /*4460*/  BPT.TRAP 0x1 ;  /* 0x000000040000795c */ /* 0x000fe20000300000 */
.L_x_43:
[----:B------:R-:W-:Y:S01]  /*4470*/  ISETP.NE.AND P0, PT, R23, RZ, PT ;  /* 0x000000ff1700720c */ /* 0x000fe20003f05270 */
[----:B------:R-:W-:-:S12]  /*4480*/  UISETP.GT.U32.AND UP0, UPT, UR52, 0x1, UPT ;  /* 0x000000013400788c */ /* 0x000fd8000bf04070 */
[----:B-12---:R-:W-:-:S05]  /*4490*/  @P0 LEA R5, R3, UR43, 0x3 ;  /* 0x0000002b03050c11 */ /* 0x006fca000f8e18ff */
[----:B------:R-:W-:-:S05]  /*44a0*/  @P0 VIADD R5, R5, 0x384b0 ;  /* 0x000384b005050836 */ /* 0x000fca0000000000 */
[----:B------:R-:W-:-:S04]  /*44b0*/  @P0 PRMT R5, R22, 0x654, R5 ;  /* 0x0000065416050816 */ /* 0x000fc80000000005 */
[----:B------:R1:W-:Y:S01]  /*44c0*/  @P0 SYNCS.ARRIVE.TRANS64.RED.A1T0 RZ, [R5+URZ], RZ ;  /* 0x000000ff05ff09a7 */ /* 0x0003e2000810043f */
[----:B------:R-:W-:-:S13]  /*44d0*/  PLOP3.LUT P0, PT, PT, PT, UP0, 0x80, 0x0 ;  /* 0x000000000000781c */ /* 0x000fda0003f0f008 */
[----:B-1----:R-:W-:Y:S05]  /*44e0*/  @P0 BRA `(.L_x_44) ;  /* 0x0000000000040947 */ /* 0x002fea0003800000 */
[----:B------:R-:W-:Y:S01]  /*44f0*/  BPT.TRAP 0x1 ;  /* 0x000000040000795c */ /* 0x000fe20000300000 */
.L_x_44:
[----:B------:R-:W-:Y:S01]  /*4500*/  UIADD3 UR10, UR10, 0x1, URZ ;  /* 0x000000010a0a7890 */ /* 0x000fe2000fffe03f */
[C---:B------:R-:W-:Y:S01]  /*4510*/  ISETP.GT.AND P1, PT, R2.reuse, 0x1, PT ;  /* 0x000000010200780c */ /* 0x040fe20003f24270 */
[----:B------:R-:W-:Y:S02]  /*4520*/  VIADD R3, R3, 0x1 ;  /* 0x0000000103037836 */ /* 0x000fe40000000000 */
[----:B------:R-:W-:Y:S01]  /*4530*/  UISETP.NE.AND UP0, UPT, UR10, 0x6, UPT ;  /* 0x000000060a00788c */ /* 0x000fe2000bf05270 */
[----:B------:R-:W-:Y:S02]  /*4540*/  VIADD R2, R2, 0xffffffff ;  /* 0xffffffff02027836 */ /* 0x000fe40000000000 */
[C---:B------:R-:W-:Y:S01]  /*4550*/  ISETP.NE.AND P0, PT, R3.reuse, 0x6, PT ;  /* 0x000000060300780c */ /* 0x040fe20003f05270 */
[----:B------:R-:W-:Y:S02]  /*4560*/  USEL UR4, URZ, 0x1, UP0 ;  /* 0x000000013f047887 */ /* 0x000fe40008000000 */
[----:B------:R-:W-:Y:S01]  /*4570*/  USEL UR10, UR10, URZ, UP0 ;  /* 0x0000003f0a0a7287 */ /* 0x000fe20008000000 */
[----:B------:R-:W-:-:S03]  /*4580*/  SEL R3, R3, RZ, P0 ;  /* 0x000000ff03037207 */ /* 0x000fc60000000000 */
[----:B------:R-:W-:Y:S01]  /*4590*/  LOP3.LUT R4, R4, UR4, RZ, 0x3c, !PT ;  /* 0x0000000404047c12 */ /* 0x000fe2000f8e3cff */
[----:B------:R-:W-:Y:S07]  /*45a0*/  @P1 BRA `(.L_x_45) ;  /* 0xfffffff800ec1947 */ /* 0x000fee000383ffff */
.L_x_38:
[----:B------:R-:W-:-:S13]  /*45b0*/  ISETP.GE.AND P0, PT, R6, 0x1, PT ;  /* 0x000000010600780c */ /* 0x000fda0003f06270 */
[----:B------:R-:W-:Y:S05]  /*45c0*/  @!P0 BRA `(.L_x_46) ;  /* 0x0000000000448947 */ /* 0x000fea0003800000 */
[----:B------:R-:W-:-:S06]  /*45d0*/  UISETP.NE.AND UP0, UPT, UR50, 0x3, UPT ;  /* 0x000000033200788c */ /* 0x000fcc000bf05270 */
[----:B------:R-:W-:-:S13]  /*45e0*/  PLOP3.LUT P0, PT, PT, PT, UP0, 0x80, 0x0 ;  /* 0x000000000000781c */ /* 0x000fda0003f0f008 */
[----:B------:R-:W-:Y:S05]  /*45f0*/  @!P0 BRA `(.L_x_47) ;  /* 0x0000000000048947 */ /* 0x000fea0003800000 */
[----:B------:R-:W-:Y:S01]  /*4600*/  BPT.TRAP 0x1 ;  /* 0x000000040000795c */ /* 0x000fe20000300000 */
.L_x_47:
[----:B------:R-:W-:Y:S01]  /*4610*/  ISETP.NE.AND P0, PT, R23, RZ, PT ;  /* 0x000000ff1700720c */ /* 0x000fe20003f05270 */
[----:B------:R-:W-:-:S12]  /*4620*/  UISETP.GT.U32.AND UP0, UPT, UR52, 0x1, UPT ;  /* 0x000000013400788c */ /* 0x000fd8000bf04070 */
[----:B------:R-:W-:-:S04]  /*4630*/  @P0 VIADD R4, R7, UR60 ;  /* 0x0000003c07040c36 */ /* 0x000fc80008000000 */
[----:B------:R-:W-:-:S05]  /*4640*/  @P0 IMAD.WIDE.U32 R2, R4, -0x55555555, RZ ;  /* 0xaaaaaaab04020825 */ /* 0x000fca00078e00ff */
[----:B------:R-:W-:-:S05]  /*4650*/  @P0 SHF.R.U32.HI R3, RZ, 0x2, R3 ;  /* 0x00000002ff030819 */ /* 0x000fca0000011603 */
[----:B------:R-:W-:-:S05]  /*4660*/  @P0 IMAD R4, R3, -0x6, R4 ;  /* 0xfffffffa03040824 */ /* 0x000fca00078e0204 */
[----:B------:R-:W-:-:S05]  /*4670*/  @P0 LEA R4, R4, UR43, 0x3 ;  /* 0x0000002b04040c11 */ /* 0x000fca000f8e18ff */
[----:B------:R-:W-:-:S05]  /*4680*/  @P0 VIADD R3, R4, 0x384b0 ;  /* 0x000384b004030836 */ /* 0x000fca0000000000 */
[----:B------:R-:W-:-:S04]  /*4690*/  @P0 PRMT R3, R22, 0x654, R3 ;  /* 0x0000065416030816 */ /* 0x000fc80000000003 */
[----:B------:R1:W-:Y:S01]  /*46a0*/  @P0 SYNCS.ARRIVE.TRANS64.RED.A1T0 RZ, [R3+URZ], RZ ;  /* 0x000000ff03ff09a7 */ /* 0x0003e2000810043f */
[----:B------:R-:W-:-:S13]  /*46b0*/  PLOP3.LUT P0, PT, PT, PT, UP0, 0x80, 0x0 ;  /* 0x000000000000781c */ /* 0x000fda0003f0f008 */
[----:B-1----:R-:W-:Y:S05]  /*46c0*/  @P0 BRA `(.L_x_46) ;  /* 0x0000000000040947 */ /* 0x002fea0003800000 */
[----:B------:R-:W-:Y:S01]  /*46d0*/  BPT.TRAP 0x1 ;  /* 0x000000040000795c */ /* 0x000fe20000300000 */
.L_x_46:
[----:B------:R-:W-:Y:S02]  /*46e0*/  R2UR UR4, R6 ;  /* 0x00000000060472ca */ /* 0x000fe400000e0000 */
[----:B------:R-:W-:Y:S02]  /*46f0*/  R2UR UR45, R16 ;  /* 0x00000000102d72ca */ /* 0x000fe400000e0000 */
[----:B------:R-:W-:Y:S02]  /*4700*/  R2UR UR46, R17 ;  /* 0x00000000112e72ca */ /* 0x000fe400000e0000 */
[----:B------:R-:W-:-:S07]  /*4710*/  LOP3.LUT P0, RZ, R0, 0xff, RZ, 0xc0, !PT ;  /* 0x000000ff00ff7812 */ /* 0x000fce000780c0ff */
[----:B------:R-:W-:Y:S02]  /*4720*/  UIADD3 UR4, UR4, 0x3f, URZ ;  /* 0x0000003f04047890 */ /* 0x000fe4000fffe03f */
[----:B------:R-:W-:Y:S02]  /*4730*/  USHF.L.U32 UR45, UR45, 0x7, URZ ;  /* 0x000000072d2d7899 */ /* 0x000fe4000800063f */
[----:B------:R-:W-:Y:S02]  /*4740*/  USHF.R.S32.HI UR5, URZ, 0x1f, UR4 ;  /* 0x0000001f3f057899 */ /* 0x000fe40008011404 */
[----:B------:R-:W-:Y:S02]  /*4750*/  USHF.L.U32 UR46, UR46, 0x7, URZ ;  /* 0x000000072e2e7899 */ /* 0x000fe4000800063f */
[----:B------:R-:W-:Y:S02]  /*4760*/  ULEA.HI UR5, UR5, UR4, URZ, 0x6 ;  /* 0x0000000405057291 */ /* 0x000fe4000f8f303f */
[----:B------:R-:W-:-:S02]  /*4770*/  UIADD3 UR4, UR43, 0x30000, URZ ;  /* 0x000300002b047890 */ /* 0x000fc4000fffe03f */
[----:B------:R-:W-:Y:S02]  /*4780*/  USHF.R.S32.HI UR5, URZ, 0x6, UR5 ;  /* 0x000000063f057899 */ /* 0x000fe40008011405 */
[----:B------:R-:W-:Y:S02]  /*4790*/  ULOP3.LUT UP2, URZ, UR4, 0x3ff, URZ, 0xc0, !UPT ;  /* 0x000003ff043f7892 */ /* 0x000fe4000f84c03f */
[----:B------:R-:W-:Y:S02]  /*47a0*/  UIADD3 UR60, UR5, UR60, URZ ;  /* 0x0000003c053c7290 */ /* 0x000fe4000fffe03f */
[----:B------:R-:W-:Y:S02]  /*47b0*/  UISETP.GE.U32.AND UP1, UPT, UR5, 0x6, UPT ;  /* 0x000000060500788c */ /* 0x000fe4000bf26070 */
[----:B------:R-:W-:Y:S01]  /*47c0*/  UISETP.GT.U32.AND UP0, UPT, UR60, 0x5, UPT ;  /* 0x000000053c00788c */ /* 0x000fe2000bf04070 */
[----:B------:R-:W-:-:S03]  /*47d0*/  PLOP3.LUT P1, PT, PT, PT, UP2, 0x80, 0x0 ;  /* 0x000000000000781c */ /* 0x000fc60003f2f028 */
[----:B------:R-:W-:-:S04]  /*47e0*/  UISETP.LT.U32.AND UP0, UPT, UR5, 0x6, UP0 ;  /* 0x000000060500788c */ /* 0x000fc80008701070 */
[----:B------:R-:W-:Y:S02]  /*47f0*/  USEL UR6, URZ, 0x1, !UP0 ;  /* 0x000000013f067887 */ /* 0x000fe4000c000000 */
[----:B------:R-:W-:Y:S02]  /*4800*/  @UP1 UIMAD.WIDE.U32 UR4, UR60, -0x55555555, URZ ;  /* 0xaaaaaaab3c0418a5 */ /* 0x000fe4000f8e003f */
[----:B------:R-:W-:Y:S02]  /*4810*/  ULOP3.LUT UR37, UR37, UR6, URZ, 0x3c, !UPT ;  /* 0x0000000625257292 */ /* 0x000fe4000f8e3c3f */
[----:B------:R-:W-:-:S04]  /*4820*/  @UP1 USHF.R.U32.HI UR4, URZ, 0x2, UR5 ;  /* 0x000000023f041899 */ /* 0x000fc80008011605 */
[----:B------:R-:W-:Y:S01]  /*4830*/  @UP1 ULOP3.LUT UR37, UR37, 0x1, UR4, 0x78, !UPT ;  /* 0x0000000125251892 */ /* 0x000fe2000f8e7804 */
[----:B------:R-:W-:Y:S11]  /*4840*/  @!P0 BRA `(.L_x_48) ;  /* 0x00000000000c8947 */ /* 0x000ff60003800000 */
[----:B------:R-:W-:-:S04]  /*4850*/  DEPBAR {5,4,3,2,1,0} ;  /* 0x0000003f0000791a */ /* 0x000fc80000000000 */
[----:B------:R1:W-:Y:S02]  /*4860*/  UTMACCTL.IV [UR58] ;  /* 0x000000003a0079b9 */ /* 0x0003e40008000000 */
[----:B-1----:R-:W-:Y:S01]  /*4870*/  NOP ;  /* 0x0000000000007918 */ /* 0x002fe20000000000 */
.L_x_48:
[----:B------:R-:W-:Y:S05]  /*4880*/  @!P1 BRA `(.L_x_49) ;  /* 0x00000000007c9947 */ /* 0x000fea0003800000 */
[----:B------:R-:W-:Y:S01]  /*4890*/  MOV R2, 0x0 ;  /* 0x0000000000027802 */ /* 0x000fe20000000f00 */
[----:B------:R-:W-:Y:S01]  /*48a0*/  ULDC.64 UR4, c[0x4][0x68] ;  /* 0x01001a0000047ab9 */ /* 0x000fe20000000a00 */
[----:B------:R-:W-:Y:S01]  /*48b0*/  ULDC.64 UR6, c[0x4][0x8] ;  /* 0x0100020000067ab9 */ /* 0x000fe20000000a00 */
[----:B------:R-:W-:Y:S01]  /*48c0*/  IMAD.U32 R4, RZ, RZ, UR4 ;  /* 0x00000004ff047e24 */ /* 0x000fe2000f8e00ff */
[----:B------:R1:W2:Y:S01]  /*48d0*/  LDC.64 R14, c[0x4][R2] ;  /* 0x01000000020e7b82 */ /* 0x0002a20000000a00 */
[----:B------:R-:W-:Y:S01]  /*48e0*/  IMAD.U32 R5, RZ, RZ, UR5 ;  /* 0x00000005ff057e24 */ /* 0x000fe2000f8e00ff */
[----:B------:R-:W-:Y:S01]  /*48f0*/  ULDC.64 UR4, c[0x4][0x70] ;  /* 0x01001c0000047ab9 */ /* 0x000fe20000000a00 */
[----:B------:R-:W-:Y:S02]  /*4900*/  IMAD.U32 R10, RZ, RZ, UR6 ;  /* 0x00000006ff0a7e24 */ /* 0x000fe4000f8e00ff */
[----:B------:R-:W-:Y:S02]  /*4910*/  IMAD.U32 R6, RZ, RZ, UR4 ;  /* 0x00000004ff067e24 */ /* 0x000fe4000f8e00ff */
[----:B------:R-:W-:-:S02]  /*4920*/  IMAD.U32 R7, RZ, RZ, UR5 ;  /* 0x00000005ff077e24 */ /* 0x000fc4000f8e00ff */
[----:B------:R-:W-:Y:S02]  /*4930*/  IMAD.U32 R11, RZ, RZ, UR7 ;  /* 0x00000007ff0b7e24 */ /* 0x000fe4000f8e00ff */
[----:B------:R-:W-:Y:S02]  /*4940*/  IMAD.MOV.U32 R8, RZ, RZ, 0x70 ;  /* 0x00000070ff087424 */ /* 0x000fe400078e00ff */
[----:B------:R-:W-:Y:S02]  /*4950*/  IMAD.MOV.U32 R12, RZ, RZ, 0x1 ;  /* 0x00000001ff0c7424 */ /* 0x000fe400078e00ff */
[----:B-1----:R-:W-:-:S07]  /*4960*/  IMAD.MOV.U32 R13, RZ, RZ, RZ ;  /* 0x000000ffff0d7224 */ /* 0x002fce00078e00ff */
[----:B------:R-:W-:-:S07]  /*4970*/  LEPC R20, `(.L_x_50) ;  /* 0x000000001014794e */ /* 0x000fce0000000000 */
[----:B--2---:R-:W-:Y:S05]  /*4980*/  CALL.ABS.NOINC R14 ;  /* 0x000000000e007343 */ /* 0x004fea0003c00000 */
.L_x_50:
[----:B------:R-:W1:Y:S01]  /*4990*/  LDC.64 R2, c[0x4][R2] ;  /* 0x0100000002027b82 */ /* 0x000e620000000a00 */
[----:B------:R-:W-:Y:S01]  /*49a0*/  ULDC.64 UR4, c[0x4][0x68] ;  /* 0x01001a0000047ab9 */ /* 0x000fe20000000a00 */
[----:B------:R-:W-:Y:S01]  /*49b0*/  ULDC.64 UR6, c[0x4][0x8] ;  /* 0x0100020000067ab9 */ /* 0x000fe20000000a00 */
[----:B------:R-:W-:Y:S02]  /*49c0*/  IMAD.U32 R4, RZ, RZ, UR4 ;  /* 0x00000004ff047e24 */ /* 0x000fe4000f8e00ff */
        /* <DEDUP_REMOVED lines=8> */
[----:B------:R-:W-:-:S07]  /*4a50*/  IMAD.MOV.U32 R13, RZ, RZ, RZ ;  /* 0x000000ffff0d7224 */ /* 0x000fce00078e00ff */
[----:B------:R-:W-:-:S07]  /*4a60*/  LEPC R20, `(.L_x_49) ;  /* 0x000000001014794e */ /* 0x000fce0000000000 */
[----:B-1----:R-:W-:Y:S05]  /*4a70*/  CALL.ABS.NOINC R2 ;  /* 0x0000000002007343 */ /* 0x002fea0003c00000 */
.L_x_49:
[----:B------:R-:W-:Y:S02]  /*4a80*/  ULDC.64 UR4, c[0x0][0x590] ;  /* 0x0001640000047ab9 */ /* 0x000fe40000000a00 */
[----:B------:R-:W-:-:S04]  /*4a90*/  ISETP.NE.U32.AND P0, PT, RZ, UR4, PT ;  /* 0x00000004ff007c0c */ /* 0x000fc8000bf05070 */
[----:B------:R-:W-:-:S13]  /*4aa0*/  ISETP.NE.AND.EX P0, PT, RZ, UR5, PT, P0 ;  /* 0x00000005ff007c0c */ /* 0x000fda000bf05300 */
[----:B------:R-:W-:Y:S05]  /*4ab0*/  @!P0 BRA `(.L_x_51) ;  /* 0x0000000000148947 */ /* 0x000fea0003800000 */
[----:B------:R-:W-:-:S04]  /*4ac0*/  LEA R2, P0, R18, UR4, 0x3 ;  /* 0x0000000412027c11 */ /* 0x000fc8000f8018ff */
[----:B------:R-:W-:-:S06]  /*4ad0*/  LEA.HI.X R3, R18, UR5, R19, 0x3, P0 ;  /* 0x0000000512037c11 */ /* 0x000fcc00080f1c13 */
[----:B------:R-:W2:Y:S04]  /*4ae0*/  LDG.E.64 R2, desc[UR56][R2.64] ;  /* 0x0000003802027981 */ /* 0x000ea8000c1e1b00 */
[----:B--2---:R1:W5:Y:S01]  /*4af0*/  LD.E R0, desc[UR56][R2.64] ;  /* 0x0000003802007980 */ /* 0x004362000c101900 */
[----:B------:R-:W-:Y:S05]  /*4b00*/  BRA `(.L_x_52) ;  /* 0x0000000000307947 */ /* 0x000fea0003800000 */
.L_x_51:
[----:B------:R-:W-:Y:S02]  /*4b10*/  ULDC.64 UR4, c[0x0][0x588] ;  /* 0x0001620000047ab9 */ /* 0x000fe40000000a00 */
[----:B------:R-:W-:-:S04]  /*4b20*/  ISETP.NE.U32.AND P0, PT, RZ, UR4, PT ;  /* 0x00000004ff007c0c */ /* 0x000fc8000bf05070 */
[----:B------:R-:W-:-:S13]  /*4b30*/  ISETP.NE.AND.EX P0, PT, RZ, UR5, PT, P0 ;  /* 0x00000005ff007c0c */ /* 0x000fda000bf05300 */
[----:B------:R-:W-:Y:S05]  /*4b40*/  @!P0 BRA `(.L_x_53) ;  /* 0x0000000000188947 */ /* 0x000fea0003800000 */
[----:B------:R-:W1:Y:S01]  /*4b50*/  LDC.64 R2, c[0x0][0x588] ;  /* 0x00016200ff027b82 */ /* 0x000e620000000a00 */
[----:B------:R-:W-:Y:S02]  /*4b60*/  ULDC UR4, c[0x0][0x598] ;  /* 0x0001660000047ab9 */ /* 0x000fe40000000800 */
[----:B------:R-:W-:-:S04]  /*4b70*/  IMAD R5, R18, UR4, RZ ;  /* 0x0000000412057c24 */ /* 0x000fc8000f8e02ff */
[----:B-1----:R-:W-:-:S05]  /*4b80*/  IMAD.WIDE R2, R5, 0x4, R2 ;  /* 0x0000000405027825 */ /* 0x002fca00078e0202 */
[----:B------:R2:W5:Y:S01]  /*4b90*/  LDG.E R0, desc[UR56][R2.64] ;  /* 0x0000003802007981 */ /* 0x000562000c1e1900 */
[----:B------:R-:W-:Y:S05]  /*4ba0*/  BRA `(.L_x_52) ;  /* 0x0000000000087947 */ /* 0x000fea0003800000 */
.L_x_53:
[----:B------:R-:W-:Y:S02]  /*4bb0*/  ULDC UR4, c[0x0][0x580] ;  /* 0x0001600000047ab9 */ /* 0x000fe40000000800 */
[----:B------:R-:W-:-:S07]  /*4bc0*/  IMAD.U32 R0, RZ, RZ, UR4 ;  /* 0x00000004ff007e24 */ /* 0x000fce000f8e00ff */
.L_x_52:
[----:B------:R-:W-:Y:S02]  /*4bd0*/  ULDC.64 UR4, c[0x0][0x5b8] ;  /* 0x00016e0000047ab9 */ /* 0x000fe40000000a00 */
[----:B------:R-:W-:-:S04]  /*4be0*/  ISETP.NE.U32.AND P0, PT, RZ, UR4, PT ;  /* 0x00000004ff007c0c */ /* 0x000fc8000bf05070 */
[----:B------:R-:W-:-:S13]  /*4bf0*/  ISETP.NE.AND.EX P0, PT, RZ, UR5, PT, P0 ;  /* 0x00000005ff007c0c */ /* 0x000fda000bf05300 */
[----:B------:R-:W-:Y:S05]  /*4c00*/  @!P0 BRA `(.L_x_54) ;  /* 0x0000000000148947 */ /* 0x000fea0003800000 */
[----:B------:R-:W-:-:S04]  /*4c10*/  LEA R4, P0, R18, UR4, 0x3 ;  /* 0x0000000412047c11 */ /* 0x000fc8000f8018ff */
[----:B------:R-:W-:-:S05]  /*4c20*/  LEA.HI.X R5, R18, UR5, R19, 0x3, P0 ;  /* 0x0000000512057c11 */ /* 0x000fca00080f1c13 */
[----:B-12---:R-:W2:Y:S04]  /*4c30*/  LDG.E.64 R2, desc[UR56][R4.64] ;  /* 0x0000003804027981 */ /* 0x006ea8000c1e1b00 */
[----:B--2---:R2:W5:Y:S01]  /*4c40*/  LD.E R2, desc[UR56][R2.64] ;  /* 0x0000003802027980 */ /* 0x004562000c101900 */
[----:B------:R-:W-:Y:S05]  /*4c50*/  BRA `(.L_x_55) ;  /* 0x0000000000307947 */ /* 0x000fea0003800000 */
.L_x_54:
[----:B------:R-:W-:Y:S02]  /*4c60*/  ULDC.64 UR4, c[0x0][0x5b0] ;  /* 0x00016c0000047ab9 */ /* 0x000fe40000000a00 */
[----:B------:R-:W-:-:S04]  /*4c70*/  ISETP.NE.U32.AND P0, PT, RZ, UR4, PT ;  /* 0x00000004ff007c0c */ /* 0x000fc8000bf05070 */
[----:B------:R-:W-:-:S13]  /*4c80*/  ISETP.NE.AND.EX P0, PT, RZ, UR5, PT, P0 ;  /* 0x00000005ff007c0c */ /* 0x000fda000bf05300 */
[----:B------:R-:W-:Y:S05]  /*4c90*/  @!P0 BRA `(.L_x_56) ;  /* 0x0000000000188947 */ /* 0x000fea0003800000 */
[----:B-12---:R-:W1:Y:S01]  /*4ca0*/  LDC.64 R2, c[0x0][0x5b0] ;  /* 0x00016c00ff027b82 */ /* 0x006e620000000a00 */
[----:B------:R-:W-:Y:S02]  /*4cb0*/  ULDC UR4, c[0x0][0x5c0] ;  /* 0x0001700000047ab9 */ /* 0x000fe40000000800 */
[----:B------:R-:W-:-:S04]  /*4cc0*/  IMAD R5, R18, UR4, RZ ;  /* 0x0000000412057c24 */ /* 0x000fc8000f8e02ff */
[----:B-1----:R-:W-:-:S06]  /*4cd0*/  IMAD.WIDE R2, R5, 0x4, R2 ;  /* 0x0000000405027825 */ /* 0x002fcc00078e0202 */
[----:B------:R1:W5:Y:S01]  /*4ce0*/  LDG.E R2, desc[UR56][R2.64] ;  /* 0x0000003802027981 */ /* 0x000362000c1e1900 */
[----:B------:R-:W-:Y:S05]  /*4cf0*/  BRA `(.L_x_55) ;  /* 0x0000000000087947 */ /* 0x000fea0003800000 */
.L_x_56:
[----:B------:R-:W-:Y:S02]  /*4d00*/  ULDC UR4, c[0x0][0x5a8] ;  /* 0x00016a0000047ab9 */ /* 0x000fe40000000800 */
[----:B-12---:R-:W-:-:S07]  /*4d10*/  IMAD.U32 R2, RZ, RZ, UR4 ;  /* 0x00000004ff027e24 */ /* 0x006fce000f8e00ff */
.L_x_55:
[----:B------:R-:W-:Y:S01]  /*4d20*/  ISETP.GT.U32.AND P0, PT, R90, 0x3e, PT ;  /* 0x0000003e5a00780c */ /* 0x000fe20003f04070 */
[----:B------:R-:W-:Y:S01]  /*4d30*/  BSSY B0, `(.L_x_57) ;  /* 0x0000007000007945 */ /* 0x000fe20003800000 */
[----:B------:R-:W-:-:S11]  /*4d40*/  PRMT R4, RZ, 0x7610, R4 ;  /* 0x00007610ff047816 */ /* 0x000fd60000000004 */
[----:B------:R-:W-:Y:S05]  /*4d50*/  @P0 BRA `(.L_x_58) ;  /* 0x0000000000100947 */ /* 0x000fea0003800000 */
[----:B------:R-:W-:-:S03]  /*4d60*/  UMOV UR4, 0xffffffff ;  /* 0xffffffff00047882 */ /* 0x000fc60000000000 */
[----:B------:R-:W-:Y:S05]  /*4d70*/  BRA.DIV UR4, `(.L_x_59) ;  /* 0x0000007a04b47947 */ /* 0x000fea000b800000 */
[----:B------:R-:W-:-:S13]  /*4d80*/  ELECT P6, URZ, PT ;  /* 0x00000000003f782f */ /* 0x000fda00038c0000 */
.L_x_229:
[----:B------:R-:W-:-:S07]  /*4d90*/  SEL R4, RZ, 0x1, !P6 ;  /* 0x00000001ff047807 */ /* 0x000fce0007000000 */
.L_x_58:
[----:B------:R-:W-:Y:S05]  /*4da0*/  BSYNC B0 ;  /* 0x0000000000007941 */ /* 0x000fea0003800000 */
.L_x_57:
[----:B-12---:R-:W-:Y:S01]  /*4db0*/  IMAD.U32 R3, RZ, RZ, UR48 ;  /* 0x00000030ff037e24 */ /* 0x006fe2000f8e00ff */
[----:B------:R-:W-:-:S04]  /*4dc0*/  LOP3.LUT R92, R92, 0x1, RZ, 0x3c, !PT ;  /* 0x000000015c5c7812 */ /* 0x000fc800078e3cff */
[----:B------:R-:W-:-:S13]  /*4dd0*/  ISETP.NE.AND P1, PT, R3, 0x3, PT ;  /* 0x000000030300780c */ /* 0x000fda0003f25270 */
[----:B------:R-:W-:Y:S05]  /*4de0*/  @!P1 BRA `(.L_x_60) ;  /* 0x0000000000049947 */ /* 0x000fea0003800000 */
[----:B------:R-:W-:Y:S01]  /*4df0*/  BPT.TRAP 0x1 ;  /* 0x000000040000795c */ /* 0x000fe20000300000 */
.L_x_60:
[----:B------:R-:W-:Y:S01]  /*4e00*/  SHF.L.U32 R3, R92, 0x1f, RZ ;  /* 0x0000001f5c037819 */ /* 0x000fe200000006ff */
[----:B------:R-:W-:Y:S01]  /*4e10*/  BSSY B0, `(.L_x_61) ;  /* 0x000000a000007945 */ /* 0x000fe20003800000 */
[----:B-----5:R-:W-:Y:S01]  /*4e20*/  FSETP.NEU.AND P2, PT, R0, RZ, PT ;  /* 0x000000ff0000720b */ /* 0x020fe20003f4d000 */
[-C--:B------:R-:W-:Y:S01]  /*4e30*/  FMUL R24, R24, R2.reuse ;  /* 0x0000000218187220 */ /* 0x080fe20000400000 */
[----:B------:R-:W1:Y:S01]  /*4e40*/  SYNCS.PHASECHK.TRANS64.TRYWAIT P3, [UR43+0x384e0], R3 ;  /* 0x0384e003ff0075a7 */ /* 0x000e62000806016b */
[----:B------:R-:W-:Y:S01]  /*4e50*/  PRMT R4, R4, 0x9910, RZ ;  /* 0x0000991004047816 */ /* 0x000fe200000000ff */
[-C--:B------:R-:W-:Y:S01]  /*4e60*/  FMUL R14, R25, R2.reuse ;  /* 0x00000002190e7220 */ /* 0x080fe20000400000 */
[----:B------:R-:W-:Y:S02]  /*4e70*/  FMUL R26, R26, R2 ;  /* 0x000000021a1a7220 */ /* 0x000fe40000400000 */
[----:B------:R-:W-:-:S06]  /*4e80*/  ISETP.NE.AND P0, PT, R4, RZ, PT ;  /* 0x000000ff0400720c */ /* 0x000fcc0003f05270 */
[----:B------:R-:W-:Y:S01]  /*4e90*/  @P2 LEA R12, R89, UR43, 0x1 ;  /* 0x0000002b590c2c11 */ /* 0x000fe2000f8e08ff */
[----:B-1----:R-:W-:Y:S06]  /*4ea0*/  @!P3 BRA `(.L_x_62) ;  /* 0x000000780080b947 */ /* 0x002fec0003800000 */
.L_x_230:
[----:B------:R-:W-:Y:S05]  /*4eb0*/  BSYNC B0 ;  /* 0x0000000000007941 */ /* 0x000fea0003800000 */
.L_x_61:
[----:B------:R-:W-:Y:S05]  /*4ec0*/  @P2 WARPSYNC.ALL ;  /* 0x0000000000002948 */ /* 0x000fea0003800000 */
[----:B-1----:R1:W2:Y:S01]  /*4ed0*/  @P2 LDSM.16.MT88.4 R4, [R12+0x30000] ;  /* 0x030000000c04283b */ /* 0x0022a20000004200 */
[----:B------:R-:W-:Y:S03]  /*4ee0*/  BSSY B0, `(.L_x_63) ;  /* 0x0000007000007945 */ /* 0x000fe60003800000 */
[----:B------:R1:W3:Y:S01]  /*4ef0*/  @P2 LDSM.16.MT88.4 R8, [R12+0x30800] ;  /* 0x030800000c08283b */ /* 0x0002e20000004200 */
[----:B------:R-:W-:Y:S05]  /*4f00*/  @P2 BRA `(.L_x_64) ;  /* 0x0000000000102947 */ /* 0x000fea0003800000 */
[----:B---3--:R-:W-:Y:S02]  /*4f10*/  CS2R R10, SRZ ;  /* 0x00000000000a7805 */ /* 0x008fe4000001ff00 */
[----:B------:R-:W-:Y:S02]  /*4f20*/  CS2R R8, SRZ ;  /* 0x0000000000087805 */ /* 0x000fe4000001ff00 */
[----:B--2---:R-:W-:Y:S02]  /*4f30*/  CS2R R6, SRZ ;  /* 0x0000000000067805 */ /* 0x004fe4000001ff00 */
[----:B------:R-:W-:-:S07]  /*4f40*/  CS2R R4, SRZ ;  /* 0x0000000000047805 */ /* 0x000fce000001ff00 */
.L_x_64:
[----:B------:R-:W-:Y:S05]  /*4f50*/  BSYNC B0 ;  /* 0x0000000000007941 */ /* 0x000fea0003800000 */
.L_x_63:
[--C-:B--2---:R-:W-:Y:S02]  /*4f60*/  HADD2.F32 R13, -RZ, R4.reuse.H0_H0 ;  /* 0x20000004ff0d7230 */ /* 0x104fe40000004100 */
[-C--:B-1----:R-:W-:Y:S01]  /*4f70*/  FMUL R12, R27, R2.reuse ;  /* 0x000000021b0c7220 */ /* 0x082fe20000400000 */
[----:B------:R-:W-:Y:S02]  /*4f80*/  HADD2.F32 R15, -RZ, R4.H1_H1 ;  /* 0x30000004ff0f7230 */ /* 0x000fe40000004100 */
[----:B------:R-:W-:Y:S01]  /*4f90*/  FMUL R28, R28, R2 ;  /* 0x000000021c1c7220 */ /* 0x000fe20000400000 */
[--C-:B------:R-:W-:Y:S02]  /*4fa0*/  HADD2.F32 R19, -RZ, R5.reuse.H1_H1 ;  /* 0x30000005ff137230 */ /* 0x100fe40000004100 */
[-C--:B------:R-:W-:Y:S01]  /*4fb0*/  FFMA R24, R13, R0.reuse, R24 ;  /* 0x000000000d187223 */ /* 0x080fe20000000018 */
[----:B------:R-:W-:Y:S02]  /*4fc0*/  HADD2.F32 R17, -RZ, R5.H0_H0 ;  /* 0x20000005ff117230 */ /* 0x000fe40000004100 */
[----:B------:R-:W-:Y:S01]  /*4fd0*/  FFMA R21, R15, R0, R14 ;  /* 0x000000000f157223 */ /* 0x000fe2000000000e */
[----:B------:R-:W-:-:S02]  /*4fe0*/  HADD2.F32 R13, -RZ, R6.H0_H0 ;  /* 0x20000006ff0d7230 */ /* 0x000fc40000004100 */
[-C--:B------:R-:W-:Y:S01]  /*4ff0*/  FFMA R25, R19, R0.reuse, R12 ;  /* 0x0000000013197223 */ /* 0x080fe2000000000c */
[----:B------:R-:W-:Y:S02]  /*5000*/  HADD2.F32 R15, -RZ, R6.H1_H1 ;  /* 0x30000006ff0f7230 */ /* 0x000fe40000004100 */
[----:B------:R-:W-:Y:S01]  /*5010*/  FFMA R26, R17, R0, R26 ;  /* 0x00000000111a7223 */ /* 0x000fe2000000001a */
[-C--:B------:R-:W-:Y:S01]  /*5020*/  FMUL R12, R29, R2.reuse ;  /* 0x000000021d0c7220 */ /* 0x080fe20000400000 */
[--C-:B------:R-:W-:Y:S02]  /*5030*/  HADD2.F32 R17, -RZ, R7.reuse.H0_H0 ;  /* 0x20000007ff117230 */ /* 0x100fe40000004100 */
[-C--:B------:R-:W-:Y:S01]  /*5040*/  FMUL R30, R30, R2.reuse ;  /* 0x000000021e1e7220 */ /* 0x080fe20000400000 */
[----:B------:R-:W-:Y:S02]  /*5050*/  HADD2.F32 R19, -RZ, R7.H1_H1 ;  /* 0x30000007ff137230 */ /* 0x000fe40000004100 */
[----:B------:R-:W-:Y:S01]  /*5060*/  FMUL R14, R31, R2 ;  /* 0x000000021f0e7220 */ /* 0x000fe20000400000 */
[-C--:B------:R-:W-:Y:S01]  /*5070*/  FFMA R28, R13, R0.reuse, R28 ;  /* 0x000000000d1c7223 */ /* 0x080fe2000000001c */
[----:B------:R-:W-:Y:S01]  /*5080*/  FFMA R27, R15, R0, R12 ;  /* 0x000000000f1b7223 */ /* 0x000fe2000000000c */
[----:B---3--:R-:W-:-:S02]  /*5090*/  HADD2.F32 R13, -RZ, R8.H0_H0 ;  /* 0x20000008ff0d7230 */ /* 0x008fc40000004100 */
[-C--:B------:R-:W-:Y:S01]  /*50a0*/  FFMA R30, R17, R0.reuse, R30 ;  /* 0x00000000111e7223 */ /* 0x080fe2000000001e */
[----:B------:R-:W-:Y:S02]  /*50b0*/  HADD2.F32 R15, -RZ, R8.H1_H1 ;  /* 0x30000008ff0f7230 */ /* 0x000fe40000004100 */
[----:B------:R-:W-:Y:S01]  /*50c0*/  FFMA R29, R19, R0, R14 ;  /* 0x00000000131d7223 */ /* 0x000fe2000000000e */
[-C--:B------:R-:W-:Y:S01]  /*50d0*/  FMUL R32, R32, R2.reuse ;  /* 0x0000000220207220 */ /* 0x080fe20000400000 */
[-C--:B------:R-:W-:Y:S01]  /*50e0*/  FMUL R12, R33, R2.reuse ;  /* 0x00000002210c7220 */ /* 0x080fe20000400000 */
[--C-:B------:R-:W-:Y:S02]  /*50f0*/  HADD2.F32 R17, -RZ, R9.reuse.H0_H0 ;  /* 0x20000009ff117230 */ /* 0x100fe40000004100 */
[-C--:B------:R-:W-:Y:S01]  /*5100*/  FMUL R34, R34, R2.reuse ;  /* 0x0000000222227220 */ /* 0x080fe20000400000 */
[----:B------:R-:W-:Y:S02]  /*5110*/  HADD2.F32 R19, -RZ, R9.H1_H1 ;  /* 0x30000009ff137230 */ /* 0x000fe40000004100 */
[----:B------:R-:W-:Y:S01]  /*5120*/  FMUL R14, R35, R2 ;  /* 0x00000002230e7220 */ /* 0x000fe20000400000 */
[-C--:B------:R-:W-:Y:S01]  /*5130*/  FFMA R32, R13, R0.reuse, R32 ;  /* 0x000000000d207223 */ /* 0x080fe20000000020 */
[----:B------:R-:W-:Y:S01]  /*5140*/  FFMA R31, R15, R0, R12 ;  /* 0x000000000f1f7223 */ /* 0x000fe2000000000c */
[----:B------:R-:W-:-:S02]  /*5150*/  HADD2.F32 R13, -RZ, R10.H0_H0 ;  /* 0x2000000aff0d7230 */ /* 0x000fc40000004100 */
        /* <DEDUP_REMOVED lines=10> */
[-C--:B------:R-:W-:Y:S01]  /*5200*/  FFMA R12, R15, R0.reuse, R12 ;  /* 0x000000000f0c7223 */ /* 0x080fe2000000000c */
[-C--:B------:R-:W-:Y:S01]  /*5210*/  FFMA R17, R17, R0.reuse, R38 ;  /* 0x0000000011117223 */ /* 0x080fe20000000026 */
[----:B------:R-:W-:Y:S01]  /*5220*/  FFMA R14, R19, R0, R14 ;  /* 0x00000000130e7223 */ /* 0x000fe2000000000e */
[----:B------:R-:W-:Y:S01]  /*5230*/  F2FP.F16.F32.PACK_AB R25, R25, R26 ;  /* 0x0000001a1919723e */ /* 0x000fe200000000ff */
[----:B------:R-:W-:Y:S05]  /*5240*/  WARPSYNC.ALL ;  /* 0x0000000000007948 */ /* 0x000fea0003800000 */
[----:B------:R-:W-:Y:S01]  /*5250*/  F2FP.F16.F32.PACK_AB R33, R33, R34 ;  /* 0x000000222121723e */ /* 0x000fe200000000ff */
[----:B------:R-:W-:Y:S01]  /*5260*/  BSSY B0, `(.L_x_65) ;  /* 0x000001a000007945 */ /* 0x000fe20003800000 */
[----:B------:R-:W-:-:S02]  /*5270*/  F2FP.F16.F32.PACK_AB R26, R27, R28 ;  /* 0x0000001c1b1a723e */ /* 0x000fc400000000ff */
[----:B------:R-:W-:Y:S02]  /*5280*/  F2FP.F16.F32.PACK_AB R34, R12, R13 ;  /* 0x0000000d0c22723e */ /* 0x000fe400000000ff */
[----:B------:R-:W-:Y:S02]  /*5290*/  F2FP.F16.F32.PACK_AB R24, R21, R24 ;  /* 0x000000181518723e */ /* 0x000fe400000000ff */
[----:B------:R-:W-:Y:S02]  /*52a0*/  F2FP.F16.F32.PACK_AB R27, R29, R30 ;  /* 0x0000001e1d1b723e */ /* 0x000fe400000000ff */
[----:B------:R-:W-:Y:S02]  /*52b0*/  LEA R12, R89, UR43, 0x1 ;  /* 0x0000002b590c7c11 */ /* 0x000fe4000f8e08ff */
[----:B------:R-:W-:Y:S02]  /*52c0*/  F2FP.F16.F32.PACK_AB R32, R31, R32 ;  /* 0x000000201f20723e */ /* 0x000fe400000000ff */
[----:B------:R-:W-:Y:S01]  /*52d0*/  F2FP.F16.F32.PACK_AB R35, R14, R17 ;  /* 0x000000110e23723e */ /* 0x000fe200000000ff */
[----:B------:R1:W-:Y:S04]  /*52e0*/  STSM.16.MT88.4 [R12+0x30000], R24 ;  /* 0x030000180c007844 */ /* 0x0003e80000004200 */
[----:B------:R1:W-:Y:S01]  /*52f0*/  STSM.16.MT88.4 [R12+0x30800], R32 ;  /* 0x030800200c007844 */ /* 0x0003e20000004200 */
[----:B------:R-:W-:Y:S01]  /*5300*/  @!PT LDS RZ, [RZ] ;  /* 0x00000000fffff984 */ /* 0x000fe20000000800 */
[----:B------:R-:W-:Y:S01]  /*5310*/  @!PT LDS RZ, [RZ] ;  /* 0x00000000fffff984 */ /* 0x000fe20000000800 */
[----:B------:R-:W-:Y:S01]  /*5320*/  @!PT LDS RZ, [RZ] ;  /* 0x00000000fffff984 */ /* 0x000fe20000000800 */
[----:B------:R-:W-:Y:S01]  /*5330*/  @!PT LDS RZ, [RZ] ;  /* 0x00000000fffff984 */ /* 0x000fe20000000800 */
[----:B------:R2:W-:Y:S06]  /*5340*/  MEMBAR.ALL.CTA ;  /* 0x0000000000007992 */ /* 0x0005ec0000008000 */
[----:B--2---:R-:W2:Y:S02]  /*5350*/  FENCE.VIEW.ASYNC.S ;  /* 0x00000000000073c6 */ /* 0x004ea40000000000 */
[----:B--2---:R-:W-:Y:S06]  /*5360*/  BAR.SYNC.DEFER_BLOCKING 0x1, 0x100 ;  /* 0x0044000000007b1d */ /* 0x004fec0000010000 */
[----:B------:R-:W-:Y:S05]  /*5370*/  @!P0 BRA `(.L_x_66) ;  /* 0x0000000000208947 */ /* 0x000fea0003800000 */
[----:B------:R-:W-:Y:S02]  /*5380*/  UIADD3 UR44, UR43, 0x30000, URZ ;  /* 0x000300002b2c7890 */ /* 0x000fe4000fffe03f */
[----:B------:R-:W-:Y:S02]  /*5390*/  UIADD3 UR5, UR45, 0x40, URZ ;  /* 0x000000402d057890 */ /* 0x000fe4000fffe03f */
[----:B------:R-:W-:Y:S01]  /*53a0*/  UIADD3 UR4, UR43, 0x31000, URZ ;  /* 0x000310002b047890 */ /* 0x000fe2000fffe03f */
[----:B------:R-:W-:-:S04]  /*53b0*/  UMOV UR6, UR46 ;  /* 0x0000002e00067c82 */ /* 0x000fc80008000000 */
[----:B------:R2:W-:Y:S04]  /*53c0*/  UTMASTG.2D [UR44], [UR58] ;  /* 0x0000002c3a0073b5 */ /* 0x0005e80008008000 */
[----:B------:R2:W-:Y:S01]  /*53d0*/  UTMASTG.2D [UR4], [UR58] ;  /* 0x000000043a0073b5 */ /* 0x0005e20008008000 */
[----:B------:R0:W-:Y:S01]  /*53e0*/  UTMACMDFLUSH ;  /* 0x00000000000079b7 */ /* 0x0001e20000000000 */
[----:B--2---:R-:W-:-:S04]  /*53f0*/  DEPBAR.LE SB0, 0x1 ;  /* 0x000080400000791a */ /* 0x004fc80000000000 */
.L_x_66:
[----:B------:R-:W-:Y:S05]  /*5400*/  BSYNC B0 ;  /* 0x0000000000007941 */ /* 0x000fea0003800000 */
.L_x_65:
[----:B------:R-:W-:Y:S01]  /*5410*/  BAR.SYNC.DEFER_BLOCKING 0x1, 0x100 ;  /* 0x0044000000007b1d */ /* 0x000fe20000010000 */
[----:B------:R-:W-:-:S13]  /*5420*/  ISETP.NE.AND P3, PT, RZ, UR36, PT ;  /* 0x00000024ff007c0c */ /* 0x000fda000bf65270 */
[----:B------:R-:W-:Y:S05]  /*5430*/  @!P3 BRA `(.L_x_67) ;  /* 0x000000000024b947 */ /* 0x000fea0003800000 */
[----:B------:R-:W-:Y:S05]  /*5440*/  @!P1 BRA `(.L_x_68) ;  /* 0x0000000000049947 */ /* 0x000fea0003800000 */
[----:B------:R-:W-:Y:S01]  /*5450*/  BPT.TRAP 0x1 ;  /* 0x000000040000795c */ /* 0x000fe20000300000 */
.L_x_68:
[----:B------:R-:W-:Y:S02]  /*5460*/  ULEA UR4, UR55, UR43, 0x3 ;  /* 0x0000002b37047291 */ /* 0x000fe4000f8e183f */
[----:B------:R-:W-:Y:S02]  /*5470*/  UIADD3 UR55, UR55, 0x1, URZ ;  /* 0x0000000137377890 */ /* 0x000fe4000fffe03f */
[----:B------:R-:W-:Y:S02]  /*5480*/  UIADD3 UR4, UR4, 0x38500, URZ ;  /* 0x0003850004047890 */ /* 0x000fe4000fffe03f */
[----:B------:R-:W-:Y:S02]  /*5490*/  UISETP.NE.AND UP0, UPT, UR55, 0x4, UPT ;  /* 0x000000043700788c */ /* 0x000fe4000bf05270 */
[----:B------:R-:W-:Y:S02]  /*54a0*/  UPRMT UR4, UR42, 0x654, UR4 ;  /* 0x000006542a047896 */ /* 0x000fe40008000004 */
[----:B------:R-:W-:-:S07]  /*54b0*/  USEL UR55, UR55, URZ, UP0 ;  /* 0x0000003f37377287 */ /* 0x000fce0008000000 */
[----:B------:R-:W-:Y:S05]  /*54c0*/  SYNCS.ARRIVE.TRANS64.RED.A1T0 RZ, [UR4], RZ ;  /* 0x000000ffffff79a7 */ /* 0x000fea0008100404 */
.L_x_67:
[----:B------:R-:W-:Y:S05]  /*54d0*/  @!P1 BRA `(.L_x_69) ;  /* 0x0000000000049947 */ /* 0x000fea0003800000 */
[----:B------:R-:W-:Y:S01]  /*54e0*/  BPT.TRAP 0x1 ;  /* 0x000000040000795c */ /* 0x000fe20000300000 */
.L_x_69:
[----:B------:R-:W2:Y:S01]  /*54f0*/  SYNCS.PHASECHK.TRANS64.TRYWAIT P3, [UR43+0x384e8], R3 ;  /* 0x0384e803ff0075a7 */ /* 0x000ea2000806016b */
[----:B------:R-:W-:Y:S04]  /*5500*/  BSSY B0, `(.L_x_70) ;  /* 0x0000002000007945 */ /* 0x000fe80003800000 */
[----:B--2---:R-:W-:Y:S05]  /*5510*/  @!P3 BRA `(.L_x_71) ;  /* 0x0000007000fcb947 */ /* 0x004fea0003800000 */
.L_x_231:
[----:B------:R-:W-:Y:S05]  /*5520*/  BSYNC B0 ;  /* 0x0000000000007941 */ /* 0x000fea0003800000 */
.L_x_70:
[----:B------:R-:W-:Y:S05]  /*5530*/  @P2 WARPSYNC.ALL ;  /* 0x0000000000002948 */ /* 0x000fea0003800000 */
[----:B------:R-:W2:Y:S01]  /*5540*/  @P2 LDSM.16.MT88.4 R4, [R12+0x32000] ;  /* 0x032000000c04283b */ /* 0x000ea20000004200 */
[-C--:B------:R-:W-:Y:S01]  /*5550*/  FMUL R13, R40, R2.reuse ;  /* 0x00000002280d7220 */ /* 0x080fe20000400000 */
[-C--:B------:R-:W-:Y:S01]  /*5560*/  FMUL R41, R41, R2.reuse ;  /* 0x0000000229297220 */ /* 0x080fe20000400000 */
[-C--:B------:R-:W-:Y:S01]  /*5570*/  FMUL R15, R42, R2.reuse ;  /* 0x000000022a0f7220 */ /* 0x080fe20000400000 */
[----:B------:R-:W3:Y:S01]  /*5580*/  @P2 LDSM.16.MT88.4 R8, [R12+0x32800] ;  /* 0x032800000c08283b */ /* 0x000ee20000004200 */
[-C--:B------:R-:W-:Y:S01]  /*5590*/  FMUL R43, R43, R2.reuse ;  /* 0x000000022b2b7220 */ /* 0x080fe20000400000 */
[-C--:B------:R-:W-:Y:S01]  /*55a0*/  FMUL R17, R44, R2.reuse ;  /* 0x000000022c117220 */ /* 0x080fe20000400000 */
[-C--:B------:R-:W-:Y:S01]  /*55b0*/  FMUL R45, R45, R2.reuse ;  /* 0x000000022d2d7220 */ /* 0x080fe20000400000 */
[-C--:B------:R-:W-:Y:S01]  /*55c0*/  FMUL R19, R46, R2.reuse ;  /* 0x000000022e137220 */ /* 0x080fe20000400000 */
[-C--:B------:R-:W-:Y:S01]  /*55d0*/  FMUL R47, R47, R2.reuse ;  /* 0x000000022f2f7220 */ /* 0x080fe20000400000 */
[-C--:B------:R-:W-:Y:S01]  /*55e0*/  FMUL R21, R48, R2.reuse ;  /* 0x0000000230157220 */ /* 0x080fe20000400000 */
[-C--:B------:R-:W-:Y:S01]  /*55f0*/  FMUL R49, R49, R2.reuse ;  /* 0x0000000231317220 */ /* 0x080fe20000400000 */
[-C--:B-1----:R-:W-:Y:S01]  /*5600*/  FMUL R25, R50, R2.reuse ;  /* 0x0000000232197220 */ /* 0x082fe20000400000 */
[-C--:B------:R-:W-:Y:S01]  /*5610*/  FMUL R51, R51, R2.reuse ;  /* 0x0000000233337220 */ /* 0x080fe20000400000 */
[-C--:B------:R-:W-:Y:S01]  /*5620*/  FMUL R27, R52, R2.reuse ;  /* 0x00000002341b7220 */ /* 0x080fe20000400000 */
[-C--:B------:R-:W-:Y:S01]  /*5630*/  FMUL R53, R53, R2.reuse ;  /* 0x0000000235357220 */ /* 0x080fe20000400000 */
[-C--:B------:R-:W-:Y:S01]  /*5640*/  FMUL R29, R54, R2.reuse ;  /* 0x00000002361d7220 */ /* 0x080fe20000400000 */
[----:B------:R-:W-:Y:S01]  /*5650*/  FMUL R55, R55, R2 ;  /* 0x0000000237377220 */ /* 0x000fe20000400000 */
[----:B------:R-:W-:Y:S05]  /*5660*/  WARPSYNC.ALL ;  /* 0x0000000000007948 */ /* 0x000fea0003800000 */
[----:B------:R-:W-:Y:S01]  /*5670*/  BSSY B0, `(.L_x_72) ;  /* 0x000003d000007945 */ /* 0x000fe20003800000 */
[----:B--2---:R-:W-:-:S02]  /*5680*/  HADD2.F32 R14, -RZ, R4.H0_H0 ;  /* 0x20000004ff0e7230 */ /* 0x004fc40000004100 */
[----:B------:R-:W-:Y:S02]  /*5690*/  HADD2.F32 R16, -RZ, R4.H1_H1 ;  /* 0x30000004ff107230 */ /* 0x000fe40000004100 */
[--C-:B------:R-:W-:Y:S02]  /*56a0*/  HADD2.F32 R18, -RZ, R5.reuse.H0_H0 ;  /* 0x20000005ff127230 */ /* 0x100fe40000004100 */
[-C--:B------:R-:W-:Y:S01]  /*56b0*/  FFMA R13, R14, R0.reuse, R13 ;  /* 0x000000000e0d7223 */ /* 0x080fe2000000000d */
[----:B------:R-:W-:Y:S02]  /*56c0*/  HADD2.F32 R20, -RZ, R5.H1_H1 ;  /* 0x30000005ff147230 */ /* 0x000fe40000004100 */
[-C--:B------:R-:W-:Y:S01]  /*56d0*/  FFMA R14, R16, R0.reuse, R41 ;  /* 0x00000000100e7223 */ /* 0x080fe20000000029 */
[----:B------:R-:W-:Y:S02]  /*56e0*/  HADD2.F32 R24, -RZ, R7.H0_H0 ;  /* 0x20000007ff187230 */ /* 0x000fe40000004100 */
[----:B------:R-:W-:Y:S01]  /*56f0*/  FFMA R15, R18, R0, R15 ;  /* 0x00000000120f7223 */ /* 0x000fe2000000000f */
[----:B------:R-:W-:-:S02]  /*5700*/  HADD2.F32 R18, -RZ, R6.H0_H0 ;  /* 0x20000006ff127230 */ /* 0x000fc40000004100 */
[-C--:B------:R-:W-:Y:S01]  /*5710*/  FFMA R16, R20, R0.reuse, R43 ;  /* 0x0000000014107223 */ /* 0x080fe2000000002b */
[----:B------:R-:W-:Y:S02]  /*5720*/  HADD2.F32 R20, -RZ, R6.H1_H1 ;  /* 0x30000006ff147230 */ /* 0x000fe40000004100 */
[-C--:B------:R-:W-:Y:S01]  /*5730*/  FFMA R19, R24, R0.reuse, R19 ;  /* 0x0000000018137223 */ /* 0x080fe20000000013 */
[----:B------:R-:W-:Y:S02]  /*5740*/  HADD2.F32 R26, -RZ, R7.H1_H1 ;  /* 0x30000007ff1a7230 */ /* 0x000fe40000004100 */
[-C--:B------:R-:W-:Y:S01]  /*5750*/  FFMA R17, R18, R0.reuse, R17 ;  /* 0x0000000012117223 */ /* 0x080fe20000000011 */
[----:B---3--:R-:W-:Y:S02]  /*5760*/  HADD2.F32 R24, -RZ, R8.H0_H0 ;  /* 0x20000008ff187230 */ /* 0x008fe40000004100 */
[----:B------:R-:W-:Y:S01]  /*5770*/  FFMA R18, R20, R0, R45 ;  /* 0x0000000014127223 */ /* 0x000fe2000000002d */
[----:B------:R-:W-:-:S02]  /*5780*/  HADD2.F32 R28, -RZ, R9.H0_H0 ;  /* 0x20000009ff1c7230 */ /* 0x000fc40000004100 */
[-C--:B------:R-:W-:Y:S01]  /*5790*/  FFMA R20, R26, R0.reuse, R47 ;  /* 0x000000001a147223 */ /* 0x080fe2000000002f */
[----:B------:R-:W-:Y:S02]  /*57a0*/  HADD2.F32 R26, -RZ, R8.H1_H1 ;  /* 0x30000008ff1a7230 */ /* 0x000fe40000004100 */
        /* <DEDUP_REMOVED lines=11> */
[----:B------:R-:W-:Y:S01]  /*5860*/  F2FP.F16.F32.PACK_AB R25, R26, R25 ;  /* 0x000000191a19723e */ /* 0x000fe200000000ff */
[-C--:B------:R-:W-:Y:S01]  /*5870*/  FFMA R28, R30, R0.reuse, R53 ;  /* 0x000000001e1c7223 */ /* 0x080fe20000000035 */
[----:B------:R-:W-:Y:S01]  /*5880*/  F2FP.F16.F32.PACK_AB R32, R14, R13 ;  /* 0x0000000d0e20723e */ /* 0x000fe200000000ff */
[----:B------:R-:W-:Y:S01]  /*5890*/  FFMA R30, R34, R0, R55 ;  /* 0x00000000221e7223 */ /* 0x000fe20000000037 */
[----:B------:R-:W-:-:S02]  /*58a0*/  F2FP.F16.F32.PACK_AB R33, R16, R15 ;  /* 0x0000000f1021723e */ /* 0x000fc400000000ff */
[----:B------:R-:W-:Y:S02]  /*58b0*/  F2FP.F16.F32.PACK_AB R34, R18, R17 ;  /* 0x000000111222723e */ /* 0x000fe400000000ff */
[----:B------:R-:W-:Y:S02]  /*58c0*/  F2FP.F16.F32.PACK_AB R35, R20, R19 ;  /* 0x000000131423723e */ /* 0x000fe400000000ff */
[----:B------:R-:W-:Y:S02]  /*58d0*/  F2FP.F16.F32.PACK_AB R26, R28, R27 ;  /* 0x0000001b1c1a723e */ /* 0x000fe400000000ff */
[----:B------:R-:W-:Y:S01]  /*58e0*/  F2FP.F16.F32.PACK_AB R24, R24, R21 ;  /* 0x000000151818723e */ /* 0x000fe200000000ff */
[----:B------:R1:W-:Y:S01]  /*58f0*/  STSM.16.MT88.4 [R12+0x32000], R32 ;  /* 0x032000200c007844 */ /* 0x0003e20000004200 */
[----:B------:R-:W-:-:S05]  /*5900*/  F2FP.F16.F32.PACK_AB R27, R30, R29 ;  /* 0x0000001d1e1b723e */ /* 0x000fca00000000ff */
        /* <DEDUP_REMOVED lines=11> */
[----:B------:R-:W-:Y:S02]  /*59c0*/  UIADD3 UR9, UR45, 0x40, URZ ;  /* 0x000000402d097890 */ /* 0x000fe4000fffe03f */
[----:B------:R-:W-:Y:S01]  /*59d0*/  UIADD3 UR8, UR43, 0x33000, URZ ;  /* 0x000330002b087890 */ /* 0x000fe2000fffe03f */
[----:B------:R-:W-:Y:S01]  /*59e0*/  UMOV UR5, UR45 ;  /* 0x0000002d00057c82 */ /* 0x000fe20008000000 */
[----:B------:R-:W-:-:S03]  /*59f0*/  UMOV UR10, UR6 ;  /* 0x00000006000a7c82 */ /* 0x000fc60008000000 */
[----:B------:R2:W-:Y:S04]  /*5a00*/  UTMASTG.2D [UR4], [UR58] ;  /* 0x000000043a0073b5 */ /* 0x0005e80008008000 */
[----:B------:R2:W-:Y:S01]  /*5a10*/  UTMASTG.2D [UR8], [UR58] ;  /* 0x000000083a0073b5 */ /* 0x0005e20008008000 */
[----:B------:R0:W-:Y:S01]  /*5a20*/  UTMACMDFLUSH ;  /* 0x00000000000079b7 */ /* 0x0001e20000000000 */
[----:B--2---:R-:W-:-:S04]  /*5a30*/  DEPBAR.LE SB0, 0x1 ;  /* 0x000080400000791a */ /* 0x004fc80000000000 */
.L_x_73:
[----:B------:R-:W-:Y:S05]  /*5a40*/  BSYNC B0 ;  /* 0x0000000000007941 */ /* 0x000fea0003800000 */
.L_x_72:
[----:B------:R-:W-:Y:S06]  /*5a50*/  BAR.SYNC.DEFER_BLOCKING 0x1, 0x100 ;  /* 0x0044000000007b1d */ /* 0x000fec0000010000 */
[----:B------:R-:W-:Y:S05]  /*5a60*/  @!P1 BRA `(.L_x_74) ;  /* 0x0000000000049947 */ /* 0x000fea0003800000 */
[----:B------:R-:W-:Y:S01]  /*5a70*/  BPT.TRAP 0x1 ;  /* 0x000000040000795c */ /* 0x000fe20000300000 */
.L_x_74:
[----:B------:R-:W-:-:S04]  /*5a80*/  ULEA UR4, UR55, UR43, 0x3 ;  /* 0x0000002b37047291 */ /* 0x000fc8000f8e183f */
[----:B------:R-:W-:-:S04]  /*5a90*/  UIADD3 UR4, UR4, 0x38500, URZ ;  /* 0x0003850004047890 */ /* 0x000fc8000fffe03f */
[----:B------:R-:W-:-:S09]  /*5aa0*/  UPRMT UR4, UR42, 0x654, UR4 ;  /* 0x000006542a047896 */ /* 0x000fd20008000004 */
[----:B------:R-:W-:Y:S01]  /*5ab0*/  SYNCS.ARRIVE.TRANS64.RED.A1T0 RZ, [UR4], RZ ;  /* 0x000000ffffff79a7 */ /* 0x000fe20008100404 */
[----:B------:R-:W-:Y:S05]  /*5ac0*/  @!P1 BRA `(.L_x_75) ;  /* 0x0000000000049947 */ /* 0x000fea0003800000 */
[----:B------:R-:W-:Y:S01]  /*5ad0*/  BPT.TRAP 0x1 ;  /* 0x000000040000795c */ /* 0x000fe20000300000 */
.L_x_75:
[----:B------:R-:W2:Y:S01]  /*5ae0*/  SYNCS.PHASECHK.TRANS64.TRYWAIT P3, [UR43+0x384f0], R3 ;  /* 0x0384f003ff0075a7 */ /* 0x000ea2000806016b */
[----:B------:R-:W-:Y:S04]  /*5af0*/  BSSY B0, `(.L_x_76) ;  /* 0x0000002000007945 */ /* 0x000fe80003800000 */
[----:B--2---:R-:W-:Y:S05]  /*5b00*/  @!P3 BRA `(.L_x_77) ;  /* 0x0000006c0098b947 */ /* 0x004fea0003800000 */
.L_x_232:
[----:B------:R-:W-:Y:S05]  /*5b10*/  BSYNC B0 ;  /* 0x0000000000007941 */ /* 0x000fea0003800000 */
.L_x_76:
        /* <DEDUP_REMOVED lines=81> */
.L_x_79:
[----:B------:R-:W-:Y:S05]  /*6030*/  BSYNC B0 ;  /* 0x0000000000007941 */ /* 0x000fea0003800000 */
.L_x_78:
[----:B------:R-:W-:Y:S06]  /*6040*/  BAR.SYNC.DEFER_BLOCKING 0x1, 0x100 ;  /* 0x0044000000007b1d */ /* 0x000fec0000010000 */
[----:B------:R-:W-:Y:S05]  /*6050*/  @!P1 BRA `(.L_x_80) ;  /* 0x0000000000049947 */ /* 0x000fea0003800000 */
[----:B------:R-:W-:Y:S01]  /*6060*/  BPT.TRAP 0x1 ;  /* 0x000000040000795c */ /* 0x000fe20000300000 */
.L_x_80:
[----:B------:R-:W-:-:S04]  /*6070*/  UIADD3 UR55, UR55, 0x1, URZ ;  /* 0x0000000137377890 */ /* 0x000fc8000fffe03f */
[----:B------:R-:W-:-:S04]  /*6080*/  UISETP.NE.AND UP0, UPT, UR55, 0x4, UPT ;  /* 0x000000043700788c */ /* 0x000fc8000bf05270 */
[----:B------:R-:W-:-:S04]  /*6090*/  USEL UR55, UR55, URZ, UP0 ;  /* 0x0000003f37377287 */ /* 0x000fc80008000000 */
[----:B------:R-:W-:-:S04]  /*60a0*/  ULEA UR4, UR55, UR43, 0x3 ;  /* 0x0000002b37047291 */ /* 0x000fc8000f8e183f */
[----:B------:R-:W-:-:S04]  /*60b0*/  UIADD3 UR4, UR4, 0x38500, URZ ;  /* 0x0003850004047890 */ /* 0x000fc8000fffe03f */
[----:B------:R-:W-:-:S09]  /*60c0*/  UPRMT UR4, UR42, 0x654, UR4 ;  /* 0x000006542a047896 */ /* 0x000fd20008000004 */
[----:B------:R-:W-:Y:S01]  /*60d0*/  SYNCS.ARRIVE.TRANS64.RED.A1T0 RZ, [UR4], RZ ;  /* 0x000000ffffff79a7 */ /* 0x000fe20008100404 */
[----:B------:R-:W-:Y:S05]  /*60e0*/  @!P1 BRA `(.L_x_81) ;  /* 0x0000000000049947 */ /* 0x000fea0003800000 */
[----:B------:R-:W-:Y:S01]  /*60f0*/  BPT.TRAP 0x1 ;  /* 0x000000040000795c */ /* 0x000fe20000300000 */
.L_x_81:
[----:B------:R-:W2:Y:S01]  /*6100*/  SYNCS.PHASECHK.TRANS64.TRYWAIT P3, [UR43+0x384f8], R3 ;  /* 0x0384f803ff0075a7 */ /* 0x000ea2000806016b */
[----:B------:R-:W-:Y:S04]  /*6110*/  BSSY B0, `(.L_x_82) ;  /* 0x0000002000007945 */ /* 0x000fe80003800000 */
[----:B--2---:R-:W-:Y:S05]  /*6120*/  @!P3 BRA `(.L_x_83) ;  /* 0x000000680028b947 */ /* 0x004fea0003800000 */
.L_x_233:
[----:B------:R-:W-:Y:S05]  /*6130*/  BSYNC B0 ;  /* 0x0000000000007941 */ /* 0x000fea0003800000 */
.L_x_82:
[----:B------:R-:W-:Y:S05]  /*6140*/  @P2 WARPSYNC.ALL ;  /* 0x0000000000002948 */ /* 0x000fea0003800000 */
[----:B------:R-:W3:Y:S01]  /*6150*/  @P2 LDSM.16.MT88.4 R4, [R12+0x36000] ;  /* 0x036000000c04283b */ /* 0x000ee20000004200 */
[-C--:B------:R-:W-:Y:S01]  /*6160*/  FMUL R80, R80, R2.reuse ;  /* 0x0000000250507220 */ /* 0x080fe20000400000 */
[-C--:B-1----:R-:W-:Y:S01]  /*6170*/  FMUL R24, R81, R2.reuse ;  /* 0x0000000251187220 */ /* 0x082fe20000400000 */
[-C--:B------:R-:W-:Y:S01]  /*6180*/  FMUL R72, R72, R2.reuse ;  /* 0x0000000248487220 */ /* 0x080fe20000400000 */
[----:B------:R-:W1:Y:S01]  /*6190*/  @P2 LDSM.16.MT88.4 R8, [R12+0x36800] ;  /* 0x036800000c08283b */ /* 0x000e620000004200 */
[-C--:B--2---:R-:W-:Y:S01]  /*61a0*/  FMUL R14, R73, R2.reuse ;  /* 0x00000002490e7220 */ /* 0x084fe20000400000 */
[-C--:B------:R-:W-:Y:S01]  /*61b0*/  FMUL R74, R74, R2.reuse ;  /* 0x000000024a4a7220 */ /* 0x080fe20000400000 */
        /* <DEDUP_REMOVED lines=10> */
[----:B------:R-:W-:Y:S01]  /*6260*/  FMUL R2, R87, R2 ;  /* 0x0000000257027220 */ /* 0x000fe20000400000 */
[----:B------:R-:W-:Y:S05]  /*6270*/  WARPSYNC.ALL ;  /* 0x0000000000007948 */ /* 0x000fea0003800000 */
[----:B------:R-:W-:Y:S01]  /*6280*/  BSSY B0, `(.L_x_84) ;  /* 0x000003c000007945 */ /* 0x000fe20003800000 */
[----:B---3--:R-:W-:-:S02]  /*6290*/  HADD2.F32 R15, -RZ, R5.H0_H0 ;  /* 0x20000005ff0f7230 */ /* 0x008fc40000004100 */
[----:B------:R-:W-:Y:S02]  /*62a0*/  HADD2.F32 R21, -RZ, R7.H0_H0 ;  /* 0x20000007ff157230 */ /* 0x000fe40000004100 */
[--C-:B-1----:R-:W-:Y:S02]  /*62b0*/  HADD2.F32 R25, -RZ, R8.reuse.H0_H0 ;  /* 0x20000008ff197230 */ /* 0x102fe40000004100 */
        /* <DEDUP_REMOVED lines=11> */
[--C-:B------:R-:W-:Y:S02]  /*6370*/  HADD2.F32 R17, -RZ, R6.reuse.H0_H0 ;  /* 0x20000006ff117230 */ /* 0x100fe40000004100 */
[----:B------:R-:W-:Y:S01]  /*6380*/  FFMA R14, R13, R0, R14 ;  /* 0x000000000d0e7223 */ /* 0x000fe2000000000e */
[----:B------:R-:W-:-:S02]  /*6390*/  HADD2.F32 R19, -RZ, R6.H1_H1 ;  /* 0x30000006ff137230 */ /* 0x000fc40000004100 */
        /* <DEDUP_REMOVED lines=40> */
[----:B------:R2:W-:Y:S02]  /*6620*/  UTMASTG.2D [UR8], [UR58] ;  /* 0x000000083a0073b5 */ /* 0x0005e40008008000 */
[----:B--2---:R0:W-:Y:S02]  /*6630*/  UTMACMDFLUSH ;  /* 0x00000000000079b7 */ /* 0x0041e40000000000 */
.L_x_85:
[----:B------:R-:W-:Y:S05]  /*6640*/  BSYNC B0 ;  /* 0x0000000000007941 */ /* 0x000fea0003800000 */
.L_x_84:
[----:B------:R-:W-:Y:S04]  /*6650*/  BSSY B0, `(.L_x_86) ;  /* 0x0000003000007945 */ /* 0x000fe80003800000 */
[----:B------:R-:W-:Y:S05]  /*6660*/  @!P0 BRA `(.L_x_87) ;  /* 0x0000000000048947 */ /* 0x000fea0003800000 */
[----:B------:R-:W-:-:S04]  /*6670*/  DEPBAR.LE SB0, 0x1 ;  /* 0x000080400000791a */ /* 0x000fc80000000000 */
.L_x_87:
[----:B------:R-:W-:Y:S05]  /*6680*/  BSYNC B0 ;  /* 0x0000000000007941 */ /* 0x000fea0003800000 */
.L_x_86:
[----:B------:R-:W-:Y:S06]  /*6690*/  BAR.SYNC.DEFER_BLOCKING 0x1, 0x100 ;  /* 0x0044000000007b1d */ /* 0x000fec0000010000 */
[----:B------:R-:W-:Y:S05]  /*66a0*/  @!P1 BRA `(.L_x_88) ;  /* 0x0000000000049947 */ /* 0x000fea0003800000 */
[----:B------:R-:W-:Y:S01]  /*66b0*/  BPT.TRAP 0x1 ;  /* 0x000000040000795c */ /* 0x000fe20000300000 */
.L_x_88:
[----:B------:R-:W-:Y:S02]  /*66c0*/  UIADD3 UR4, UR55, 0x1, URZ ;  /* 0x0000000137047890 */ /* 0x000fe4000fffe03f */
[----:B------:R-:W-:Y:S02]  /*66d0*/  UISETP.NE.AND UP1, UPT, UR47, 0x3, UPT ;  /* 0x000000032f00788c */ /* 0x000fe4000bf25270 */
[----:B------:R-:W-:-:S04]  /*66e0*/  UISETP.NE.AND UP0, UPT, UR4, 0x4, UPT ;  /* 0x000000040400788c */ /* 0x000fc8000bf05270 */
[----:B------:R-:W-:Y:S01]  /*66f0*/  USEL UR4, UR4, URZ, UP0 ;  /* 0x0000003f04047287 */ /* 0x000fe20008000000 */
[----:B------:R-:W-:-:S03]  /*6700*/  PLOP3.LUT P2, PT, PT, PT, UP1, 0x80, 0x0 ;  /* 0x000000000000781c */ /* 0x000fc60003f4f018 */
[----:B------:R-:W-:Y:S02]  /*6710*/  ULEA UR5, UR4, UR43, 0x3 ;  /* 0x0000002b04057291 */ /* 0x000fe4000f8e183f */
[----:B------:R-:W-:Y:S02]  /*6720*/  UIADD3 UR4, UR4, 0x1, URZ ;  /* 0x0000000104047890 */ /* 0x000fe4000fffe03f */
[----:B------:R-:W-:Y:S02]  /*6730*/  UIADD3 UR5, UR5, 0x38500, URZ ;  /* 0x0003850005057890 */ /* 0x000fe4000fffe03f */
[----:B------:R-:W-:Y:S02]  /*6740*/  UISETP.NE.AND UP0, UPT, UR4, 0x4, UPT ;  /* 0x000000040400788c */ /* 0x000fe4000bf05270 */
[----:B------:R-:W-:Y:S02]  /*6750*/  UPRMT UR5, UR42, 0x654, UR5 ;  /* 0x000006542a057896 */ /* 0x000fe40008000005 */
[----:B------:R-:W-:-:S07]  /*6760*/  USEL UR55, UR4, URZ, UP0 ;  /* 0x0000003f04377287 */ /* 0x000fce0008000000 */
[----:B------:R-:W-:Y:S01]  /*6770*/  SYNCS.ARRIVE.TRANS64.RED.A1T0 RZ, [UR5], RZ ;  /* 0x000000ffffff79a7 */ /* 0x000fe20008100405 */
[----:B------:R-:W-:Y:S05]  /*6780*/  @!P2 BRA `(.L_x_89) ;  /* 0x000000000004a947 */ /* 0x000fea0003800000 */
[----:B------:R-:W-:Y:S01]  /*6790*/  BPT.TRAP 0x1 ;  /* 0x000000040000795c */ /* 0x000fe20000300000 */
.L_x_89:
[----:B------:R-:W-:Y:S01]  /*67a0*/  ULEA UR4, UR38, UR43, 0x3 ;  /* 0x0000002b26047291 */ /* 0x000fe2000f8e183f */
[----:B------:R-:W-:-:S08]  /*67b0*/  SHF.L.U32 R0, R93, 0x1f, RZ ;  /* 0x0000001f5d007819 */ /* 0x000fd000000006ff */
[----:B------:R-:W2:Y:S02]  /*67c0*/  SYNCS.PHASECHK.TRANS64.TRYWAIT P0, [UR4+0x38400], R0 ;  /* 0x03840000ff0075a7 */ /* 0x000ea40008000144 */
[----:B--2---:R-:W-:Y:S05]  /*67d0*/  @!P0 BRA `(.L_x_90) ;  /* 0x0000006000948947 */ /* 0x004fea0003800000 */
.L_x_234:
[----:B------:R-:W-:-:S09]  /*67e0*/  ULEA UR5, UR38, UR43, 0x4 ;  /* 0x0000002b26057291 */ /* 0x000fd2000f8e203f */
[----:B------:R-:W3:Y:S01]  /*67f0*/  LDS.128 R16, [UR5+0x38530] ;  /* 0x03853005ff107984 */ /* 0x000ee20008000c00 */
[----:B------:R-:W-:Y:S01]  /*6800*/  @!PT LDS RZ, [RZ] ;  /* 0x00000000fffff984 */ /* 0x000fe20000000800 */
[----:B------:R-:W-:Y:S01]  /*6810*/  @!PT LDS RZ, [RZ] ;  /* 0x00000000fffff984 */ /* 0x000fe20000000800 */
[----:B------:R-:W-:Y:S01]  /*6820*/  @!PT LDS RZ, [RZ] ;  /* 0x00000000fffff984 */ /* 0x000fe20000000800 */
[----:B------:R-:W-:Y:S01]  /*6830*/  @!PT LDS RZ, [RZ] ;  /* 0x00000000fffff984 */ /* 0x000fe20000000800 */
[----:B------:R4:W-:Y:S06]  /*6840*/  MEMBAR.ALL.CTA ;  /* 0x0000000000007992 */ /* 0x0009ec0000008000 */
[----:B----4-:R-:W4:Y:S01]  /*6850*/  FENCE.VIEW.ASYNC.S ;  /* 0x00000000000073c6 */ /* 0x010f220000000000 */
[----:B------:R-:W-:Y:S05]  /*6860*/  @!P2 BRA `(.L_x_91) ;  /* 0x000000000004a947 */ /* 0x000fea0003800000 */
[----:B------:R-:W-:Y:S01]  /*6870*/  BPT.TRAP 0x1 ;  /* 0x000000040000795c */ /* 0x000fe20000300000 */
.L_x_91:
[----:B---3--:R-:W-:Y:S01]  /*6880*/  ISETP.NE.AND P0, PT, R19, RZ, PT ;  /* 0x000000ff1300720c */ /* 0x008fe20003f05270 */
[----:B------:R-:W-:Y:S01]  /*6890*/  UIADD3 UR4, UR4, 0x38440, URZ ;  /* 0x0003844004047890 */ /* 0x000fe2000fffe03f */
[CC--:B------:R-:W-:Y:S02]  /*68a0*/  ISETP.NE.AND P2, PT, R91.reuse, R18.reuse, PT ;  /* 0x000000125b00720c */ /* 0x0c0fe40003f45270 */
[----:B------:R-:W-:Y:S01]  /*68b0*/  ISETP.EQ.OR P0, PT, R91, R18, !P0 ;  /* 0x000000125b00720c */ /* 0x000fe20004702670 */
[----:B------:R-:W-:-:S09]  /*68c0*/  UPRMT UR4, UR42, 0x654, UR4 ;  /* 0x000006542a047896 */ /* 0x000fd20008000004 */
[----:B----4-:R-:W-:Y:S03]  /*68d0*/  SYNCS.ARRIVE.TRANS64.RED.A1T0 RZ, [UR4], RZ ;  /* 0x000000ffffff79a7 */ /* 0x010fe60008100404 */
[----:B------:R-:W-:Y:S05]  /*68e0*/  @P0 BRA `(.L_x_92) ;  /* 0x0000000000fc0947 */ /* 0x000fea0003800000 */
[----:B------:R-:W-:-:S13]  /*68f0*/  ISETP.NE.AND P0, PT, RZ, UR54, PT ;  /* 0x00000036ff007c0c */ /* 0x000fda000bf05270 */
[----:B------:R-:W-:Y:S05]  /*6900*/  @P0 BRA `(.L_x_92) ;  /* 0x0000000000f40947 */ /* 0x000fea0003800000 */
[----:B--2---:R-:W2:Y:S01]  /*6910*/  S2R R0, SR_LANEID ;  /* 0x0000000000007919 */ /* 0x004ea20000000000 */
[----:B------:R-:W-:Y:S01]  /*6920*/  ELECT P0, URZ, PT ;  /* 0x00000000003f782f */ /* 0x000fe20003800000 */
[----:B------:R-:W-:Y:S01]  /*6930*/  BSSY B0, `(.L_x_93) ;  /* 0x000002f000007945 */ /* 0x000fe20003800000 */
[----:B--2---:R-:W-:-:S11]  /*6940*/  IMAD.SHL.U32 R15, R0, 0x4, RZ ;  /* 0x00000004000f7824 */ /* 0x004fd600078e00ff */
[----:B------:R-:W-:Y:S05]  /*6950*/  @!P0 BRA `(.L_x_94) ;  /* 0x0000000000b08947 */ /* 0x000fea0003800000 */
[----:B------:R-:W-:Y:S01]  /*6960*/  IMAD.SHL.U32 R0, R18, 0x8, RZ ;  /* 0x0000000812007824 */ /* 0x000fe200078e00ff */
[----:B------:R-:W-:Y:S01]  /*6970*/  SHF.R.S32.HI R3, RZ, 0x1f, R18 ;  /* 0x0000001fff037819 */ /* 0x000fe20000011412 */
[----:B------:R-:W-:-:S03]  /*6980*/  ULDC.64 UR4, c[0x0][0x820] ;  /* 0x0002080000047ab9 */ /* 0x000fc60000000a00 */
[----:B------:R-:W-:Y:S02]  /*6990*/  SHF.L.U64.HI R8, R18, 0x3, R3 ;  /* 0x0000000312087819 */ /* 0x000fe40000010203 */
[----:B-1----:R-:W-:Y:S01]  /*69a0*/  IADD3 R4, P0, R0, UR4, RZ ;  /* 0x0000000400047c10 */ /* 0x002fe2000ff1e0ff */
[----:B------:R-:W1:Y:S03]  /*69b0*/  LDC.64 R2, c[0x0][0x290] ;  /* 0x0000a400ff027b82 */ /* 0x000e660000000a00 */
[----:B------:R-:W-:Y:S01]  /*69c0*/  IADD3.X R5, R8, UR5, RZ, P0, !PT ;  /* 0x0000000508057c10 */ /* 0x000fe200087fe4ff */
[----:B------:R-:W-:-:S05]  /*69d0*/  ULDC.64 UR4, c[0x0][0x818] ;  /* 0x0002060000047ab9 */ /* 0x000fca0000000a00 */
[----:B------:R-:W2:Y:S01]  /*69e0*/  LDG.E.64 R4, desc[UR56][R4.64] ;  /* 0x0000003804047981 */ /* 0x000ea2000c1e1b00 */
[----:B-1----:R-:W-:Y:S01]  /*69f0*/  IMAD.WIDE R6, R18, 0xc, R2 ;  /* 0x0000000c12067825 */ /* 0x002fe200078e0202 */
[----:B------:R-:W-:Y:S02]  /*6a00*/  IADD3 R2, P0, R0, UR4, RZ ;  /* 0x0000000400027c10 */ /* 0x000fe4000ff1e0ff */
[----:B------:R-:W1:Y:S02]  /*6a10*/  LDS R0, [UR49+0x1c] ;  /* 0x00001c31ff007984 */ /* 0x000e640008000800 */
[----:B------:R-:W-:Y:S02]  /*6a20*/  IADD3.X R3, R8, UR5, RZ, P0, !PT ;  /* 0x0000000508037c10 */ /* 0x000fe400087fe4ff */
[----:B------:R-:W3:Y:S04]  /*6a30*/  LDG.E R12, desc[UR56][R6.64] ;  /* 0x00000038060c7981 */ /* 0x000ee8000c1e1900 */
[----:B------:R4:W5:Y:S04]  /*6a40*/  LDG.E R13, desc[UR56][R6.64+0x4] ;  /* 0x00000438060d7981 */ /* 0x000968000c1e1900 */
[----:B------:R-:W5:Y:S01]  /*6a50*/  LDG.E.64 R2, desc[UR56][R2.64] ;  /* 0x0000003802027981 */ /* 0x000f62000c1e1b00 */
[----:B------:R-:W-:-:S03]  /*6a60*/  IMAD.U32 R8, RZ, RZ, UR49 ;  /* 0x00000031ff087e24 */ /* 0x000fc6000f8e00ff */
[----:B------:R-:W-:Y:S02]  /*6a70*/  STS [UR49+0x30], RZ ;  /* 0x000030ffff007988 */ /* 0x000fe40008000831 */
[----:B------:R-:W-:Y:S02]  /*6a80*/  SHF.R.U64 R8, R8, 0x4, RZ ;  /* 0x0000000408087819 */ /* 0x000fe400000012ff */
[----:B----4-:R-:W-:-:S03]  /*6a90*/  CS2R R6, SRZ ;  /* 0x0000000000067805 */ /* 0x010fc6000001ff00 */
[----:B------:R-:W-:Y:S04]  /*6aa0*/  STS [UR49+0x10], R8 ;  /* 0x00001008ff007988 */ /* 0x000fe80008000831 */
[----:B------:R-:W-:Y:S01]  /*6ab0*/  STS [UR49+0x14], R8 ;  /* 0x00001408ff007988 */ /* 0x000fe20008000831 */
[C---:B--2---:R-:W-:Y:S01]  /*6ac0*/  SHF.L.U64.HI R11, R4.reuse, 0x1, R5 ;  /* 0x00000001040b7819 */ /* 0x044fe20000010205 */
[----:B------:R-:W-:-:S03]  /*6ad0*/  IMAD.SHL.U32 R10, R4, 0x2, RZ ;  /* 0x00000002040a7824 */ /* 0x000fc600078e00ff */
[----:B------:R-:W-:Y:S02]  /*6ae0*/  LOP3.LUT R11, R11, 0x1fffffff, RZ, 0xc0, !PT ;  /* 0x1fffffff0b0b7812 */ /* 0x000fe400078ec0ff */
[----:B------:R-:W-:Y:S02]  /*6af0*/  LOP3.LUT R10, R10, 0xfffffffe, RZ, 0xc0, !PT ;  /* 0xfffffffe0a0a7812 */ /* 0x000fe400078ec0ff */
[--C-:B------:R-:W-:Y:S02]  /*6b00*/  SHF.R.U32.HI R5, RZ, 0x4, R11.reuse ;  /* 0x00000004ff057819 */ /* 0x100fe4000001160b */
[----:B------:R-:W-:Y:S02]  /*6b10*/  SHF.R.U64 R10, R10, 0x4, R11 ;  /* 0x000000040a0a7819 */ /* 0x000fe4000000120b */
[----:B-1----:R-:W-:-:S03]  /*6b20*/  LOP3.LUT R0, R0, 0xf, R5, 0xb8, !PT ;  /* 0x0000000f00007812 */ /* 0x002fc600078eb805 */
[----:B------:R-:W-:Y:S04]  /*6b30*/  STS [UR49+0xc], R10 ;  /* 0x00000c0aff007988 */ /* 0x000fe80008000831 */
[----:B------:R-:W-:Y:S01]  /*6b40*/  STS [UR49+0x1c], R0 ;  /* 0x00001c00ff007988 */ /* 0x000fe20008000831 */
[----:B---3--:R-:W-:-:S03]  /*6b50*/  VIADD R4, R12, 0xffffffff ;  /* 0xffffffff0c047836 */ /* 0x008fc60000000000 */
[----:B------:R-:W1:Y:S04]  /*6b60*/  LDS R5, [UR49+0x1c] ;  /* 0x00001c31ff057984 */ /* 0x000e680008000800 */
[----:B-----5:R-:W-:Y:S01]  /*6b70*/  STS.64 [UR49], R2 ;  /* 0x00000002ff007988 */ /* 0x020fe20008000a31 */
[----:B-1----:R-:W-:-:S05]  /*6b80*/  LOP3.LUT R5, R5, 0xf0, RZ, 0xb8, !PT ;  /* 0x000000f005057812 */ /* 0x002fca00078eb8ff */
[----:B------:R1:W-:Y:S04]  /*6b90*/  STS [UR49+0x1c], R5 ;  /* 0x00001c05ff007988 */ /* 0x0003e80008000831 */
[----:B------:R-:W2:Y:S01]  /*6ba0*/  LDS R9, [UR49+0x1c] ;  /* 0x00001c31ff097984 */ /* 0x000ea20008000800 */
[----:B-1----:R-:W-:-:S05]  /*6bb0*/  VIADD R5, R13, 0xffffffff ;  /* 0xffffffff0d057836 */ /* 0x002fca0000000000 */
[----:B------:R-:W-:Y:S01]  /*6bc0*/  STS.128 [UR49+0x20], R4 ;  /* 0x00002004ff007988 */ /* 0x000fe20008000c31 */
[----:B--2---:R-:W-:-:S05]  /*6bd0*/  LOP3.LUT R9, R9, 0xf00, RZ, 0xb8, !PT ;  /* 0x00000f0009097812 */ /* 0x004fca00078eb8ff */
[----:B------:R-:W-:Y:S04]  /*6be0*/  STS.64 [UR49+0x18], R8 ;  /* 0x00001808ff007988 */ /* 0x000fe80008000a31 */
[----:B------:R-:W1:Y:S02]  /*6bf0*/  LDS R14, [UR49+0x1c] ;  /* 0x00001c31ff0e7984 */ /* 0x000e640008000800 */
[----:B-1----:R-:W-:-:S05]  /*6c00*/  LOP3.LUT R0, R14, 0xf000, RZ, 0xb8, !PT ;  /* 0x0000f0000e007812 */ /* 0x002fca00078eb8ff */
[----:B------:R2:W-:Y:S02]  /*6c10*/  STS [UR49+0x1c], R0 ;  /* 0x00001c00ff007988 */ /* 0x0005e40008000831 */
.L_x_94:
[----:B------:R-:W-:Y:S05]  /*6c20*/  BSYNC B0 ;  /* 0x0000000000007941 */ /* 0x000fea0003800000 */
.L_x_93:
[----:B------:R-:W-:Y:S01]  /*6c30*/  NOP ;  /* 0x0000000000007918 */ /* 0x000fe20000000000 */
[----:B-1----:R1:W3:Y:S01]  /*6c40*/  LDS R5, [R15+UR49] ;  /* 0x000000310f057984 */ /* 0x0022e20008000800 */
[----:B------:R-:W-:Y:S02]  /*6c50*/  ELECT P0, URZ, PT ;  /* 0x00000000003f782f */ /* 0x000fe40003800000 */
[----:B------:R-:W-:Y:S01]  /*6c60*/  IADD3 R2, P3, R15, UR58, RZ ;  /* 0x0000003a0f027c10 */ /* 0x000fe2000ff7e0ff */
[----:B------:R-:W-:Y:S04]  /*6c70*/  BSSY B0, `(.L_x_95) ;  /* 0x0000005000007945 */ /* 0x000fe80003800000 */
[----:B------:R-:W-:-:S06]  /*6c80*/  IMAD.X R3, RZ, RZ, UR59, P3 ;  /* 0x0000003bff037e24 */ /* 0x000fcc00098e06ff */
[----:B-1----:R-:W-:Y:S05]  /*6c90*/  @!P0 BRA `(.L_x_96) ;  /* 0x0000000000088947 */ /* 0x002fea0003800000 */
[----:B------:R0:W-:Y:S01]  /*6ca0*/  UTMACMDFLUSH ;  /* 0x00000000000079b7 */ /* 0x0001e20000000000 */
[----:B------:R-:W-:-:S04]  /*6cb0*/  DEPBAR.LE SB0, 0x0 ;  /* 0x000080000000791a */ /* 0x000fc80000000000 */
.L_x_96:
[----:B------:R-:W-:Y:S05]  /*6cc0*/  BSYNC B0 ;  /* 0x0000000000007941 */ /* 0x000fea0003800000 */
.L_x_95:
[----:B---3--:R3:W5:Y:S02]  /*6cd0*/  ATOMG.E.EXCH.STRONG.GPU PT, RZ, [R2], R5 ;  /* 0x0000000502ff73a8 */ /* 0x00876400041ee100 */
.L_x_92:
[----:B------:R-:W-:Y:S01]  /*6ce0*/  UIMAD.WIDE.U32 UR4, UR60, -0x55555555, URZ ;  /* 0xaaaaaaab3c0478a5 */ /* 0x000fe2000f8e003f */
[----:B------:R-:W-:Y:S01]  /*6cf0*/  ISETP.NE.AND P0, PT, R19, RZ, PT ;  /* 0x000000ff1300720c */ /* 0x000fe20003f05270 */
[----:B------:R-:W-:Y:S01]  /*6d00*/  UIADD3 UR38, UR38, 0x1, URZ ;  /* 0x0000000126267890 */ /* 0x000fe2000fffe03f */
[----:B--2---:R-:W-:Y:S01]  /*6d10*/  SEL R0, RZ, 0x1, !P2 ;  /* 0x00000001ff007807 */ /* 0x004fe20005000000 */
[----:B------:R-:W-:Y:S02]  /*6d20*/  USHF.R.U32.HI UR4, URZ, 0x2, UR5 ;  /* 0x000000023f047899 */ /* 0x000fe40008011605 */
[----:B------:R-:W-:Y:S02]  /*6d30*/  UISETP.NE.AND UP0, UPT, UR38, 0x8, UPT ;  /* 0x000000082600788c */ /* 0x000fe4000bf05270 */
[----:B------:R-:W-:Y:S02]  /*6d40*/  UIMAD UR60, UR4, -0x6, UR60 ;  /* 0xfffffffa043c78a4 */ /* 0x000fe4000f8e023c */
[----:B------:R-:W-:-:S02]  /*6d50*/  USEL UR4, URZ, 0x1, UP0 ;  /* 0x000000013f047887 */ /* 0x000fc40008000000 */
[----:B------:R-:W-:Y:S02]  /*6d60*/  UIADD3 UR36, UR36, 0x4, URZ ;  /* 0x0000000424247890 */ /* 0x000fe4000fffe03f */
[----:B------:R-:W-:Y:S02]  /*6d70*/  USEL UR38, UR38, URZ, UP0 ;  /* 0x0000003f26267287 */ /* 0x000fe40008000000 */
[----:B------:R-:W-:Y:S01]  /*6d80*/  LOP3.LUT R93, R93, UR4, RZ, 0x3c, !PT ;  /* 0x000000045d5d7c12 */ /* 0x000fe2000f8e3cff */
[----:B------:R-:W-:Y:S09]  /*6d90*/  @P0 BRA `(.L_x_97) ;  /* 0xffffffcc00240947 */ /* 0x000ff2000383ffff */
[----:B------:R-:W-:-:S04]  /*6da0*/  DEPBAR.LE SB0, 0x0 ;  /* 0x000080000000791a */ /* 0x000fc80000000000 */
[----:B------:R-:W-:Y:S05]  /*6db0*/  @!P1 BRA `(.L_x_98) ;  /* 0x0000000000049947 */ /* 0x000fea0003800000 */
[----:B------:R-:W-:Y:S01]  /*6dc0*/  BPT.TRAP 0x1 ;  /* 0x000000040000795c */ /* 0x000fe20000300000 */
.L_x_98:
[----:B------:R-:W-:-:S04]  /*6dd0*/  ULEA UR43, UR55, UR43, 0x3 ;  /* 0x0000002b372b7291 */ /* 0x000fc8000f8e183f */
[----:B------:R-:W-:-:S04]  /*6de0*/  UIADD3 UR43, UR43, 0x38500, URZ ;  /* 0x000385002b2b7890 */ /* 0x000fc8000fffe03f */
[----:B------:R-:W-:-:S09]  /*6df0*/  UPRMT UR43, UR42, 0x654, UR43 ;  /* 0x000006542a2b7896 */ /* 0x000fd2000800002b */
[----:B-----5:R-:W-:Y:S01]  /*6e00*/  SYNCS.ARRIVE.TRANS64.RED.A1T0 RZ, [UR43], RZ ;  /* 0x000000ffffff79a7 */ /* 0x020fe2000810042b */
[----:B------:R-:W-:Y:S05]  /*6e10*/  EXIT ;  /* 0x000000000000794d */ /* 0x000fea0003800000 */
.L_x_23:
[----:B------:R-:W-:-:S08]  /*6e20*/  NOP ;  /* 0x0000000000007918 */ /* 0x000fd00000000000 */
[----:B----45:R-:W1:-:S00]  /*6e30*/  USETMAXREG.DEALLOC.CTAPOOL 0x28 ;  /* 0x00000028000079c8 */ /* 0x030e4000080e0500 */
[----:B------:R-:W-:-:S06]  /*6e40*/  UISETP.NE.AND UP1, UPT, UR54, 0x3, UPT ;  /* 0x000000033600788c */ /* 0x000fcc000bf25270 */
[----:B------:R-:W-:-:S13]  /*6e50*/  PLOP3.LUT P1, PT, PT, PT, UP1, 0x80, 0x0 ;  /* 0x000000000000781c */ /* 0x000fda0003f2f018 */
[----:B-1----:R-:W-:Y:S05]  /*6e60*/  @!P1 BRA `(.L_x_99) ;  /* 0x00000034007c9947 */ /* 0x002fea0003800000 */
[----:B------:R-:W-:-:S13]  /*6e70*/  ISETP.NE.AND P0, PT, RZ, UR54, PT ;  /* 0x00000036ff007c0c */ /* 0x000fda000bf05270 */
[----:B------:R-:W-:Y:S05]  /*6e80*/  @!P0 BRA `(.L_x_100) ;  /* 0x0000001800208947 */ /* 0x000fea0003800000 */
[----:B------:R-:W-:-:S06]  /*6e90*/  UISETP.NE.AND UP0, UPT, UR54, 0x2, UPT ;  /* 0x000000023600788c */ /* 0x000fcc000bf05270 */
[----:B------:R-:W-:-:S13]  /*6ea0*/  PLOP3.LUT P0, PT, PT, PT, UP0, 0x80, 0x0 ;  /* 0x000000000000781c */ /* 0x000fda0003f0f008 */
[----:B--2---:R-:W-:Y:S05]  /*6eb0*/  @P0 EXIT ;  /* 0x000000000000094d */ /* 0x004fea0003800000 */
[----:B------:R-:W1:Y:S01]  /*6ec0*/  S2UR UR4, SR_CTAID.Y ;  /* 0x00000000000479c3 */ /* 0x000e620000002600 */
[----:B------:R-:W-:Y:S01]  /*6ed0*/  ELECT P0, URZ, PT ;  /* 0x00000000003f782f */ /* 0x000fe20003800000 */
[----:B------:R-:W-:Y:S01]  /*6ee0*/  BSSY B0, `(.L_x_101) ;  /* 0x000001d000007945 */ /* 0x000fe20003800000 */
[----:B-1----:R-:W-:-:S11]  /*6ef0*/  UIMAD UR4, UR4, UR39, UR40 ;  /* 0x00000027040472a4 */ /* 0x002fd6000f8e0228 */
[----:B------:R-:W-:Y:S05]  /*6f00*/  @!P0 BRA `(.L_x_102) ;  /* 0x0000000000688947 */ /* 0x000fea0003800000 */
[----:B------:R-:W1:Y:S01]  /*6f10*/  LDC.64 R4, c[0x0][0x600] ;  /* 0x00018000ff047b82 */ /* 0x000e620000000a00 */
[----:B------:R-:W-:Y:S02]  /*6f20*/  UMOV UR5, 0x400 ;  /* 0x0000040000057882 */ /* 0x000fe40000000000 */
[----:B------:R-:W-:-:S05]  /*6f30*/  ULEA UR5, UR41, UR5, 0x18 ;  /* 0x0000000529057291 */ /* 0x000fca000f8ec03f */
[----:B------:R-:W1:Y:S08]  /*6f40*/  LDC.64 R6, c[0x0][0x608] ;  /* 0x00018200ff067b82 */ /* 0x000e700000000a00 */
[----:B------:R-:W2:Y:S08]  /*6f50*/  LDC.64 R32, c[0x0][0x610] ;  /* 0x00018400ff207b82 */ /* 0x000eb00000000a00 */
[----:B------:R-:W2:Y:S01]  /*6f60*/  LDC.64 R34, c[0x0][0x618] ;  /* 0x00018600ff227b82 */ /* 0x000ea20000000a00 */
[----:B-1----:R1:W-:Y:S07]  /*6f70*/  STS.128 [UR5+0x38700], R4 ;  /* 0x03870004ff007988 */ /* 0x0023ee0008000c05 */
[----:B------:R-:W3:Y:S08]  /*6f80*/  LDC.64 R28, c[0x0][0x620] ;  /* 0x00018800ff1c7b82 */ /* 0x000ef00000000a00 */
[----:B------:R-:W3:Y:S01]  /*6f90*/  LDC.64 R30, c[0x0][0x628] ;  /* 0x00018a00ff1e7b82 */ /* 0x000ee20000000a00 */
[----:B--2---:R2:W-:Y:S07]  /*6fa0*/  STS.128 [UR5+0x38710], R32 ;  /* 0x03871020ff007988 */ /* 0x0045ee0008000c05 */
[----:B------:R-:W4:Y:S08]  /*6fb0*/  LDC.64 R24, c[0x0][0x630] ;  /* 0x00018c00ff187b82 */ /* 0x000f300000000a00 */
[----:B------:R-:W4:Y:S08]  /*6fc0*/  LDC.64 R26, c[0x0][0x638] ;  /* 0x00018e00ff1a7b82 */ /* 0x000f300000000a00 */
[----:B------:R-:W5:Y:S01]  /*6fd0*/  LDC.64 R20, c[0x0][0x640] ;  /* 0x00019000ff147b82 */ /* 0x000f620000000a00 */
[----:B---3--:R2:W-:Y:S07]  /*6fe0*/  STS.128 [UR5+0x38720], R28 ;  /* 0x0387201cff007988 */ /* 0x0085ee0008000c05 */
[----:B------:R-:W5:Y:S08]  /*6ff0*/  LDC.64 R22, c[0x0][0x648] ;  /* 0x00019200ff167b82 */ /* 0x000f700000000a00 */
[----:B------:R-:W3:Y:S01]  /*7000*/  LDC.64 R12, c[0x0][0x650] ;  /* 0x00019400ff0c7b82 */ /* 0x000ee20000000a00 */
[----:B----4-:R2:W-:Y:S07]  /*7010*/  STS.128 [UR5+0x38730], R24 ;  /* 0x03873018ff007988 */ /* 0x0105ee0008000c05 */
[----:B------:R-:W3:Y:S08]  /*7020*/  LDC.64 R14, c[0x0][0x658] ;  /* 0x00019600ff0e7b82 */ /* 0x000ef00000000a00 */
[----:B------:R-:W4:Y:S01]  /*7030*/  LDC.64 R8, c[0x0][0x660] ;  /* 0x00019800ff087b82 */ /* 0x000f220000000a00 */
[----:B-----5:R2:W-:Y:S07]  /*7040*/  STS.128 [UR5+0x38740], R20 ;  /* 0x03874014ff007988 */ /* 0x0205ee0008000c05 */
[----:B------:R-:W4:Y:S08]  /*7050*/  LDC.64 R10, c[0x0][0x668] ;  /* 0x00019a00ff0a7b82 */ /* 0x000f300000000a00 */
[----:B-1----:R-:W1:Y:S01]  /*7060*/  LDC.64 R4, c[0x0][0x670] ;  /* 0x00019c00ff047b82 */ /* 0x002e620000000a00 */
[----:B---3--:R2:W-:Y:S07]  /*7070*/  STS.128 [UR5+0x38750], R12 ;  /* 0x0387500cff007988 */ /* 0x0085ee0008000c05 */
[----:B------:R-:W1:Y:S01]  /*7080*/  LDC.64 R6, c[0x0][0x678] ;  /* 0x00019e00ff067b82 */ /* 0x000e620000000a00 */
[----:B----4-:R2:W-:Y:S04]  /*7090*/  STS.128 [UR5+0x38760], R8 ;  /* 0x03876008ff007988 */ /* 0x0105e80008000c05 */
[----:B-1----:R2:W-:Y:S02]  /*70a0*/  STS.128 [UR5+0x38770], R4 ;  /* 0x03877004ff007988 */ /* 0x0025e40008000c05 */
.L_x_102:
[----:B------:R-:W-:Y:S05]  /*70b0*/  BSYNC B0 ;  /* 0x0000000000007941 */ /* 0x000fea0003800000 */
.L_x_101:
[----:B------:R-:W-:Y:S01]  /*70c0*/  ELECT P0, URZ, PT ;  /* 0x00000000003f782f */ /* 0x000fe20003800000 */
[----:B------:R-:W-:Y:S01]  /*70d0*/  NOP ;  /* 0x0000000000007918 */ /* 0x000fe20000000000 */
[----:B------:R-:W-:Y:S01]  /*70e0*/  ULDC UR5, c[0x0][0x884] ;  /* 0x0002210000057ab9 */ /* 0x000fe20000000800 */
[----:B------:R-:W-:Y:S01]  /*70f0*/  ULDC.64 UR6, c[0x0][0x800] ;  /* 0x0002000000067ab9 */ /* 0x000fe20000000a00 */
[----:B------:R-:W-:Y:S01]  /*7100*/  ULEA UR4, UR5, UR4, 0x1 ;  /* 0x0000000405047291 */ /* 0x000fe2000f8e083f */
[----:B------:R-:W-:Y:S03]  /*7110*/  BSSY B0, `(.L_x_103) ;  /* 0x0000033000007945 */ /* 0x000fe60003800000 */
[----:B------:R-:W-:-:S05]  /*7120*/  UIMAD.WIDE UR6, UR4, 0x80, UR6 ;  /* 0x00000080040678a5 */ /* 0x000fca000f8e0206 */
[----:B------:R-:W-:Y:S07]  /*7130*/  @!P0 BRA `(.L_x_104) ;  /* 0x0000000000c08947 */ /* 0x000fee0003800000 */
[----:B------:R-:W-:Y:S01]  /*7140*/  ULDC.64 UR4, c[0x0][0x808] ;  /* 0x0002020000047ab9 */ /* 0x000fe20000000a00 */
[----:B------:R-:W-:Y:S01]  /*7150*/  ULDC.64 UR8, c[0x0][0x810] ;  /* 0x0002040000087ab9 */ /* 0x000fe20000000a00 */
[----:B------:R-:W-:Y:S02]  /*7160*/  ISETP.NE.U32.AND P0, PT, RZ, UR4, PT ;  /* 0x00000004ff007c0c */ /* 0x000fe4000bf05070 */
[----:B------:R-:W-:Y:S02]  /*7170*/  ISETP.NE.U32.AND P1, PT, RZ, UR8, PT ;  /* 0x00000008ff007c0c */ /* 0x000fe4000bf25070 */
[----:B------:R-:W-:Y:S02]  /*7180*/  ISETP.NE.AND.EX P0, PT, RZ, UR5, PT, P0 ;  /* 0x00000005ff007c0c */ /* 0x000fe4000bf05300 */
[----:B------:R-:W-:-:S11]  /*7190*/  ISETP.NE.AND.EX P1, PT, RZ, UR9, PT, P1 ;  /* 0x00000009ff007c0c */ /* 0x000fd6000bf25310 */
[----:B------:R-:W-:Y:S05]  /*71a0*/  @!P0 BRA `(.L_x_105) ;  /* 0x0000000000188947 */ /* 0x000fea0003800000 */
[----:B--2---:R-:W-:-:S04]  /*71b0*/  LEA R4, P0, R18, UR4, 0x3 ;  /* 0x0000000412047c11 */ /* 0x004fc8000f8018ff */
[----:B------:R-:W-:-:S06]  /*71c0*/  LEA.HI.X R5, R18, UR5, R3, 0x3, P0 ;  /* 0x0000000512057c11 */ /* 0x000fcc00080f1c03 */
[----:B------:R-:W2:Y:S01]  /*71d0*/  LDG.E.64 R4, desc[UR56][R4.64] ;  /* 0x0000003804047981 */ /* 0x000ea2000c1e1b00 */
[----:B------:R-:W-:Y:S02]  /*71e0*/  UMOV UR4, 0x400 ;  /* 0x0000040000047882 */ /* 0x000fe40000000000 */
[----:B------:R-:W-:-:S09]  /*71f0*/  ULEA UR4, UR41, UR4, 0x18 ;  /* 0x0000000429047291 */ /* 0x000fd2000f8ec03f */
[----:B--2---:R1:W-:Y:S03]  /*7200*/  STS.64 [UR4+0x38700], R4 ;  /* 0x03870004ff007988 */ /* 0x0043e60008000a04 */
.L_x_105:
[----:B------:R-:W-:Y:S05]  /*7210*/  @!P1 BRA `(.L_x_104) ;  /* 0x0000000000889947 */ /* 0x000fea0003800000 */
[----:B-12---:R-:W-:-:S04]  /*7220*/  LEA R4, P0, R18, UR8, 0x3 ;  /* 0x0000000812047c11 */ /* 0x006fc8000f8018ff */
[----:B------:R-:W-:-:S06]  /*7230*/  LEA.HI.X R5, R18, UR9, R3, 0x3, P0 ;  /* 0x0000000912057c11 */ /* 0x000fcc00080f1c03 */
[----:B------:R-:W2:Y:S01]  /*7240*/  LDG.E.64 R4, desc[UR56][R4.64] ;  /* 0x0000003804047981 */ /* 0x000ea2000c1e1b00 */
[----:B------:R-:W-:Y:S02]  /*7250*/  UMOV UR4, 0x400 ;  /* 0x0000040000047882 */ /* 0x000fe40000000000 */
[----:B------:R-:W-:-:S04]  /*7260*/  ULEA UR4, UR41, UR4, 0x18 ;  /* 0x0000000429047291 */ /* 0x000fc8000f8ec03f */
[----:B------:R-:W-:-:S05]  /*7270*/  UIADD3 UR5, UR4, 0x38700, URZ ;  /* 0x0003870004057890 */ /* 0x000fca000fffe03f */
[----:B------:R-:W1:Y:S01]  /*7280*/  LDS R3, [UR4+0x3871c] ;  /* 0x03871c04ff037984 */ /* 0x000e620008000800 */
[----:B------:R-:W-:-:S03]  /*7290*/  IMAD.U32 R8, RZ, RZ, UR5 ;  /* 0x00000005ff087e24 */ /* 0x000fc6000f8e00ff */
[----:B------:R-:W-:Y:S02]  /*72a0*/  STS [UR4+0x38730], RZ ;  /* 0x038730ffff007988 */ /* 0x000fe40008000804 */
[----:B------:R-:W-:-:S05]  /*72b0*/  SHF.R.U64 R8, R8, 0x4, RZ ;  /* 0x0000000408087819 */ /* 0x000fca00000012ff */
[----:B------:R-:W-:Y:S04]  /*72c0*/  STS [UR4+0x38710], R8 ;  /* 0x03871008ff007988 */ /* 0x000fe80008000804 */
[----:B------:R-:W-:Y:S01]  /*72d0*/  STS [UR4+0x38714], R8 ;  /* 0x03871408ff007988 */ /* 0x000fe20008000804 */
[----:B--2---:R-:W-:Y:S01]  /*72e0*/  SHF.L.U64.HI R11, R4, 0x1, R5 ;  /* 0x00000001040b7819 */ /* 0x004fe20000010205 */
[----:B------:R-:W-:-:S03]  /*72f0*/  VIADD R5, R0, 0xffffffff ;  /* 0xffffffff00057836 */ /* 0x000fc60000000000 */
[----:B------:R-:W-:-:S04]  /*7300*/  LOP3.LUT R11, R11, 0x1fffffff, RZ, 0xc0, !PT ;  /* 0x1fffffff0b0b7812 */ /* 0x000fc800078ec0ff */
[----:B------:R-:W-:-:S04]  /*7310*/  SHF.R.U32.HI R6, RZ, 0x4, R11 ;  /* 0x00000004ff067819 */ /* 0x000fc8000001160b */
[----:B-1----:R-:W-:-:S05]  /*7320*/  LOP3.LUT R3, R3, 0xf, R6, 0xb8, !PT ;  /* 0x0000000f03037812 */ /* 0x002fca00078eb806 */
[----:B------:R1:W-:Y:S04]  /*7330*/  STS [UR4+0x3871c], R3 ;  /* 0x03871c03ff007988 */ /* 0x0003e80008000804 */
[----:B------:R-:W2:Y:S01]  /*7340*/  LDS R6, [UR4+0x3871c] ;  /* 0x03871c04ff067984 */ /* 0x000ea20008000800 */
[----:B-1----:R-:W-:Y:S02]  /*7350*/  IMAD.SHL.U32 R3, R4, 0x2, RZ ;  /* 0x0000000204037824 */ /* 0x002fe400078e00ff */
[----:B------:R-:W-:-:S03]  /*7360*/  VIADD R4, R2, 0xffffffff ;  /* 0xffffffff02047836 */ /* 0x000fc60000000000 */
[----:B------:R-:W-:-:S04]  /*7370*/  LOP3.LUT R2, R3, 0xfffffffe, RZ, 0xc0, !PT ;  /* 0xfffffffe03027812 */ /* 0x000fc800078ec0ff */
[----:B------:R-:W-:-:S05]  /*7380*/  SHF.R.U64 R2, R2, 0x4, R11 ;  /* 0x0000000402027819 */ /* 0x000fca000000120b */
[----:B------:R-:W-:Y:S01]  /*7390*/  STS [UR4+0x3870c], R2 ;  /* 0x03870c02ff007988 */ /* 0x000fe20008000804 */
[----:B--2---:R-:W-:-:S05]  /*73a0*/  LOP3.LUT R6, R6, 0xf0, RZ, 0xb8, !PT ;  /* 0x000000f006067812 */ /* 0x004fca00078eb8ff */
[----:B------:R1:W-:Y:S04]  /*73b0*/  STS [UR4+0x3871c], R6 ;  /* 0x03871c06ff007988 */ /* 0x0003e80008000804 */
[----:B------:R-:W2:Y:S01]  /*73c0*/  LDS R9, [UR4+0x3871c] ;  /* 0x03871c04ff097984 */ /* 0x000ea20008000800 */
[----:B-1----:R-:W-:-:S05]  /*73d0*/  CS2R R6, SRZ ;  /* 0x0000000000067805 */ /* 0x002fca000001ff00 */
[----:B------:R-:W-:Y:S01]  /*73e0*/  STS.128 [UR4+0x38720], R4 ;  /* 0x03872004ff007988 */ /* 0x000fe20008000c04 */
[----:B--2---:R-:W-:-:S05]  /*73f0*/  LOP3.LUT R9, R9, 0xf00, RZ, 0xb8, !PT ;  /* 0x00000f0009097812 */ /* 0x004fca00078eb8ff */
[----:B------:R-:W-:Y:S04]  /*7400*/  STS.64 [UR4+0x38718], R8 ;  /* 0x03871808ff007988 */ /* 0x000fe80008000a04 */
[----:B------:R-:W1:Y:S02]  /*7410*/  LDS R10, [UR4+0x3871c] ;  /* 0x03871c04ff0a7984 */ /* 0x000e640008000800 */
[----:B-1----:R-:W-:-:S05]  /*7420*/  LOP3.LUT R0, R10, 0xf000, RZ, 0xb8, !PT ;  /* 0x0000f0000a007812 */ /* 0x002fca00078eb8ff */
[----:B------:R3:W-:Y:S02]  /*7430*/  STS [UR4+0x3871c], R0 ;  /* 0x03871c00ff007988 */ /* 0x0007e40008000804 */
.L_x_104:
[----:B------:R-:W-:Y:S05]  /*7440*/  BSYNC B0 ;  /* 0x0000000000007941 */ /* 0x000fea0003800000 */
.L_x_103:
[----:B---3--:R-:W3:Y:S01]  /*7450*/  S2R R0, SR_LANEID ;  /* 0x0000000000007919 */ /* 0x008ee20000000000 */
[----:B------:R-:W-:Y:S01]  /*7460*/  ELECT P0, URZ, PT ;  /* 0x00000000003f782f */ /* 0x000fe20003800000 */
[----:B------:R-:W-:Y:S01]  /*7470*/  NOP ;  /* 0x0000000000007918 */ /* 0x000fe20000000000 */
[----:B------:R-:W-:Y:S01]  /*7480*/  UMOV UR4, URZ ;  /* 0x0000003f00047c82 */ /* 0x000fe20008000000 */
[----:B------:R-:W-:Y:S10]  /*7490*/  BSSY B0, `(.L_x_106) ;  /* 0x0000004000007945 */ /* 0x000ff40003800000 */
[----:B------:R-:W-:Y:S05]  /*74a0*/  @!P0 BRA `(.L_x_107) ;  /* 0x0000000000088947 */ /* 0x000fea0003800000 */
[----:B------:R0:W-:Y:S01]  /*74b0*/  UTMACMDFLUSH ;  /* 0x00000000000079b7 */ /* 0x0001e20000000000 */
[----:B------:R-:W-:-:S04]  /*74c0*/  DEPBAR.LE SB0, 0x0 ;  /* 0x000080000000791a */ /* 0x000fc80000000000 */
.L_x_107:
[----:B------:R-:W-:Y:S05]  /*74d0*/  BSYNC B0 ;  /* 0x0000000000007941 */ /* 0x000fea0003800000 */
.L_x_106:
[----:B------:R-:W-:Y:S01]  /*74e0*/  UMOV UR5, 0x400 ;  /* 0x0000040000057882 */ /* 0x000fe20000000000 */
[----:B-123--:R-:W-:Y:S01]  /*74f0*/  IMAD.SHL.U32 R4, R0, 0x4, RZ ;  /* 0x0000000400047824 */ /* 0x00efe200078e00ff */
[----:B------:R-:W-:-:S04]  /*7500*/  ULEA UR5, UR41, UR5, 0x18 ;  /* 0x0000000529057291 */ /* 0x000fc8000f8ec03f */
[----:B------:R-:W-:Y:S01]  /*7510*/  UIADD3 UR24, UR5, 0x38700, URZ ;  /* 0x0003870005187890 */ /* 0x000fe2000fffe03f */
[----:B------:R-:W-:Y:S01]  /*7520*/  IADD3 R2, P0, R4, UR6, RZ ;  /* 0x0000000604027c10 */ /* 0x000fe2000ff1e0ff */
[----:B------:R-:W-:-:S04]  /*7530*/  IMAD.MOV.U32 R0, RZ, RZ, RZ ;  /* 0x000000ffff007224 */ /* 0x000fc800078e00ff */
[----:B------:R-:W-:-:S03]  /*7540*/  IMAD.X R3, RZ, RZ, UR7, P0 ;  /* 0x00000007ff037e24 */ /* 0x000fc600080e06ff */
[----:B------:R-:W1:Y:S01]  /*7550*/  LDS R5, [R4+UR24] ;  /* 0x0000001804057984 */ /* 0x000e620008000800 */
[----:B------:R-:W-:-:S03]  /*7560*/  SHF.L.U32 R0, R0, 0x1f, RZ ;  /* 0x0000001f00007819 */ /* 0x000fc600000006ff */
[----:B-1----:R1:W2:Y:S02]  /*7570*/  ATOMG.E.EXCH.STRONG.GPU PT, RZ, [R2], R5 ;  /* 0x0000000502ff73a8 */ /* 0x0022a400041ee100 */
[----:B--2---:R-:W2:Y:S01]  /*7580*/  SYNCS.PHASECHK.TRANS64.TRYWAIT P0, [UR5+0x38528], R0 ;  /* 0x03852800ff0075a7 */ /* 0x004ea20008000145 */
[----:B------:R-:W-:Y:S02]  /*7590*/  ULOP3.LUT UR25, UR53, 0x1, URZ, 0xfc, !UPT ;  /* 0x0000000135197892 */ /* 0x000fe4000f8efc3f */
[----:B------:R-:W-:Y:S01]  /*75a0*/  ULOP3.LUT UR26, UR51, 0x2, URZ, 0xfc, !UPT ;  /* 0x00000002331a7892 */ /* 0x000fe2000f8efc3f */
[----:B-12---:R-:W-:Y:S11]  /*75b0*/  @!P0 BRA `(.L_x_108) ;  /* 0x0000005400348947 */ /* 0x006ff60003800000 */
.L_x_235:
[----:B------:R-:W-:Y:S01]  /*75c0*/  IMAD.MOV.U32 R2, RZ, RZ, 0x1 ;  /* 0x00000001ff027424 */ /* 0x000fe200078e00ff */
[----:B------:R-:W-:Y:S01]  /*75d0*/  ULDC UR27, c[0x0][0x598] ;  /* 0x00016600001b7ab9 */ /* 0x000fe20000000800 */
[----:B-1----:R-:W-:Y:S01]  /*75e0*/  IMAD.MOV.U32 R0, RZ, RZ, 0x1 ;  /* 0x00000001ff007424 */ /* 0x002fe200078e00ff */
[----:B------:R-:W-:Y:S01]  /*75f0*/  ULDC UR28, c[0x0][0x580] ;  /* 0x00016000001c7ab9 */ /* 0x000fe20000000800 */
[----:B------:R-:W-:Y:S01]  /*7600*/  IMAD.MOV.U32 R12, RZ, RZ, RZ ;  /* 0x000000ffff0c7224 */ /* 0x000fe200078e00ff */
[----:B------:R-:W-:Y:S01]  /*7610*/  ULDC.64 UR20, c[0x0][0x590] ;  /* 0x0001640000147ab9 */ /* 0x000fe20000000a00 */
[----:B------:R-:W-:-:S05]  /*7620*/  ULDC.64 UR22, c[0x0][0x588] ;  /* 0x0001620000167ab9 */ /* 0x000fca0000000a00 */
.L_x_145:
[----:B------:R-:W-:-:S06]  /*7630*/  UISETP.NE.AND UP0, UPT, UR25, 0x3, UPT ;  /* 0x000000031900788c */ /* 0x000fcc000bf05270 */
[----:B------:R-:W-:-:S13]  /*7640*/  PLOP3.LUT P1, PT, PT, PT, UP0, 0x80, 0x0 ;  /* 0x000000000000781c */ /* 0x000fda0003f2f008 */
[----:B-1-345:R-:W-:Y:S05]  /*7650*/  @!P1 BRA `(.L_x_109) ;  /* 0x0000000000049947 */ /* 0x03afea0003800000 */
[----:B------:R-:W-:Y:S01]  /*7660*/  BPT.TRAP 0x1 ;  /* 0x000000040000795c */ /* 0x000fe20000300000 */
.L_x_109:
[----:B------:R-:W-:Y:S01]  /*7670*/  ULEA UR8, UR4, UR5, 0x3 ;  /* 0x0000000504087291 */ /* 0x000fe2000f8e183f */
[----:B------:R-:W-:-:S08]  /*7680*/  SHF.L.U32 R3, R12, 0x1f, RZ ;  /* 0x0000001f0c037819 */ /* 0x000fd000000006ff */
[----:B------:R-:W1:Y:S02]  /*7690*/  SYNCS.PHASECHK.TRANS64.TRYWAIT P0, [UR8+0x38400], R3 ;  /* 0x03840003ff0075a7 */ /* 0x000e640008000148 */
[----:B-1----:R-:W-:Y:S05]  /*76a0*/  @!P0 BRA `(.L_x_110) ;  /* 0x0000005400108947 */ /* 0x002fea0003800000 */
.L_x_236:
[----:B------:R-:W-:-:S09]  /*76b0*/  ULEA UR9, UR4, UR5, 0x4 ;  /* 0x0000000504097291 */ /* 0x000fd2000f8e203f */
[----:B-1----:R-:W1:Y:S01]  /*76c0*/  LDS.128 R4, [UR9+0x38530] ;  /* 0x03853009ff047984 */ /* 0x002e620008000c00 */
[----:B------:R-:W-:Y:S01]  /*76d0*/  @!PT LDS RZ, [RZ] ;  /* 0x00000000fffff984 */ /* 0x000fe20000000800 */
[----:B------:R-:W-:Y:S01]  /*76e0*/  @!PT LDS RZ, [RZ] ;  /* 0x00000000fffff984 */ /* 0x000fe20000000800 */
[----:B------:R-:W-:Y:S01]  /*76f0*/  @!PT LDS RZ, [RZ] ;  /* 0x00000000fffff984 */ /* 0x000fe20000000800 */
[----:B------:R-:W-:Y:S01]  /*7700*/  @!PT LDS RZ, [RZ] ;  /* 0x00000000fffff984 */ /* 0x000fe20000000800 */
[----:B------:R2:W-:Y:S06]  /*7710*/  MEMBAR.ALL.CTA ;  /* 0x0000000000007992 */ /* 0x0005ec0000008000 */
[----:B--2---:R-:W2:Y:S01]  /*7720*/  FENCE.VIEW.ASYNC.S ;  /* 0x00000000000073c6 */ /* 0x004ea20000000000 */
[----:B------:R-:W-:Y:S05]  /*7730*/  @!P1 BRA `(.L_x_111) ;  /* 0x0000000000049947 */ /* 0x000fea0003800000 */
[----:B------:R-:W-:Y:S01]  /*7740*/  BPT.TRAP 0x1 ;  /* 0x000000040000795c */ /* 0x000fe20000300000 */
.L_x_111:
[----:B------:R-:W-:Y:S01]  /*7750*/  UIADD3 UR8, UR8, 0x38440, URZ ;  /* 0x0003844008087890 */ /* 0x000fe2000fffe03f */
[----:B------:R-:W-:Y:S02]  /*7760*/  R2UR UR10, R16 ;  /* 0x00000000100a72ca */ /* 0x000fe400000e0000 */
[----:B------:R-:W-:Y:S01]  /*7770*/  R2UR UR11, R17 ;  /* 0x00000000110b72ca */ /* 0x000fe200000e0000 */
[----:B------:R-:W-:Y:S01]  /*7780*/  UPRMT UR8, UR41, 0x654, UR8 ;  /* 0x0000065429087896 */ /* 0x000fe20008000008 */
[----:B------:R-:W-:Y:S02]  /*7790*/  LOP3.LUT P1, RZ, R2, 0xff, RZ, 0xc0, !PT ;  /* 0x000000ff02ff7812 */ /* 0x000fe4000782c0ff */
[----:B------:R-:W-:-:S04]  /*77a0*/  ISETP.NE.U32.AND P0, PT, RZ, UR20, PT ;  /* 0x00000014ff007c0c */ /* 0x000fc8000bf05070 */
[----:B------:R-:W-:Y:S02]  /*77b0*/  ISETP.NE.AND.EX P0, PT, RZ, UR21, PT, P0 ;  /* 0x00000015ff007c0c */ /* 0x000fe4000bf05300 */
[----:B--2---:R-:W-:Y:S01]  /*77c0*/  SYNCS.ARRIVE.TRANS64.RED.A1T0 RZ, [UR8], RZ ;  /* 0x000000ffffff79a7 */ /* 0x004fe20008100408 */
[----:B------:R-:W-:Y:S02]  /*77d0*/  USHF.L.U32 UR10, UR10, 0x7, URZ ;  /* 0x000000070a0a7899 */ /* 0x000fe4000800063f */
[----:B------:R-:W-:Y:S02]  /*77e0*/  USHF.L.U32 UR11, UR11, 0x7, URZ ;  /* 0x000000070b0b7899 */ /* 0x000fe4000800063f */
[----:B------:R-:W-:Y:S10]  /*77f0*/  @!P1 BRA `(.L_x_112) ;  /* 0x00000000000c9947 */ /* 0x000ff40003800000 */
[----:B------:R-:W-:-:S04]  /*7800*/  DEPBAR {5,4,3,2,1,0} ;  /* 0x0000003f0000791a */ /* 0x000fc80000000000 */
[----:B------:R2:W-:Y:S02]  /*7810*/  UTMACCTL.IV [UR6] ;  /* 0x00000000060079b9 */ /* 0x0005e40008000000 */
[----:B--2---:R-:W-:Y:S01]  /*7820*/  NOP ;  /* 0x0000000000007918 */ /* 0x004fe20000000000 */
.L_x_112:
[----:B------:R-:W-:Y:S05]  /*7830*/  @!P0 BRA `(.L_x_113) ;  /* 0x0000000000188947 */ /* 0x000fea0003800000 */
[----:B------:R-:W2:Y:S02]  /*7840*/  LDC.64 R2, c[0x0][0x590] ;  /* 0x00016400ff027b82 */ /* 0x000ea40000000a00 */
[----:B--2---:R-:W-:-:S06]  /*7850*/  IMAD.WIDE R2, R18, 0x8, R2 ;  /* 0x0000000812027825 */ /* 0x004fcc00078e0202 */
[----:B------:R-:W2:Y:S04]  /*7860*/  LDG.E.64 R2, desc[UR56][R2.64] ;  /* 0x0000003802027981 */ /* 0x000ea8000c1e1b00 */
[----:B--2---:R-:W2:Y:S02]  /*7870*/  LD.E R8, desc[UR56][R2.64] ;  /* 0x0000003802087980 */ /* 0x004ea4000c101900 */
[----:B--2---:R-:W-:Y:S01]  /*7880*/  FSETP.NEU.AND P0, PT, R8, RZ, PT ;  /* 0x000000ff0800720b */ /* 0x004fe20003f0d000 */
[----:B------:R-:W-:-:S12]  /*7890*/  BRA `(.L_x_114) ;  /* 0x0000000000247947 */ /* 0x000fd80003800000 */
.L_x_113:
[----:B------:R-:W-:Y:S02]  /*78a0*/  ISETP.NE.U32.AND P1, PT, RZ, UR22, PT ;  /* 0x00000016ff007c0c */ /* 0x000fe4000bf25070 */
[----:B------:R-:W-:Y:S02]  /*78b0*/  FSETP.NEU.AND P0, PT, RZ, UR28, PT ;  /* 0x0000001cff007c0b */ /* 0x000fe4000bf0d000 */
[----:B------:R-:W-:-:S13]  /*78c0*/  ISETP.NE.AND.EX P1, PT, RZ, UR23, PT, P1 ;  /* 0x00000017ff007c0c */ /* 0x000fda000bf25310 */
[----:B------:R-:W-:Y:S05]  /*78d0*/  @!P1 BRA `(.L_x_114) ;  /* 0x0000000000149947 */ /* 0x000fea0003800000 */
[----:B------:R-:W2:Y:S01]  /*78e0*/  LDC.64 R2, c[0x0][0x588] ;  /* 0x00016200ff027b82 */ /* 0x000ea20000000a00 */
[----:B------:R-:W-:-:S04]  /*78f0*/  IMAD R9, R18, UR27, RZ ;  /* 0x0000001b12097c24 */ /* 0x000fc8000f8e02ff */
[----:B--2---:R-:W-:-:S06]  /*7900*/  IMAD.WIDE R2, R9, 0x4, R2 ;  /* 0x0000000409027825 */ /* 0x004fcc00078e0202 */
[----:B------:R-:W2:Y:S02]  /*7910*/  LDG.E R2, desc[UR56][R2.64] ;  /* 0x0000003802027981 */ /* 0x000ea4000c1e1900 */
[----:B--2---:R-:W-:-:S13]  /*7920*/  FSETP.NEU.AND P0, PT, R2, RZ, PT ;  /* 0x000000ff0200720b */ /* 0x004fda0003f0d000 */
.L_x_114:
[----:B------:R-:W-:Y:S01]  /*7930*/  UISETP.NE.AND UP0, UPT, UR26, 0x3, UPT ;  /* 0x000000031a00788c */ /* 0x000fe2000bf05270 */
[----:B------:R-:W-:-:S05]  /*7940*/  ELECT P1, URZ, PT ;  /* 0x00000000003f782f */ /* 0x000fca0003820000 */
[----:B------:R-:W-:Y:S02]  /*7950*/  PLOP3.LUT P2, PT, PT, PT, UP0, 0x80, 0x0 ;  /* 0x000000000000781c */ /* 0x000fe40003f4f008 */
[----:B------:R-:W-:-:S11]  /*7960*/  PLOP3.LUT P0, PT, P0, P1, PT, 0x2a, 0x0 ;  /* 0x000000000000781c */ /* 0x000fd60000702572 */
[----:B------:R-:W-:Y:S05]  /*7970*/  @!P2 BRA `(.L_x_115) ;  /* 0x000000000004a947 */ /* 0x000fea0003800000 */
[----:B------:R-:W-:Y:S01]  /*7980*/  BPT.TRAP 0x1 ;  /* 0x000000040000795c */ /* 0x000fe20000300000 */
.L_x_115:
[----:B------:R-:W-:-:S04]  /*7990*/  SHF.L.U32 R2, R0, 0x1f, RZ ;  /* 0x0000001f00027819 */ /* 0x000fc800000006ff */
[----:B------:R-:W2:Y:S02]  /*79a0*/  SYNCS.PHASECHK.TRANS64.TRYWAIT P1, [UR5+0x38500], R2 ;  /* 0x03850002ff0075a7 */ /* 0x000ea40008020145 */
[----:B--2---:R-:W-:Y:S05]  /*79b0*/  @!P1 BRA `(.L_x_116) ;  /* 0x0000005000649947 */ /* 0x004fea0003800000 */
.L_x_237:
[----:B------:R-:W-:Y:S04]  /*79c0*/  BSSY B0, `(.L_x_117) ;  /* 0x0000010000007945 */ /* 0x000fe80003800000 */
[----:B------:R-:W-:Y:S05]  /*79d0*/  @P0 BRA `(.L_x_118) ;  /* 0x0000000000380947 */ /* 0x000fea0003800000 */
[----:B------:R-:W-:Y:S02]  /*79e0*/  UIADD3 UR8, UR5, 0x30000, URZ ;  /* 0x0003000005087890 */ /* 0x000fe4000fffe03f */
[----:B------:R-:W-:Y:S02]  /*79f0*/  UIADD3 UR9, UR5, 0x384e0, URZ ;  /* 0x000384e005097890 */ /* 0x000fe4000fffe03f */
[----:B------:R-:W-:Y:S02]  /*7a00*/  UIADD3 UR14, UR10, 0x40, URZ ;  /* 0x000000400a0e7890 */ /* 0x000fe4000fffe03f */
[----:B------:R-:W-:Y:S01]  /*7a10*/  UIADD3 UR12, UR5, 0x31000, URZ ;  /* 0x00031000050c7890 */ /* 0x000fe2000fffe03f */
[----:B------:R-:W-:Y:S01]  /*7a20*/  UMOV UR16, 0x0 ;  /* 0x0000000000107882 */ /* 0x000fe20000000000 */
[----:B------:R-:W-:Y:S01]  /*7a30*/  UMOV UR17, 0x10000000 ;  /* 0x1000000000117882 */ /* 0x000fe20000000000 */
[----:B------:R-:W-:Y:S01]  /*7a40*/  UMOV UR15, UR11 ;  /* 0x0000000b000f7c82 */ /* 0x000fe20008000000 */
[----:B------:R-:W-:Y:S01]  /*7a50*/  UMOV UR13, UR9 ;  /* 0x00000009000d7c82 */ /* 0x000fe20008000000 */
[----:B------:R3:W-:Y:S04]  /*7a60*/  UTMALDG.2D [UR8], [UR6], desc[UR16] ;  /* 0x00001008060075b4 */ /* 0x0007e80008009000 */
[----:B------:R3:W-:Y:S02]  /*7a70*/  UTMALDG.2D [UR12], [UR6], desc[UR16] ;  /* 0x0000100c060075b4 */ /* 0x0007e40008009000 */
[----:B---3--:R-:W-:Y:S05]  /*7a80*/  @!P2 BRA `(.L_x_119) ;  /* 0x000000000004a947 */ /* 0x008fea0003800000 */
[----:B------:R-:W-:Y:S01]  /*7a90*/  BPT.TRAP 0x1 ;  /* 0x000000040000795c */ /* 0x000fe20000300000 */
.L_x_119:
[----:B--2---:R-:W2:Y:S02]  /*7aa0*/  LDC R3, c[0x0][0x828] ;  /* 0x00020a00ff037b82 */ /* 0x004ea40000000800 */
[----:B--2---:R3:W-:Y:S02]  /*7ab0*/  SYNCS.ARRIVE.TRANS64.RED.A0TR RZ, [UR5+0x384e0], R3 ;  /* 0x0384e003ffff79a7 */ /* 0x0047e40008300405 */
.L_x_118:
[----:B------:R-:W-:Y:S05]  /*7ac0*/  BSYNC B0 ;  /* 0x0000000000007941 */ /* 0x000fea0003800000 */
.L_x_117:
[----:B------:R-:W-:Y:S05]  /*7ad0*/  @!P2 BRA `(.L_x_120) ;  /* 0x000000000004a947 */ /* 0x000fea0003800000 */
[----:B------:R-:W-:Y:S01]  /*7ae0*/  BPT.TRAP 0x1 ;  /* 0x000000040000795c */ /* 0x000fe20000300000 */
.L_x_120:
[----:B------:R-:W-:-:S04]  /*7af0*/  UIADD3 UR8, UR5, 0x384e0, URZ ;  /* 0x000384e005087890 */ /* 0x000fc8000fffe03f */
[----:B------:R-:W-:-:S09]  /*7b00*/  UPRMT UR8, UR41, 0x654, UR8 ;  /* 0x0000065429087896 */ /* 0x000fd20008000008 */
[----:B------:R-:W-:Y:S01]  /*7b10*/  SYNCS.ARRIVE.TRANS64.RED.A1T0 RZ, [UR8], RZ ;  /* 0x000000ffffff79a7 */ /* 0x000fe20008100408 */
[----:B------:R-:W-:Y:S05]  /*7b20*/  @!P2 BRA `(.L_x_121) ;  /* 0x000000000004a947 */ /* 0x000fea0003800000 */
[----:B------:R-:W-:Y:S01]  /*7b30*/  BPT.TRAP 0x1 ;  /* 0x000000040000795c */ /* 0x000fe20000300000 */
.L_x_121:
[----:B------:R-:W4:Y:S02]  /*7b40*/  SYNCS.PHASECHK.TRANS64.TRYWAIT P1, [UR5+0x38508], R2 ;  /* 0x03850802ff0075a7 */ /* 0x000f240008020145 */
[----:B----4-:R-:W-:Y:S05]  /*7b50*/  @!P1 BRA `(.L_x_122) ;  /* 0x0000005000149947 */ /* 0x010fea0003800000 */
.L_x_238:
[----:B------:R-:W-:Y:S04]  /*7b60*/  BSSY B0, `(.L_x_123) ;  /* 0x0000012000007945 */ /* 0x000fe80003800000 */
[----:B------:R-:W-:Y:S05]  /*7b70*/  @P0 BRA `(.L_x_124) ;  /* 0x0000000000400947 */ /* 0x000fea0003800000 */
[----:B------:R-:W-:Y:S02]  /*7b80*/  UIADD3 UR19, UR11, 0x20, URZ ;  /* 0x000000200b137890 */ /* 0x000fe4000fffe03f */
        /* <DEDUP_REMOVED lines=8> */
[----:B------:R-:W-:Y:S01]  /*7c10*/  UMOV UR15, UR19 ;  /* 0x00000013000f7c82 */ /* 0x000fe20008000000 */
[----:B------:R4:W-:Y:S03]  /*7c20*/  UTMALDG.2D [UR16], [UR6], desc[UR8] ;  /* 0x00000810060075b4 */ /* 0x0009e60008009000 */
[----:B------:R4:W-:Y:S02]  /*7c30*/  UTMALDG.2D [UR12], [UR6], desc[UR8] ;  /* 0x0000080c060075b4 */ /* 0x0009e40008009000 */
[----:B----4-:R-:W-:Y:S05]  /*7c40*/  @!P2 BRA `(.L_x_125) ;  /* 0x000000000004a947 */ /* 0x010fea0003800000 */
[----:B------:R-:W-:Y:S01]  /*7c50*/  BPT.TRAP 0x1 ;  /* 0x000000040000795c */ /* 0x000fe20000300000 */
.L_x_125:
[----:B--23--:R-:W2:Y:S02]  /*7c60*/  LDC R3, c[0x0][0x828] ;  /* 0x00020a00ff037b82 */ /* 0x00cea40000000800 */
[----:B--2---:R4:W-:Y:S02]  /*7c70*/  SYNCS.ARRIVE.TRANS64.RED.A0TR RZ, [UR5+0x384e8], R3 ;  /* 0x0384e803ffff79a7 */ /* 0x0049e40008300405 */
.L_x_124:
[----:B------:R-:W-:Y:S05]  /*7c80*/  BSYNC B0 ;  /* 0x0000000000007941 */ /* 0x000fea0003800000 */
.L_x_123:
[----:B------:R-:W-:Y:S05]  /*7c90*/  @!P2 BRA `(.L_x_126) ;  /* 0x000000000004a947 */ /* 0x000fea0003800000 */
[----:B------:R-:W-:Y:S01]  /*7ca0*/  BPT.TRAP 0x1 ;  /* 0x000000040000795c */ /* 0x000fe20000300000 */
.L_x_126:
[----:B------:R-:W-:-:S04]  /*7cb0*/  UIADD3 UR8, UR5, 0x384e8, URZ ;  /* 0x000384e805087890 */ /* 0x000fc8000fffe03f */
[----:B------:R-:W-:-:S09]  /*7cc0*/  UPRMT UR8, UR41, 0x654, UR8 ;  /* 0x0000065429087896 */ /* 0x000fd20008000008 */
[----:B------:R-:W-:Y:S01]  /*7cd0*/  SYNCS.ARRIVE.TRANS64.RED.A1T0 RZ, [UR8], RZ ;  /* 0x000000ffffff79a7 */ /* 0x000fe20008100408 */
[----:B------:R-:W-:Y:S05]  /*7ce0*/  @!P2 BRA `(.L_x_127) ;  /* 0x000000000004a947 */ /* 0x000fea0003800000 */
[----:B------:R-:W-:Y:S01]  /*7cf0*/  BPT.TRAP 0x1 ;  /* 0x000000040000795c */ /* 0x000fe20000300000 */
.L_x_127:
[----:B------:R-:W5:Y:S02]  /*7d00*/  SYNCS.PHASECHK.TRANS64.TRYWAIT P1, [UR5+0x38510], R2 ;  /* 0x03851002ff0075a7 */ /* 0x000f640008020145 */
[----:B-----5:R-:W-:Y:S05]  /*7d10*/  @!P1 BRA `(.L_x_128) ;  /* 0x0000004c00bc9947 */ /* 0x020fea0003800000 */
.L_x_239:
        /* <DEDUP_REMOVED lines=14> */
[----:B-1----:R-:W-:Y:S05]  /*7e00*/  @!P2 BRA `(.L_x_131) ;  /* 0x000000000004a947 */ /* 0x002fea0003800000 */
[----:B------:R-:W-:Y:S01]  /*7e10*/  BPT.TRAP 0x1 ;  /* 0x000000040000795c */ /* 0x000fe20000300000 */
.L_x_131:
[----:B--234-:R-:W1:Y:S02]  /*7e20*/  LDC R3, c[0x0][0x828] ;  /* 0x00020a00ff037b82 */ /* 0x01ce640000000800 */
[----:B-1----:R1:W-:Y:S02]  /*7e30*/  SYNCS.ARRIVE.TRANS64.RED.A0TR RZ, [UR5+0x384f0], R3 ;  /* 0x0384f003ffff79a7 */ /* 0x0023e40008300405 */
.L_x_130:
[----:B------:R-:W-:Y:S05]  /*7e40*/  BSYNC B0 ;  /* 0x0000000000007941 */ /* 0x000fea0003800000 */
.L_x_129:
[----:B------:R-:W-:Y:S05]  /*7e50*/  @!P2 BRA `(.L_x_132) ;  /* 0x000000000004a947 */ /* 0x000fea0003800000 */
[----:B------:R-:W-:Y:S01]  /*7e60*/  BPT.TRAP 0x1 ;  /* 0x000000040000795c */ /* 0x000fe20000300000 */
.L_x_132:
[----:B------:R-:W-:-:S04]  /*7e70*/  UIADD3 UR8, UR5, 0x384f0, URZ ;  /* 0x000384f005087890 */ /* 0x000fc8000fffe03f */
[----:B------:R-:W-:-:S09]  /*7e80*/  UPRMT UR8, UR41, 0x654, UR8 ;  /* 0x0000065429087896 */ /* 0x000fd20008000008 */
[----:B------:R-:W-:Y:S01]  /*7e90*/  SYNCS.ARRIVE.TRANS64.RED.A1T0 RZ, [UR8], RZ ;  /* 0x000000ffffff79a7 */ /* 0x000fe20008100408 */
[----:B------:R-:W-:Y:S05]  /*7ea0*/  @!P2 BRA `(.L_x_133) ;  /* 0x000000000004a947 */ /* 0x000fea0003800000 */
[----:B------:R-:W-:Y:S01]  /*7eb0*/  BPT.TRAP 0x1 ;  /* 0x000000040000795c */ /* 0x000fe20000300000 */
.L_x_133:
[----:B------:R-:W5:Y:S02]  /*7ec0*/  SYNCS.PHASECHK.TRANS64.TRYWAIT P1, [UR5+0x38518], R2 ;  /* 0x03851802ff0075a7 */ /* 0x000f640008020145 */
[----:B-----5:R-:W-:Y:S05]  /*7ed0*/  @!P1 BRA `(.L_x_134) ;  /* 0x0000004c00649947 */ /* 0x020fea0003800000 */
.L_x_240:
        /* <DEDUP_REMOVED lines=16> */
.L_x_137:
[----:B--2---:R-:W1:Y:S02]  /*7fe0*/  LDC R2, c[0x0][0x828] ;  /* 0x00020a00ff027b82 */ /* 0x004e640000000800 */
[----:B-1----:R1:W-:Y:S02]  /*7ff0*/  SYNCS.ARRIVE.TRANS64.RED.A0TR RZ, [UR5+0x384f8], R2 ;  /* 0x0384f802ffff79a7 */ /* 0x0023e40008300405 */
.L_x_136:
[----:B------:R-:W-:Y:S05]  /*8000*/  BSYNC B0 ;  /* 0x0000000000007941 */ /* 0x000fea0003800000 */
.L_x_135:
[----:B------:R-:W-:Y:S05]  /*8010*/  @!P2 BRA `(.L_x_138) ;  /* 0x000000000004a947 */ /* 0x000fea0003800000 */
[----:B------:R-:W-:Y:S01]  /*8020*/  BPT.TRAP 0x1 ;  /* 0x000000040000795c */ /* 0x000fe20000300000 */
.L_x_138:
[----:B-1----:R-:W-:Y:S01]  /*8030*/  ISETP.NE.AND P0, PT, R7, RZ, PT ;  /* 0x000000ff0700720c */ /* 0x002fe20003f05270 */
[----:B------:R-:W-:Y:S01]  /*8040*/  UIADD3 UR8, UR5, 0x384f8, URZ ;  /* 0x000384f805087890 */ /* 0x000fe2000fffe03f */
[CC--:B------:R-:W-:Y:S02]  /*8050*/  ISETP.NE.AND P3, PT, R18.reuse, R6.reuse, PT ;  /* 0x000000061200720c */ /* 0x0c0fe40003f65270 */
[----:B------:R-:W-:Y:S01]  /*8060*/  ISETP.EQ.OR P0, PT, R18, R6, !P0 ;  /* 0x000000061200720c */ /* 0x000fe20004702670 */
[----:B------:R-:W-:Y:S01]  /*8070*/  UPRMT UR8, UR41, 0x654, UR8 ;  /* 0x0000065429087896 */ /* 0x000fe20008000008 */
[----:B------:R-:W-:-:S08]  /*8080*/  LOP3.LUT R0, R0, 0x1, RZ, 0x3c, !PT ;  /* 0x0000000100007812 */ /* 0x000fd000078e3cff */
[----:B------:R-:W-:Y:S03]  /*8090*/  SYNCS.ARRIVE.TRANS64.RED.A1T0 RZ, [UR8], RZ ;  /* 0x000000ffffff79a7 */ /* 0x000fe60008100408 */
[----:B------:R-:W-:Y:S05]  /*80a0*/  @P0 BRA `(.L_x_139) ;  /* 0x0000000400040947 */ /* 0x000fea0003800000 */
[----:B------:R-:W-:Y:S01]  /*80b0*/  ELECT P0, URZ, PT ;  /* 0x00000000003f782f */ /* 0x000fe20003800000 */
[----:B------:R-:W-:-:S12]  /*80c0*/  BSSY B0, `(.L_x_140) ;  /* 0x0000032000007945 */ /* 0x000fd80003800000 */
[----:B------:R-:W-:Y:S05]  /*80d0*/  @!P0 BRA `(.L_x_141) ;  /* 0x0000000000c08947 */ /* 0x000fea0003800000 */
[----:B--234-:R-:W1:Y:S08]  /*80e0*/  LDC.64 R2, c[0x0][0x290] ;  /* 0x0000a400ff027b82 */ /* 0x01ce700000000a00 */
[----:B------:R-:W2:Y:S08]  /*80f0*/  LDC.64 R14, c[0x0][0x808] ;  /* 0x00020200ff0e7b82 */ /* 0x000eb00000000a00 */
[----:B------:R-:W3:Y:S01]  /*8100*/  LDC.64 R16, c[0x0][0x810] ;  /* 0x00020400ff107b82 */ /* 0x000ee20000000a00 */
[----:B-1----:R-:W-:-:S05]  /*8110*/  IMAD.WIDE R2, R6, 0xc, R2 ;  /* 0x0000000c06027825 */ /* 0x002fca00078e0202 */
[----:B------:R1:W5:Y:S04]  /*8120*/  LDG.E R10, desc[UR56][R2.64] ;  /* 0x00000038020a7981 */ /* 0x000368000c1e1900 */
[----:B------:R1:W5:Y:S01]  /*8130*/  LDG.E R13, desc[UR56][R2.64+0x4] ;  /* 0x00000438020d7981 */ /* 0x000362000c1e1900 */
[----:B--2---:R-:W-:Y:S02]  /*8140*/  ISETP.NE.U32.AND P0, PT, R14, RZ, PT ;  /* 0x000000ff0e00720c */ /* 0x004fe40003f05070 */
[----:B------:R-:W-:Y:S02]  /*8150*/  SHF.R.S32.HI R8, RZ, 0x1f, R6 ;  /* 0x0000001fff087819 */ /* 0x000fe40000011406 */
[----:B------:R-:W-:Y:S02]  /*8160*/  ISETP.NE.AND.EX P0, PT, R15, RZ, PT, P0 ;  /* 0x000000ff0f00720c */ /* 0x000fe40003f05300 */
[----:B---3--:R-:W-:-:S04]  /*8170*/  ISETP.NE.U32.AND P1, PT, R16, RZ, PT ;  /* 0x000000ff1000720c */ /* 0x008fc80003f25070 */
[----:B------:R-:W-:-:S07]  /*8180*/  ISETP.NE.AND.EX P1, PT, R17, RZ, PT, P1 ;  /* 0x000000ff1100720c */ /* 0x000fce0003f25310 */
[----:B-1----:R-:W-:Y:S06]  /*8190*/  @!P0 BRA `(.L_x_142) ;  /* 0x0000000000108947 */ /* 0x002fec0003800000 */
[----:B------:R-:W-:-:S04]  /*81a0*/  LEA R2, P0, R6, R14, 0x3 ;  /* 0x0000000e06027211 */ /* 0x000fc800078018ff */
[----:B------:R-:W-:-:S06]  /*81b0*/  LEA.HI.X R3, R6, R15, R8, 0x3, P0 ;  /* 0x0000000f06037211 */ /* 0x000fcc00000f1c08 */
[----:B------:R-:W2:Y:S04]  /*81c0*/  LDG.E.64 R2, desc[UR56][R2.64] ;  /* 0x0000003802027981 */ /* 0x000ea8000c1e1b00 */
[----:B--2---:R1:W-:Y:S02]  /*81d0*/  STS.64 [UR24], R2 ;  /* 0x00000002ff007988 */ /* 0x0043e40008000a18 */
.L_x_142:
[----:B------:R-:W-:Y:S05]  /*81e0*/  @!P1 BRA `(.L_x_141) ;  /* 0x00000000007c9947 */ /* 0x000fea0003800000 */
[----:B-1----:R-:W-:-:S04]  /*81f0*/  LEA R2, P0, R6, R16, 0x3 ;  /* 0x0000001006027211 */ /* 0x002fc800078018ff */
[----:B------:R-:W-:Y:S02]  /*8200*/  LEA.HI.X R3, R6, R17, R8, 0x3, P0 ;  /* 0x0000001106037211 */ /* 0x000fe400000f1c08 */
[----:B------:R-:W1:Y:S04]  /*8210*/  LDS R8, [UR24+0x1c] ;  /* 0x00001c18ff087984 */ /* 0x000e680008000800 */
[----:B------:R-:W2:Y:S01]  /*8220*/  LDG.E.64 R2, desc[UR56][R2.64] ;  /* 0x0000003802027981 */ /* 0x000ea2000c1e1b00 */
        /* <DEDUP_REMOVED lines=13> */
[----:B------:R1:W-:Y:S04]  /*8300*/  STS [UR24+0x1c], R8 ;  /* 0x00001c08ff007988 */ /* 0x0003e80008000818 */
[----:B------:R-:W2:Y:S01]  /*8310*/  LDS R11, [UR24+0x1c] ;  /* 0x00001c18ff0b7984 */ /* 0x000ea20008000800 */
[----:B-1---5:R-:W-:Y:S01]  /*8320*/  VIADD R8, R10, 0xffffffff ;  /* 0xffffffff0a087836 */ /* 0x022fe20000000000 */
[----:B--2---:R-:W-:-:S05]  /*8330*/  LOP3.LUT R11, R11, 0xf0, RZ, 0xb8, !PT ;  /* 0x000000f00b0b7812 */ /* 0x004fca00078eb8ff */
[----:B------:R1:W-:Y:S04]  /*8340*/  STS [UR24+0x1c], R11 ;  /* 0x00001c0bff007988 */ /* 0x0003e80008000818 */
[----:B------:R-:W2:Y:S01]  /*8350*/  LDS R9, [UR24+0x1c] ;  /* 0x00001c18ff097984 */ /* 0x000ea20008000800 */
[----:B-1----:R-:W-:Y:S02]  /*8360*/  CS2R R10, SRZ ;  /* 0x00000000000a7805 */ /* 0x002fe4000001ff00 */
[----:B--2---:R-:W-:Y:S01]  /*8370*/  LOP3.LUT R17, R9, 0xf00, RZ, 0xb8, !PT ;  /* 0x00000f0009117812 */ /* 0x004fe200078eb8ff */
[----:B------:R-:W-:-:S04]  /*8380*/  VIADD R9, R13, 0xffffffff ;  /* 0xffffffff0d097836 */ /* 0x000fc80000000000 */
[----:B------:R-:W-:Y:S04]  /*8390*/  STS.64 [UR24+0x18], R16 ;  /* 0x00001810ff007988 */ /* 0x000fe80008000a18 */
[----:B------:R-:W1:Y:S04]  /*83a0*/  LDS R15, [UR24+0x1c] ;  /* 0x00001c18ff0f7984 */ /* 0x000e680008000800 */
[----:B------:R2:W-:Y:S01]  /*83b0*/  STS.128 [UR24+0x20], R8 ;  /* 0x00002008ff007988 */ /* 0x0005e20008000c18 */
[----:B-1----:R-:W-:-:S05]  /*83c0*/  LOP3.LUT R2, R15, 0xf000, RZ, 0xb8, !PT ;  /* 0x0000f0000f027812 */ /* 0x002fca00078eb8ff */
[----:B------:R2:W-:Y:S02]  /*83d0*/  STS [UR24+0x1c], R2 ;  /* 0x00001c02ff007988 */ /* 0x0005e40008000818 */
.L_x_141:
[----:B------:R-:W-:Y:S05]  /*83e0*/  BSYNC B0 ;  /* 0x0000000000007941 */ /* 0x000fea0003800000 */
.L_x_140:
[----:B-12---:R-:W1:Y:S01]  /*83f0*/  S2R R2, SR_LANEID ;  /* 0x0000000000027919 */ /* 0x006e620000000000 */
[----:B------:R-:W-:Y:S01]  /*8400*/  NOP ;  /* 0x0000000000007918 */ /* 0x000fe20000000000 */
[----:B------:R-:W-:Y:S01]  /*8410*/  ELECT P0, URZ, PT ;  /* 0x00000000003f782f */ /* 0x000fe20003800000 */
[----:B------:R-:W-:Y:S01]  /*8420*/  BSSY B0, `(.L_x_143) ;  /* 0x0000008000007945 */ /* 0x000fe20003800000 */
[----:B-1----:R-:W-:-:S05]  /*8430*/  IMAD.SHL.U32 R8, R2, 0x4, RZ ;  /* 0x0000000402087824 */ /* 0x002fca00078e00ff */
[----:B------:R1:W2:Y:S01]  /*8440*/  LDS R9, [R8+UR24] ;  /* 0x0000001808097984 */ /* 0x0002a20008000800 */
[----:B------:R-:W-:-:S05]  /*8450*/  IADD3 R2, P1, R8, UR6, RZ ;  /* 0x0000000608027c10 */ /* 0x000fca000ff3e0ff */
[----:B---34-:R-:W-:Y:S01]  /*8460*/  IMAD.X R3, RZ, RZ, UR7, P1 ;  /* 0x00000007ff037e24 */ /* 0x018fe200088e06ff */
[----:B------:R-:W-:Y:S07]  /*8470*/  @!P0 BRA `(.L_x_144) ;  /* 0x0000000000088947 */ /* 0x000fee0003800000 */
[----:B------:R0:W-:Y:S01]  /*8480*/  UTMACMDFLUSH ;  /* 0x00000000000079b7 */ /* 0x0001e20000000000 */
[----:B------:R-:W-:-:S04]  /*8490*/  DEPBAR.LE SB0, 0x0 ;  /* 0x000080000000791a */ /* 0x000fc80000000000 */
.L_x_144:
[----:B------:R-:W-:Y:S05]  /*84a0*/  BSYNC B0 ;  /* 0x0000000000007941 */ /* 0x000fea0003800000 */
.L_x_143:
[----:B--2---:R2:W5:Y:S02]  /*84b0*/  ATOMG.E.EXCH.STRONG.GPU PT, RZ, [R2], R9 ;  /* 0x0000000902ff73a8 */ /* 0x00456400041ee100 */
.L_x_139:
[----:B------:R-:W-:Y:S01]  /*84c0*/  UIADD3 UR4, UR4, 0x1, URZ ;  /* 0x0000000104047890 */ /* 0x000fe2000fffe03f */
[----:B------:R-:W-:Y:S01]  /*84d0*/  ISETP.NE.AND P0, PT, R7, RZ, PT ;  /* 0x000000ff0700720c */ /* 0x000fe20003f05270 */
[----:B------:R-:W-:Y:S01]  /*84e0*/  IMAD.MOV.U32 R16, RZ, RZ, R4 ;  /* 0x000000ffff107224 */ /* 0x000fe200078e0004 */
[----:B--2---:R-:W-:Y:S01]  /*84f0*/  SEL R2, RZ, 0x1, !P3 ;  /* 0x00000001ff027807 */ /* 0x004fe20005800000 */
[----:B------:R-:W-:Y:S01]  /*8500*/  UISETP.NE.AND UP0, UPT, UR4, 0x8, UPT ;  /* 0x000000080400788c */ /* 0x000fe2000bf05270 */
[----:B------:R-:W-:Y:S02]  /*8510*/  IMAD.MOV.U32 R17, RZ, RZ, R5 ;  /* 0x000000ffff117224 */ /* 0x000fe400078e0005 */
[----:B------:R-:W-:Y:S01]  /*8520*/  IMAD.MOV.U32 R18, RZ, RZ, R6 ;  /* 0x000000ffff127224 */ /* 0x000fe200078e0006 */
[----:B------:R-:W-:Y:S02]  /*8530*/  USEL UR8, URZ, 0x1, UP0 ;  /* 0x000000013f087887 */ /* 0x000fe40008000000 */
[----:B------:R-:W-:-:S04]  /*8540*/  USEL UR4, UR4, URZ, UP0 ;  /* 0x0000003f04047287 */ /* 0x000fc80008000000 */
[----:B------:R-:W-:Y:S01]  /*8550*/  LOP3.LUT R12, R12, UR8, RZ, 0x3c, !PT ;  /* 0x000000080c0c7c12 */ /* 0x000fe2000f8e3cff */
[----:B------:R-:W-:Y:S07]  /*8560*/  @P0 BRA `(.L_x_145) ;  /* 0xfffffff000300947 */ /* 0x000fee000383ffff */
[----:B-----5:R-:W-:Y:S01]  /*8570*/  ELECT P0, URZ, PT ;  /* 0x00000000003f782f */ /* 0x020fe20003800000 */
[----:B------:R-:W-:-:S12]  /*8580*/  BSSY B0, `(.L_x_146) ;  /* 0x0000017000007945 */ /* 0x000fd80003800000 */
[----:B------:R-:W-:Y:S05]  /*8590*/  @!P0 BRA `(.L_x_147) ;  /* 0x0000000000548947 */ /* 0x000fea0003800000 */
[----:B------:R-:W-:Y:S05]  /*85a0*/  @!P2 BRA `(.L_x_148) ;  /* 0x000000000004a947 */ /* 0x000fea0003800000 */
[----:B------:R-:W-:Y:S01]  /*85b0*/  BPT.TRAP 0x1 ;  /* 0x000000040000795c */ /* 0x000fe20000300000 */
.L_x_148:
[----:B------:R-:W-:-:S04]  /*85c0*/  SHF.L.U32 R2, R0, 0x1f, RZ ;  /* 0x0000001f00027819 */ /* 0x000fc800000006ff */
[----:B------:R-:W2:Y:S02]  /*85d0*/  SYNCS.PHASECHK.TRANS64.TRYWAIT P0, [UR5+0x38500], R2 ;  /* 0x03850002ff0075a7 */ /* 0x000ea40008000145 */
[----:B--2---:R-:W-:Y:S05]  /*85e0*/  @!P0 BRA `(.L_x_149) ;  /* 0x0000004400b88947 */ /* 0x004fea0003800000 */
.L_x_241:
[----:B------:R-:W-:Y:S05]  /*85f0*/  @!P2 BRA `(.L_x_150) ;  /* 0x000000000004a947 */ /* 0x000fea0003800000 */
[----:B------:R-:W-:Y:S01]  /*8600*/  BPT.TRAP 0x1 ;  /* 0x000000040000795c */ /* 0x000fe20000300000 */
.L_x_150:
[----:B------:R-:W5:Y:S02]  /*8610*/  SYNCS.PHASECHK.TRANS64.TRYWAIT P0, [UR5+0x38508], R2 ;  /* 0x03850802ff0075a7 */ /* 0x000f640008000145 */
[----:B-----5:R-:W-:Y:S05]  /*8620*/  @!P0 BRA `(.L_x_151) ;  /* 0x0000004400c08947 */ /* 0x020fea0003800000 */
.L_x_242:
[----:B------:R-:W-:Y:S05]  /*8630*/  @!P2 BRA `(.L_x_152) ;  /* 0x000000000004a947 */ /* 0x000fea0003800000 */
[----:B------:R-:W-:Y:S01]  /*8640*/  BPT.TRAP 0x1 ;  /* 0x000000040000795c */ /* 0x000fe20000300000 */
.L_x_152:
[----:B------:R-:W5:Y:S02]  /*8650*/  SYNCS.PHASECHK.TRANS64.TRYWAIT P0, [UR5+0x38510], R2 ;  /* 0x03851002ff0075a7 */ /* 0x000f640008000145 */
[----:B-----5:R-:W-:Y:S05]  /*8660*/  @!P0 BRA `(.L_x_153) ;  /* 0x0000004400c88947 */ /* 0x020fea0003800000 */
.L_x_243:
[----:B------:R-:W-:Y:S05]  /*8670*/  @!P2 BRA `(.L_x_154) ;  /* 0x000000000004a947 */ /* 0x000fea0003800000 */
[----:B------:R-:W-:Y:S01]  /*8680*/  BPT.TRAP 0x1 ;  /* 0x000000040000795c */ /* 0x000fe20000300000 */
.L_x_154:
[----:B--2---:R-:W-:Y:S01]  /*8690*/  SHF.L.U32 R2, R0, 0x1f, RZ ;  /* 0x0000001f00027819 */ /* 0x004fe200000006ff */
[----:B---34-:R-:W-:-:S04]  /*86a0*/  IMAD.U32 R3, RZ, RZ, UR5 ;  /* 0x00000005ff037e24 */ /* 0x018fc8000f8e00ff */
[----:B------:R2:W3:Y:S03]  /*86b0*/  SYNCS.PHASECHK.TRANS64.TRYWAIT P0, [R3+URZ+0x38518], R2 ;  /* 0x03851802030075a7 */ /* 0x0004e6000800017f */
[----:B---3--:R-:W-:Y:S05]  /*86c0*/  @!P0 NANOSLEEP.SYNCS 0x989680 ;  /* 0x009896800000895d */ /* 0x008fea0003900000 */
[----:B------:R-:W3:Y:S02]  /*86d0*/  @!P0 SYNCS.PHASECHK.TRANS64 P0, [R3+URZ+0x38518], R2 ;  /* 0x03851802030085a7 */ /* 0x000ee4000800007f */
[----:B---3--:R-:W-:Y:S05]  /*86e0*/  @!P0 BRA `(.L_x_154) ;  /* 0xfffffffc00e88947 */ /* 0x008fea000383ffff */
.L_x_147:
[----:B------:R-:W-:Y:S05]  /*86f0*/  BSYNC B0 ;  /* 0x0000000000007941 */ /* 0x000fea0003800000 */
.L_x_146:
[----:B------:R-:W-:Y:S05]  /*8700*/  EXIT ;  /* 0x000000000000794d */ /* 0x000fea0003800000 */
.L_x_100:
[----:B------:R-:W1:Y:S01]  /*8710*/  S2UR UR4, SR_CTAID.Y ;  /* 0x00000000000479c3 */ /* 0x000e620000002600 */
[----:B------:R-:W3:Y:S01]  /*8720*/  S2R R37, SR_LANEID ;  /* 0x0000000000257919 */ /* 0x000ee20000000000 */
[----:B------:R-:W-:Y:S01]  /*8730*/  ELECT P0, URZ, PT ;  /* 0x00000000003f782f */ /* 0x000fe20003800000 */
[----:B------:R-:W-:Y:S01]  /*8740*/  BSSY B0, `(.L_x_155) ;  /* 0x0000037000007945 */ /* 0x000fe20003800000 */
[----:B------:R-:W-:Y:S01]  /*8750*/  ULDC.64 UR12, c[0x0][0x508] ;  /* 0x00014200000c7ab9 */ /* 0x000fe20000000a00 */
[----:B-1----:R-:W-:-:S04]  /*8760*/  UIMAD UR4, UR4, UR39, UR40 ;  /* 0x00000027040472a4 */ /* 0x002fc8000f8e0228 */
[----:B------:R-:W-:-:S06]  /*8770*/  UIMAD.WIDE UR12, UR4, 0x80, UR12 ;  /* 0x00000080040c78a5 */ /* 0x000fcc000f8e020c */
[----:B------:R-:W-:Y:S06]  /*8780*/  @!P0 BRA `(.L_x_156) ;  /* 0x0000000000c88947 */ /* 0x000fec0003800000 */
[----:B------:R-:W1:Y:S01]  /*8790*/  LDC.64 R8, c[0x0][0x300] ;  /* 0x0000c000ff087b82 */ /* 0x000e620000000a00 */
[----:B------:R-:W-:Y:S02]  /*87a0*/  UMOV UR4, 0x400 ;  /* 0x0000040000047882 */ /* 0x000fe40000000000 */
[----:B--2---:R-:W-:-:S05]  /*87b0*/  ULEA UR4, UR41, UR4, 0x18 ;  /* 0x0000000429047291 */ /* 0x004fca000f8ec03f */
[----:B------:R-:W1:Y:S08]  /*87c0*/  LDC.64 R10, c[0x0][0x308] ;  /* 0x0000c200ff0a7b82 */ /* 0x000e700000000a00 */
[----:B------:R-:W2:Y:S08]  /*87d0*/  LDC.64 R4, c[0x0][0x330] ;  /* 0x0000cc00ff047b82 */ /* 0x000eb00000000a00 */
[----:B------:R-:W2:Y:S01]  /*87e0*/  LDC.64 R6, c[0x0][0x338] ;  /* 0x0000ce00ff067b82 */ /* 0x000ea20000000a00 */
[----:B-1----:R1:W-:Y:S07]  /*87f0*/  STS.128 [UR4+0x38600], R8 ;  /* 0x03860008ff007988 */ /* 0x0023ee0008000c04 */
[----:B------:R-:W4:Y:S08]  /*8800*/  LDC.64 R32, c[0x0][0x310] ;  /* 0x0000c400ff207b82 */ /* 0x000f300000000a00 */
[----:B------:R-:W4:Y:S01]  /*8810*/  LDC.64 R34, c[0x0][0x318] ;  /* 0x0000c600ff227b82 */ /* 0x000f220000000a00 */
[----:B--2---:R2:W-:Y:S07]  /*8820*/  STS.128 [UR4+0x38630], R4 ;  /* 0x03863004ff007988 */ /* 0x0045ee0008000c04 */
[----:B------:R-:W5:Y:S08]  /*8830*/  LDC.64 R28, c[0x0][0x320] ;  /* 0x0000c800ff1c7b82 */ /* 0x000f700000000a00 */
[----:B------:R-:W5:Y:S08]  /*8840*/  LDC.64 R30, c[0x0][0x328] ;  /* 0x0000ca00ff1e7b82 */ /* 0x000f700000000a00 */
[----:B------:R-:W3:Y:S01]  /*8850*/  LDC.64 R24, c[0x0][0x340] ;  /* 0x0000d000ff187b82 */ /* 0x000ee20000000a00 */
[----:B----4-:R4:W-:Y:S07]  /*8860*/  STS.128 [UR4+0x38610], R32 ;  /* 0x03861020ff007988 */ /* 0x0109ee0008000c04 */
[----:B------:R-:W3:Y:S08]  /*8870*/  LDC.64 R26, c[0x0][0x348] ;  /* 0x0000d200ff1a7b82 */ /* 0x000ef00000000a00 */
[----:B------:R-:W2:Y:S01]  /*8880*/  LDC.64 R20, c[0x0][0x350] ;  /* 0x0000d400ff147b82 */ /* 0x000ea20000000a00 */
[----:B-----5:R5:W-:Y:S07]  /*8890*/  STS.128 [UR4+0x38620], R28 ;  /* 0x0386201cff007988 */ /* 0x020bee0008000c04 */
[----:B------:R-:W2:Y:S08]  /*88a0*/  LDC.64 R22, c[0x0][0x358] ;  /* 0x0000d600ff167b82 */ /* 0x000eb00000000a00 */
[----:B------:R-:W4:Y:S01]  /*88b0*/  LDC.64 R12, c[0x0][0x360] ;  /* 0x0000d800ff0c7b82 */ /* 0x000f220000000a00 */
[----:B---3--:R3:W-:Y:S07]  /*88c0*/  STS.128 [UR4+0x38640], R24 ;  /* 0x03864018ff007988 */ /* 0x0087ee0008000c04 */
[----:B------:R-:W4:Y:S08]  /*88d0*/  LDC.64 R14, c[0x0][0x368] ;  /* 0x0000da00ff0e7b82 */ /* 0x000f300000000a00 */
[----:B-1----:R-:W1:Y:S01]  /*88e0*/  LDC.64 R8, c[0x0][0x370] ;  /* 0x0000dc00ff087b82 */ /* 0x002e620000000a00 */
[----:B--2---:R2:W-:Y:S07]  /*88f0*/  STS.128 [UR4+0x38650], R20 ;  /* 0x03865014ff007988 */ /* 0x0045ee0008000c04 */
[----:B------:R-:W1:Y:S08]  /*8900*/  LDC.64 R10, c[0x0][0x378] ;  /* 0x0000de00ff0a7b82 */ /* 0x000e700000000a00 */
[----:B------:R-:W5:Y:S01]  /*8910*/  LDC.64 R4, c[0x0][0x410] ;  /* 0x00010400ff047b82 */ /* 0x000f620000000a00 */
[----:B----4-:R4:W-:Y:S07]  /*8920*/  STS.128 [UR4+0x38660], R12 ;  /* 0x0386600cff007988 */ /* 0x0109ee0008000c04 */
[----:B------:R-:W5:Y:S01]  /*8930*/  LDC.64 R6, c[0x0][0x418] ;  /* 0x00010600ff067b82 */ /* 0x000f620000000a00 */
[----:B-1----:R1:W-:Y:S07]  /*8940*/  STS.128 [UR4+0x38670], R8 ;  /* 0x03867008ff007988 */ /* 0x0023ee0008000c04 */
[----:B------:R-:W2:Y:S08]  /*8950*/  LDC.64 R32, c[0x0][0x400] ;  /* 0x00010000ff207b82 */ /* 0x000eb00000000a00 */
[----:B------:R-:W2:Y:S01]  /*8960*/  LDC.64 R34, c[0x0][0x408] ;  /* 0x00010200ff227b82 */ /* 0x000ea20000000a00 */
[----:B-----5:R5:W-:Y:S07]  /*8970*/  STS.128 [UR4+0x38690], R4 ;  /* 0x03869004ff007988 */ /* 0x020bee0008000c04 */
[----:B------:R-:W4:Y:S08]  /*8980*/  LDC.64 R28, c[0x0][0x420] ;  /* 0x00010800ff1c7b82 */ /* 0x000f300000000a00 */
[----:B------:R-:W4:Y:S08]  /*8990*/  LDC.64 R30, c[0x0][0x428] ;  /* 0x00010a00ff1e7b82 */ /* 0x000f300000000a00 */
[----:B---3--:R-:W3:Y:S01]  /*89a0*/  LDC.64 R24, c[0x0][0x430] ;  /* 0x00010c00ff187b82 */ /* 0x008ee20000000a00 */
[----:B--2---:R2:W-:Y:S07]  /*89b0*/  STS.128 [UR4+0x38680], R32 ;  /* 0x03868020ff007988 */ /* 0x0045ee0008000c04 */
[----:B------:R-:W3:Y:S08]  /*89c0*/  LDC.64 R26, c[0x0][0x438] ;  /* 0x00010e00ff1a7b82 */ /* 0x000ef00000000a00 */
[----:B------:R-:W5:Y:S01]  /*89d0*/  LDC.64 R20, c[0x0][0x440] ;  /* 0x00011000ff147b82 */ /* 0x000f620000000a00 */
[----:B----4-:R2:W-:Y:S07]  /*89e0*/  STS.128 [UR4+0x386a0], R28 ;  /* 0x0386a01cff007988 */ /* 0x0105ee0008000c04 */
[----:B------:R-:W5:Y:S08]  /*89f0*/  LDC.64 R22, c[0x0][0x448] ;  /* 0x00011200ff167b82 */ /* 0x000f700000000a00 */
[----:B------:R-:W4:Y:S01]  /*8a00*/  LDC.64 R12, c[0x0][0x450] ;  /* 0x00011400ff0c7b82 */ /* 0x000f220000000a00 */
[----:B---3--:R2:W-:Y:S07]  /*8a10*/  STS.128 [UR4+0x386b0], R24 ;  /* 0x0386b018ff007988 */ /* 0x0085ee0008000c04 */
[----:B------:R-:W4:Y:S08]  /*8a20*/  LDC.64 R14, c[0x0][0x458] ;  /* 0x00011600ff0e7b82 */ /* 0x000f300000000a00 */
[----:B-1----:R-:W1:Y:S01]  /*8a30*/  LDC.64 R8, c[0x0][0x460] ;  /* 0x00011800ff087b82 */ /* 0x002e620000000a00 */
[----:B-----5:R2:W-:Y:S07]  /*8a40*/  STS.128 [UR4+0x386c0], R20 ;  /* 0x0386c014ff007988 */ /* 0x0205ee0008000c04 */
[----:B------:R-:W1:Y:S08]  /*8a50*/  LDC.64 R10, c[0x0][0x468] ;  /* 0x00011a00ff0a7b82 */ /* 0x000e700000000a00 */
[----:B------:R-:W3:Y:S01]  /*8a60*/  LDC.64 R4, c[0x0][0x470] ;  /* 0x00011c00ff047b82 */ /* 0x000ee20000000a00 */
[----:B----4-:R2:W-:Y:S07]  /*8a70*/  STS.128 [UR4+0x386d0], R12 ;  /* 0x0386d00cff007988 */ /* 0x0105ee0008000c04 */
[----:B------:R-:W3:Y:S01]  /*8a80*/  LDC.64 R6, c[0x0][0x478] ;  /* 0x00011e00ff067b82 */ /* 0x000ee20000000a00 */
[----:B-1----:R2:W-:Y:S04]  /*8a90*/  STS.128 [UR4+0x386e0], R8 ;  /* 0x0386e008ff007988 */ /* 0x0025e80008000c04 */
[----:B---3--:R2:W-:Y:S02]  /*8aa0*/  STS.128 [UR4+0x386f0], R4 ;  /* 0x0386f004ff007988 */ /* 0x0085e40008000c04 */
.L_x_156:
[----:B--2---:R-:W-:Y:S05]  /*8ab0*/  BSYNC B0 ;  /* 0x0000000000007941 */ /* 0x004fea0003800000 */
.L_x_155:
[----:B------:R-:W-:Y:S01]  /*8ac0*/  ELECT P0, URZ, PT ;  /* 0x00000000003f782f */ /* 0x000fe20003800000 */
[----:B------:R-:W-:Y:S01]  /*8ad0*/  NOP ;  /* 0x0000000000007918 */ /* 0x000fe20000000000 */
[----:B------:R-:W-:Y:S11]  /*8ae0*/  BSSY B0, `(.L_x_157) ;  /* 0x0000052000007945 */ /* 0x000ff60003800000 */
[----:B------:R-:W-:Y:S05]  /*8af0*/  @!P0 BRA `(.L_x_158) ;  /* 0x0000000400408947 */ /* 0x000fea0003800000 */
[C---:B------:R-:W-:Y:S01]  /*8b00*/  IMAD.SHL.U32 R20, R18.reuse, 0x8, RZ ;  /* 0x0000000812147824 */ /* 0x040fe200078e00ff */
[----:B------:R-:W-:Y:S01]  /*8b10*/  ULDC.64 UR4, c[0x0][0x518] ;  /* 0x0001460000047ab9 */ /* 0x000fe20000000a00 */
[----:B------:R-:W-:Y:S01]  /*8b20*/  ULDC.64 UR6, c[0x0][0x528] ;  /* 0x00014a0000067ab9 */ /* 0x000fe20000000a00 */
[----:B------:R-:W-:Y:S02]  /*8b30*/  SHF.L.U64.HI R3, R18, 0x3, R3 ;  /* 0x0000000312037819 */ /* 0x000fe40000010203 */
[C---:B------:R-:W-:Y:S02]  /*8b40*/  IADD3 R6, P0, R20.reuse, UR4, RZ ;  /* 0x0000000414067c10 */ /* 0x040fe4000ff1e0ff */
[----:B------:R-:W-:Y:S02]  /*8b50*/  IADD3 R4, P1, R20, UR6, RZ ;  /* 0x0000000614047c10 */ /* 0x000fe4000ff3e0ff */
[C---:B------:R-:W-:Y:S01]  /*8b60*/  IADD3.X R7, R3.reuse, UR5, RZ, P0, !PT ;  /* 0x0000000503077c10 */ /* 0x040fe200087fe4ff */
[----:B------:R-:W-:Y:S01]  /*8b70*/  ULDC.64 UR4, c[0x0][0x510] ;  /* 0x0001440000047ab9 */ /* 0x000fe20000000a00 */
[----:B------:R-:W-:Y:S01]  /*8b80*/  IADD3.X R5, R3, UR7, RZ, P1, !PT ;  /* 0x0000000703057c10 */ /* 0x000fe20008ffe4ff */
[----:B------:R-:W-:-:S03]  /*8b90*/  ULDC.64 UR6, c[0x0][0x520] ;  /* 0x0001480000067ab9 */ /* 0x000fc60000000a00 */
[----:B------:R-:W2:Y:S04]  /*8ba0*/  LDG.E.64 R6, desc[UR56][R6.64] ;  /* 0x0000003806067981 */ /* 0x000ea8000c1e1b00 */
[----:B------:R-:W4:Y:S01]  /*8bb0*/  LDG.E.64 R4, desc[UR56][R4.64] ;  /* 0x0000003804047981 */ /* 0x000f22000c1e1b00 */
[C---:B------:R-:W-:Y:S02]  /*8bc0*/  IADD3 R22, P0, R20.reuse, UR4, RZ ;  /* 0x0000000414167c10 */ /* 0x040fe4000ff1e0ff */
[----:B------:R-:W-:Y:S02]  /*8bd0*/  IADD3 R20, P1, R20, UR6, RZ ;  /* 0x0000000614147c10 */ /* 0x000fe4000ff3e0ff */
[C---:B------:R-:W-:Y:S02]  /*8be0*/  IADD3.X R23, R3.reuse, UR5, RZ, P0, !PT ;  /* 0x0000000503177c10 */ /* 0x040fe400087fe4ff */
[----:B------:R-:W-:-:S04]  /*8bf0*/  IADD3.X R21, R3, UR7, RZ, P1, !PT ;  /* 0x0000000703157c10 */ /* 0x000fc80008ffe4ff */
[----:B------:R-:W5:Y:S04]  /*8c00*/  LDG.E.64 R22, desc[UR56][R22.64] ;  /* 0x0000003816167981 */ /* 0x000f68000c1e1b00 */
[----:B------:R-:W3:Y:S01]  /*8c10*/  LDG.E.64 R20, desc[UR56][R20.64] ;  /* 0x0000003814147981 */ /* 0x000ee2000c1e1b00 */
[----:B------:R-:W-:Y:S01]  /*8c20*/  UMOV UR4, 0x400 ;  /* 0x0000040000047882 */ /* 0x000fe20000000000 */
[----:B------:R-:W-:Y:S01]  /*8c30*/  VIADD R13, R0, 0xffffffff ;  /* 0xffffffff000d7836 */ /* 0x000fe20000000000 */
[----:B------:R-:W-:Y:S01]  /*8c40*/  ULEA UR4, UR41, UR4, 0x18 ;  /* 0x0000000429047291 */ /* 0x000fe2000f8ec03f */
[----:B------:R-:W-:-:S03]  /*8c50*/  CS2R R14, SRZ ;  /* 0x00000000000e7805 */ /* 0x000fc6000001ff00 */
[----:B------:R-:W-:Y:S02]  /*8c60*/  UIADD3 UR5, UR4, 0x38600, URZ ;  /* 0x0003860004057890 */ /* 0x000fe4000fffe03f */
[----:B------:R-:W-:-:S03]  /*8c70*/  UIADD3 UR6, UR4, 0x38680, URZ ;  /* 0x0003868004067890 */ /* 0x000fc6000fffe03f */
[----:B------:R-:W1:Y:S01]  /*8c80*/  LDS R8, [UR4+0x3861c] ;  /* 0x03861c04ff087984 */ /* 0x000e620008000800 */
[----:B------:R-:W-:Y:S02]  /*8c90*/  IMAD.U32 R24, RZ, RZ, UR5 ;  /* 0x00000005ff187e24 */ /* 0x000fe4000f8e00ff */
[----:B------:R-:W-:Y:S01]  /*8ca0*/  IMAD.U32 R26, RZ, RZ, UR6 ;  /* 0x00000006ff1a7e24 */ /* 0x000fe2000f8e00ff */
[----:B------:R-:W5:Y:S02]  /*8cb0*/  LDS R9, [UR4+0x3869c] ;  /* 0x03869c04ff097984 */ /* 0x000f640008000800 */
[----:B------:R-:W-:Y:S02]  /*8cc0*/  SHF.R.U64 R24, R24, 0x4, RZ ;  /* 0x0000000418187819 */ /* 0x000fe400000012ff */
[----:B------:R-:W-:Y:S01]  /*8cd0*/  SHF.R.U64 R26, R26, 0x4, RZ ;  /* 0x000000041a1a7819 */ /* 0x000fe200000012ff */
[----:B------:R-:W-:Y:S04]  /*8ce0*/  STS [UR4+0x38630], RZ ;  /* 0x038630ffff007988 */ /* 0x000fe80008000804 */
[----:B------:R-:W-:Y:S04]  /*8cf0*/  STS [UR4+0x38610], R24 ;  /* 0x03861018ff007988 */ /* 0x000fe80008000804 */
[----:B------:R-:W-:Y:S04]  /*8d00*/  STS [UR4+0x38614], R24 ;  /* 0x03861418ff007988 */ /* 0x000fe80008000804 */
[----:B------:R-:W-:Y:S04]  /*8d10*/  STS [UR4+0x38690], R26 ;  /* 0x0386901aff007988 */ /* 0x000fe80008000804 */
[----:B------:R-:W-:Y:S04]  /*8d20*/  STS [UR4+0x38694], R26 ;  /* 0x0386941aff007988 */ /* 0x000fe80008000804 */
[----:B------:R-:W-:Y:S01]  /*8d30*/  STS [UR4+0x386b0], RZ ;  /* 0x0386b0ffff007988 */ /* 0x000fe20008000804 */
[----:B--2---:R-:W-:-:S02]  /*8d40*/  SHF.L.U64.HI R7, R6, 0x1, R7 ;  /* 0x0000000106077819 */ /* 0x004fc40000010207 */
[C---:B----4-:R-:W-:Y:S01]  /*8d50*/  SHF.L.U64.HI R3, R4.reuse, 0x1, R5 ;  /* 0x0000000104037819 */ /* 0x050fe20000010205 */
[----:B------:R-:W-:Y:S01]  /*8d60*/  IMAD.SHL.U32 R0, R4, 0x2, RZ ;  /* 0x0000000204007824 */ /* 0x000fe200078e00ff */
[----:B------:R-:W-:Y:S02]  /*8d70*/  LOP3.LUT R5, R7, 0x1fffffff, RZ, 0xc0, !PT ;  /* 0x1fffffff07057812 */ /* 0x000fe400078ec0ff */
[----:B------:R-:W-:Y:S02]  /*8d80*/  LOP3.LUT R3, R3, 0x1fffffff, RZ, 0xc0, !PT ;  /* 0x1fffffff03037812 */ /* 0x000fe400078ec0ff */
[----:B------:R-:W-:Y:S02]  /*8d90*/  SHF.R.U32.HI R7, RZ, 0x4, R5 ;  /* 0x00000004ff077819 */ /* 0x000fe40000011605 */
[----:B------:R-:W-:Y:S02]  /*8da0*/  SHF.R.U32.HI R10, RZ, 0x4, R3 ;  /* 0x00000004ff0a7819 */ /* 0x000fe40000011603 */
[----:B-1----:R-:W-:Y:S01]  /*8db0*/  LOP3.LUT R8, R8, 0xf, R7, 0xb8, !PT ;  /* 0x0000000f08087812 */ /* 0x002fe200078eb807 */
[----:B-----5:R-:W-:Y:S01]  /*8dc0*/  STS.64 [UR4+0x38600], R22 ;  /* 0x03860016ff007988 */ /* 0x020fe20008000a04 */
[----:B------:R-:W-:-:S02]  /*8dd0*/  LOP3.LUT R9, R9, 0xf, R10, 0xb8, !PT ;  /* 0x0000000f09097812 */ /* 0x000fc400078eb80a */
[----:B------:R-:W-:Y:S01]  /*8de0*/  LOP3.LUT R0, R0, 0xfffffffe, RZ, 0xc0, !PT ;  /* 0xfffffffe00007812 */ /* 0x000fe200078ec0ff */
[----:B------:R1:W-:Y:S03]  /*8df0*/  STS [UR4+0x3861c], R8 ;  /* 0x03861c08ff007988 */ /* 0x0003e60008000804 */
[----:B------:R-:W-:Y:S01]  /*8e00*/  SHF.R.U64 R3, R0, 0x4, R3 ;  /* 0x0000000400037819 */ /* 0x000fe20000001203 */
[----:B------:R2:W-:Y:S04]  /*8e10*/  STS [UR4+0x3869c], R9 ;  /* 0x03869c09ff007988 */ /* 0x0005e80008000804 */
[----:B------:R-:W4:Y:S01]  /*8e20*/  LDS R7, [UR4+0x3861c] ;  /* 0x03861c04ff077984 */ /* 0x000f220008000800 */
[----:B-1----:R-:W-:-:S03]  /*8e30*/  VIADD R8, R36, 0xffffffff ;  /* 0xffffffff24087836 */ /* 0x002fc60000000000 */
[----:B------:R-:W1:Y:S01]  /*8e40*/  LDS R10, [UR4+0x3869c] ;  /* 0x03869c04ff0a7984 */ /* 0x000e620008000800 */
[----:B--2---:R-:W-:Y:S02]  /*8e50*/  VIADD R9, R2, 0xffffffff ;  /* 0xffffffff02097836 */ /* 0x004fe40000000000 */
[----:B------:R-:W-:Y:S01]  /*8e60*/  IMAD.SHL.U32 R2, R6, 0x2, RZ ;  /* 0x0000000206027824 */ /* 0x000fe200078e00ff */
[----:B---3--:R-:W-:Y:S01]  /*8e70*/  STS.64 [UR4+0x38680], R20 ;  /* 0x03868014ff007988 */ /* 0x008fe20008000a04 */
[----:B------:R-:W-:-:S03]  /*8e80*/  IMAD.MOV.U32 R12, RZ, RZ, R8 ;  /* 0x000000ffff0c7224 */ /* 0x000fc600078e0008 */
[----:B------:R-:W-:Y:S01]  /*8e90*/  LOP3.LUT R2, R2, 0xfffffffe, RZ, 0xc0, !PT ;  /* 0xfffffffe02027812 */ /* 0x000fe200078ec0ff */
[----:B------:R-:W-:Y:S03]  /*8ea0*/  STS [UR4+0x3868c], R3 ;  /* 0x03868c03ff007988 */ /* 0x000fe60008000804 */
[----:B------:R-:W-:Y:S01]  /*8eb0*/  SHF.R.U64 R5, R2, 0x4, R5 ;  /* 0x0000000402057819 */ /* 0x000fe20000001205 */
[----:B------:R-:W-:Y:S04]  /*8ec0*/  STS.128 [UR4+0x386a0], R12 ;  /* 0x0386a00cff007988 */ /* 0x000fe80008000c04 */
[----:B------:R-:W-:Y:S01]  /*8ed0*/  STS [UR4+0x3860c], R5 ;  /* 0x03860c05ff007988 */ /* 0x000fe20008000804 */
[----:B----4-:R-:W-:-:S02]  /*8ee0*/  LOP3.LUT R7, R7, 0xf0, RZ, 0xb8, !PT ;  /* 0x000000f007077812 */ /* 0x010fc400078eb8ff */
[----:B-1----:R-:W-:-:S03]  /*8ef0*/  LOP3.LUT R10, R10, 0xf0, RZ, 0xb8, !PT ;  /* 0x000000f00a0a7812 */ /* 0x002fc600078eb8ff */
[----:B------:R-:W-:Y:S04]  /*8f00*/  STS [UR4+0x3861c], R7 ;  /* 0x03861c07ff007988 */ /* 0x000fe80008000804 */
[----:B------:R1:W-:Y:S04]  /*8f10*/  STS [UR4+0x3869c], R10 ;  /* 0x03869c0aff007988 */ /* 0x0003e80008000804 */
[----:B------:R-:W2:Y:S04]  /*8f20*/  LDS R25, [UR4+0x3861c] ;  /* 0x03861c04ff197984 */ /* 0x000ea80008000800 */
[----:B------:R-:W3:Y:S01]  /*8f30*/  LDS R27, [UR4+0x3869c] ;  /* 0x03869c04ff1b7984 */ /* 0x000ee20008000800 */
[----:B-1----:R-:W-:-:S05]  /*8f40*/  CS2R R10, SRZ ;  /* 0x00000000000a7805 */ /* 0x002fca000001ff00 */
[----:B------:R-:W-:Y:S01]  /*8f50*/  STS.128 [UR4+0x38620], R8 ;  /* 0x03862008ff007988 */ /* 0x000fe20008000c04 */
[----:B--2---:R-:W-:Y:S02]  /*8f60*/  LOP3.LUT R25, R25, 0xf00, RZ, 0xb8, !PT ;  /* 0x00000f0019197812 */ /* 0x004fe400078eb8ff */
[----:B---3--:R-:W-:-:S03]  /*8f70*/  LOP3.LUT R27, R27, 0xf00, RZ, 0xb8, !PT ;  /* 0x00000f001b1b7812 */ /* 0x008fc600078eb8ff */
[----:B------:R-:W-:Y:S04]  /*8f80*/  STS.64 [UR4+0x38618], R24 ;  /* 0x03861818ff007988 */ /* 0x000fe80008000a04 */
[----:B------:R-:W-:Y:S04]  /*8f90*/  STS.64 [UR4+0x38698], R26 ;  /* 0x0386981aff007988 */ /* 0x000fe80008000a04 */
[----:B------:R-:W1:Y:S04]  /*8fa0*/  LDS R7, [UR4+0x3861c] ;  /* 0x03861c04ff077984 */ /* 0x000e680008000800 */
[----:B------:R-:W2:Y:S01]  /*8fb0*/  LDS R28, [UR4+0x3869c] ;  /* 0x03869c04ff1c7984 */ /* 0x000ea20008000800 */
[----:B-1----:R-:W-:-:S02]  /*8fc0*/  LOP3.LUT R0, R7, 0xf000, RZ, 0xb8, !PT ;  /* 0x0000f00007007812 */ /* 0x002fc400078eb8ff */
[----:B--2---:R-:W-:-:S03]  /*8fd0*/  LOP3.LUT R2, R28, 0xf000, RZ, 0xb8, !PT ;  /* 0x0000f0001c027812 */ /* 0x004fc600078eb8ff */
[----:B------:R1:W-:Y:S04]  /*8fe0*/  STS [UR4+0x3861c], R0 ;  /* 0x03861c00ff007988 */ /* 0x0003e80008000804 */
[----:B------:R1:W-:Y:S02]  /*8ff0*/  STS [UR4+0x3869c], R2 ;  /* 0x03869c02ff007988 */ /* 0x0003e40008000804 */
.L_x_158:
[----:B------:R-:W-:Y:S05]  /*9000*/  BSYNC B0 ;  /* 0x0000000000007941 */ /* 0x000fea0003800000 */
.L_x_157:
[----:B------:R-:W-:Y:S01]  /*9010*/  ELECT P0, URZ, PT ;  /* 0x00000000003f782f */ /* 0x000fe20003800000 */
[----:B------:R-:W-:Y:S01]  /*9020*/  NOP ;  /* 0x0000000000007918 */ /* 0x000fe20000000000 */
[----:B------:R-:W-:Y:S11]  /*9030*/  BSSY B0, `(.L_x_159) ;  /* 0x0000004000007945 */ /* 0x000ff60003800000 */
[----:B------:R-:W-:Y:S05]  /*9040*/  @!P0 BRA `(.L_x_160) ;  /* 0x0000000000088947 */ /* 0x000fea0003800000 */
[----:B------:R0:W-:Y:S01]  /*9050*/  UTMACMDFLUSH ;  /* 0x00000000000079b7 */ /* 0x0001e20000000000 */
[----:B------:R-:W-:-:S04]  /*9060*/  DEPBAR.LE SB0, 0x0 ;  /* 0x000080000000791a */ /* 0x000fc80000000000 */
.L_x_160:
[----:B------:R-:W-:Y:S05]  /*9070*/  BSYNC B0 ;  /* 0x0000000000007941 */ /* 0x000fea0003800000 */
.L_x_159:
[----:B------:R-:W-:Y:S01]  /*9080*/  UMOV UR4, 0x400 ;  /* 0x0000040000047882 */ /* 0x000fe20000000000 */
[----:B---3--:R-:W-:Y:S01]  /*9090*/  IMAD.SHL.U32 R37, R37, 0x4, RZ ;  /* 0x0000000425257824 */ /* 0x008fe200078e00ff */
[----:B------:R-:W-:Y:S01]  /*90a0*/  ULEA UR18, UR41, UR4, 0x18 ;  /* 0x0000000429127291 */ /* 0x000fe2000f8ec03f */
[----:B------:R-:W-:-:S03]  /*90b0*/  ULDC UR14, c[0x0][0x884] ;  /* 0x00022100000e7ab9 */ /* 0x000fc60000000800 */
[----:B------:R-:W-:Y:S01]  /*90c0*/  UIADD3 UR20, UR18, 0x38600, URZ ;  /* 0x0003860012147890 */ /* 0x000fe2000fffe03f */
[----:B------:R-:W-:Y:S01]  /*90d0*/  IADD3 R4, P0, R37, UR12, RZ ;  /* 0x0000000c25047c10 */ /* 0x000fe2000ff1e0ff */
[----:B------:R-:W-:Y:S01]  /*90e0*/  UIMAD.WIDE UR14, UR14, 0x80, UR12 ;  /* 0x000000800e0e78a5 */ /* 0x000fe2000f8e020c */
[----:B------:R-:W-:-:S03]  /*90f0*/  IMAD.MOV.U32 R6, RZ, RZ, 0x1 ;  /* 0x00000001ff067424 */ /* 0x000fc600078e00ff */
[----:B------:R-:W-:Y:S02]  /*9100*/  IMAD.X R5, RZ, RZ, UR13, P0 ;  /* 0x0000000dff057e24 */ /* 0x000fe400080e06ff */
[----:B-1----:R-:W-:Y:S01]  /*9110*/  IADD3 R2, P1, R37, UR14, RZ ;  /* 0x0000000e25027c10 */ /* 0x002fe2000ff3e0ff */
[----:B------:R-:W1:Y:S04]  /*9120*/  LDS R7, [R37+UR20] ;  /* 0x0000001425077984 */ /* 0x000e680008000800 */
[----:B------:R-:W2:Y:S01]  /*9130*/  LDS R9, [R37+UR20+0x80] ;  /* 0x0000801425097984 */ /* 0x000ea20008000800 */
[----:B------:R-:W-:Y:S02]  /*9140*/  IMAD.X R3, RZ, RZ, UR15, P1 ;  /* 0x0000000fff037e24 */ /* 0x000fe400088e06ff */
[----:B------:R-:W-:Y:S01]  /*9150*/  IMAD.MOV.U32 R8, RZ, RZ, 0x1 ;  /* 0x00000001ff087424 */ /* 0x000fe200078e00ff */
[----:B------:R-:W-:Y:S01]  /*9160*/  BSSY B0, `(.L_x_161) ;  /* 0x00000ee000007945 */ /* 0x000fe20003800000 */
[----:B------:R-:W-:Y:S01]  /*9170*/  USHF.L.U32 UR4, UR41, 0x6, URZ ;  /* 0x0000000629047899 */ /* 0x000fe2000800063f */
[----:B------:R-:W-:Y:S01]  /*9180*/  IMAD.MOV.U32 R0, RZ, RZ, RZ ;  /* 0x000000ffff007224 */ /* 0x000fe200078e00ff */
[----:B------:R-:W-:Y:S01]  /*9190*/  USHF.L.U32 UR5, UR41, 0xc, URZ ;  /* 0x0000000c29057899 */ /* 0x000fe2000800063f */
[----:B------:R-:W-:-:S02]  /*91a0*/  IMAD.MOV.U32 R20, RZ, RZ, 0x1 ;  /* 0x00000001ff147424 */ /* 0x000fc400078e00ff */
[----:B------:R-:W-:Y:S02]  /*91b0*/  IMAD.MOV.U32 R21, RZ, RZ, RZ ;  /* 0x000000ffff157224 */ /* 0x000fe400078e00ff */
[----:B------:R-:W-:Y:S01]  /*91c0*/  IMAD.MOV.U32 R22, RZ, RZ, RZ ;  /* 0x000000ffff167224 */ /* 0x000fe200078e00ff */
[----:B------:R-:W-:Y:S02]  /*91d0*/  ULOP3.LUT UR22, UR53, 0x1, URZ, 0xfc, !UPT ;  /* 0x0000000135167892 */ /* 0x000fe4000f8efc3f */
[----:B------:R-:W-:Y:S02]  /*91e0*/  ULOP3.LUT UR19, UR52, 0x2, URZ, 0xfc, !UPT ;  /* 0x0000000234137892 */ /* 0x000fe4000f8efc3f */
[----:B------:R-:W-:Y:S02]  /*91f0*/  ULOP3.LUT UR16, UR4, 0x40, URZ, 0xc0, !UPT ;  /* 0x0000004004107892 */ /* 0x000fe4000f8ec03f */
[----:B------:R-:W-:Y:S02]  /*9200*/  ULOP3.LUT UR17, UR5, 0x1000, URZ, 0xc0, !UPT ;  /* 0x0000100005117892 */ /* 0x000fe4000f8ec03f */
[----:B------:R-:W-:Y:S01]  /*9210*/  UIADD3 UR21, UR18, 0x38680, URZ ;  /* 0x0003868012157890 */ /* 0x000fe2000fffe03f */
[----:B-1----:R-:W5:Y:S04]  /*9220*/  ATOMG.E.EXCH.STRONG.GPU PT, RZ, [R4], R7 ;  /* 0x0000000704ff73a8 */ /* 0x002f6800041ee100 */
[----:B--2---:R1:W5:Y:S02]  /*9230*/  ATOMG.E.EXCH.STRONG.GPU PT, RZ, [R2], R9 ;  /* 0x0000000902ff73a8 */ /* 0x00436400041ee100 */
[----:B-1----:R-:W-:-:S02]  /*9240*/  PRMT R2, R6, 0x7610, R2 ;  /* 0x0000761006027816 */ /* 0x002fc40000000002 */
[----:B------:R-:W-:-:S07]  /*9250*/  PRMT R3, R8, 0x7610, R3 ;  /* 0x0000761008037816 */ /* 0x000fce0000000003 */
.L_x_180:
[----:B------:R-:W-:Y:S01]  /*9260*/  LOP3.LUT P0, RZ, R3, 0xff, RZ, 0xc0, !PT ;  /* 0x000000ff03ff7812 */ /* 0x000fe2000780c0ff */
[----:B-----5:R-:W-:Y:S01]  /*9270*/  VIADD R4, R36, 0x3f ;  /* 0x0000003f24047836 */ /* 0x020fe20000000000 */
[----:B------:R-:W-:Y:S05]  /*9280*/  YIELD ;  /* 0x0000000000007946 */ /* 0x000fea0003800000 */
[----:B------:R-:W-:Y:S01]  /*9290*/  SHF.R.S32.HI R5, RZ, 0x1f, R4 ;  /* 0x0000001fff057819 */ /* 0x000fe20000011404 */
[----:B------:R-:W-:Y:S03]  /*92a0*/  BSSY B1, `(.L_x_162) ;  /* 0x0000008000017945 */ /* 0x000fe60003800000 */
[----:B------:R-:W-:-:S02]  /*92b0*/  LEA.HI R5, R5, R4, RZ, 0x6 ;  /* 0x0000000405057211 */ /* 0x000fc400078f30ff */
[----:B------:R-:W-:Y:S05]  /*92c0*/  @!P0 BRA `(.L_x_163) ;  /* 0x0000000000148947 */ /* 0x000fea0003800000 */
[----:B------:R-:W-:-:S04]  /*92d0*/  DEPBAR {5,4,3,2,1,0} ;  /* 0x0000003f0000791a */ /* 0x000fc80000000000 */
[----:B------:R1:W-:Y:S01]  /*92e0*/  UTMACCTL.IV [UR12] ;  /* 0x000000000c0079b9 */ /* 0x0003e20008000000 */
[----:B------:R-:W-:-:S04]  /*92f0*/  DEPBAR {5,4,3,2,1,0} ;  /* 0x0000003f0000791a */ /* 0x000fc80000000000 */
[----:B------:R1:W-:Y:S02]  /*9300*/  UTMACCTL.IV [UR14] ;  /* 0x000000000e0079b9 */ /* 0x0003e40008000000 */
[----:B-1----:R-:W-:Y:S01]  /*9310*/  NOP ;  /* 0x0000000000007918 */ /* 0x002fe20000000000 */
.L_x_163:
[----:B------:R-:W-:Y:S05]  /*9320*/  BSYNC B1 ;  /* 0x0000000000017941 */ /* 0x000fea0003800000 */
.L_x_162:
[----:B------:R-:W-:Y:S01]  /*9330*/  UMOV UR4, 0xffffffff ;  /* 0xffffffff00047882 */ /* 0x000fe20000000000 */
[----:B------:R-:W-:Y:S02]  /*9340*/  SHF.R.S32.HI R7, RZ, 0x6, R5 ;  /* 0x00000006ff077819 */ /* 0x000fe40000011405 */
[----:B------:R-:W-:Y:S05]  /*9350*/  BRA.DIV UR4, `(.L_x_164) ;  /* 0x0000003a04a47947 */ /* 0x000fea000b800000 */
[----:B-----5:R-:W-:-:S13]  /*9360*/  ELECT P6, URZ, PT ;  /* 0x00000000003f782f */ /* 0x020fda00038c0000 */
.L_x_246:
[----:B------:R-:W-:Y:S01]  /*9370*/  ISETP.LT.OR P6, PT, R36, 0x1, !P6 ;  /* 0x000000012400780c */ /* 0x000fe200077c1670 */
[----:B------:R-:W-:-:S12]  /*9380*/  BSSY B1, `(.L_x_165) ;  /* 0x000002f000017945 */ /* 0x000fd80003800000 */
[----:B------:R-:W-:Y:S05]  /*9390*/  @P6 BRA `(.L_x_166) ;  /* 0x0000000000b46947 */ /* 0x000fea0003800000 */
[----:B------:R-:W-:Y:S01]  /*93a0*/  LEA R17, R17, UR16, 0x7 ;  /* 0x0000001011117c11 */ /* 0x000fe2000f8e38ff */
[----:B------:R-:W-:Y:S02]  /*93b0*/  IMAD.SHL.U32 R16, R16, 0x80, RZ ;  /* 0x0000008010107824 */ /* 0x000fe400078e00ff */
[----:B------:R-:W-:Y:S02]  /*93c0*/  VIADD R9, R7, 0x1 ;  /* 0x0000000107097836 */ /* 0x000fe40000000000 */
[----:B------:R-:W-:Y:S02]  /*93d0*/  IMAD.MOV.U32 R10, RZ, RZ, RZ ;  /* 0x000000ffff0a7224 */ /* 0x000fe400078e00ff */
[----:B------:R-:W-:Y:S02]  /*93e0*/  IMAD.MOV.U32 R3, RZ, RZ, R20 ;  /* 0x000000ffff037224 */ /* 0x000fe400078e0014 */
[----:B------:R-:W-:-:S07]  /*93f0*/  IMAD.MOV.U32 R4, RZ, RZ, R0 ;  /* 0x000000ffff047224 */ /* 0x000fce00078e0000 */
.L_x_169:
[----:B-1----:R-:W-:Y:S01]  /*9400*/  LEA R8, R4, UR18, 0x3 ;  /* 0x0000001204087c11 */ /* 0x002fe2000f8e18ff */
[----:B------:R-:W-:Y:S05]  /*9410*/  YIELD ;  /* 0x0000000000007946 */ /* 0x000fea0003800000 */
[----:B------:R-:W-:Y:S02]  /*9420*/  SHF.L.U32 R5, R3, 0x1f, RZ ;  /* 0x0000001f03057819 */ /* 0x000fe400000006ff */
[----:B------:R-:W-:Y:S02]  /*9430*/  LOP3.LUT P1, RZ, R19, 0x7f, RZ, 0xc0, !PT ;  /* 0x0000007f13ff7812 */ /* 0x000fe4000782c0ff */
[----:B------:R-:W1:Y:S11]  /*9440*/  SYNCS.PHASECHK.TRANS64.TRYWAIT P0, [R8+URZ+0x384b0], R5 ;  /* 0x0384b005080075a7 */ /* 0x000e76000800017f */
[----:B------:R-:W2:Y:S01]  /*9450*/  @!P1 LDC R6, c[0x0][0x500] ;  /* 0x00014000ff069b82 */ /* 0x000ea20000000800 */
[----:B-1----:R-:W-:Y:S05]  /*9460*/  @!P0 BRA `(.L_x_167) ;  /* 0x0000003800808947 */ /* 0x002fea0003800000 */
.L_x_247:
[----:B------:R-:W-:Y:S01]  /*9470*/  UPRMT UR4, UR19, 0x9910, URZ ;  /* 0x0000991013047896 */ /* 0x000fe2000800003f */
[----:B--2---:R2:W-:Y:S03]  /*9480*/  @!P1 SYNCS.ARRIVE.TRANS64 RZ, [R8+URZ+0x38480], R6 ;  /* 0x0384800608ff99a7 */ /* 0x0045e6000800003f */
[----:B------:R-:W-:-:S06]  /*9490*/  UISETP.NE.AND UP0, UPT, UR4, 0x2, UPT ;  /* 0x000000020400788c */ /* 0x000fcc000bf05270 */
[----:B------:R-:W-:-:S13]  /*94a0*/  PLOP3.LUT P0, PT, PT, PT, UP0, 0x80, 0x0 ;  /* 0x000000000000781c */ /* 0x000fda0003f0f008 */
[----:B--2---:R-:W-:Y:S05]  /*94b0*/  @P0 BRA `(.L_x_168) ;  /* 0x0000000000040947 */ /* 0x004fea0003800000 */
[----:B------:R-:W-:Y:S01]  /*94c0*/  BPT.TRAP 0x1 ;  /* 0x000000040000795c */ /* 0x000fe20000300000 */
.L_x_168:
[----:B------:R-:W-:Y:S01]  /*94d0*/  R2UR UR8, R4 ;  /* 0x00000000040872ca */ /* 0x000fe200000e0000 */
[----:B------:R-:W-:Y:S01]  /*94e0*/  VIADD R9, R9, 0xffffffff ;  /* 0xffffffff09097836 */ /* 0x000fe20000000000 */
[----:B------:R-:W-:Y:S01]  /*94f0*/  R2UR UR9, R8 ;  /* 0x00000000080972ca */ /* 0x000fe200000e0000 */
[----:B------:R-:W-:Y:S01]  /*9500*/  VIADD R4, R4, 0x1 ;  /* 0x0000000104047836 */ /* 0x000fe20000000000 */
[----:B------:R-:W-:Y:S01]  /*9510*/  R2UR UR10, R10 ;  /* 0x000000000a0a72ca */ /* 0x000fe200000e0000 */
[----:B------:R-:W-:Y:S01]  /*9520*/  UMOV UR24, 0x0 ;  /* 0x0000000000187882 */ /* 0x000fe20000000000 */
[----:B------:R-:W-:Y:S01]  /*9530*/  R2UR UR11, R16 ;  /* 0x00000000100b72ca */ /* 0x000fe200000e0000 */
[----:B------:R-:W-:Y:S01]  /*9540*/  UMOV UR25, 0x10000000 ;  /* 0x1000000000197882 */ /* 0x000fe20000000000 */
[----:B------:R-:W-:Y:S01]  /*9550*/  R2UR UR7, R17 ;  /* 0x00000000110772ca */ /* 0x000fe200000e0000 */
[----:B------:R-:W-:Y:S01]  /*9560*/  UMOV UR23, 0x30000 ;  /* 0x0003000000177882 */ /* 0x000fe20000000000 */
[----:B------:R-:W-:Y:S01]  /*9570*/  ISETP.GT.AND P1, PT, R9, 0x1, PT ;  /* 0x000000010900780c */ /* 0x000fe20003f24270 */
[----:B------:R-:W-:Y:S01]  /*9580*/  VIADD R10, R10, 0x40 ;  /* 0x000000400a0a7836 */ /* 0x000fe20000000000 */
[----:B------:R-:W-:Y:S01]  /*9590*/  ISETP.NE.AND P0, PT, R4, 0x6, PT ;  /* 0x000000060400780c */ /* 0x000fe20003f05270 */
[----:B------:R-:W-:-:S02]  /*95a0*/  ULEA UR4, UR8, UR17, 0xd ;  /* 0x0000001108047291 */ /* 0x000fc4000f8e683f */
[----:B------:R-:W-:Y:S01]  /*95b0*/  ULEA UR8, UR8, UR18, 0xe ;  /* 0x0000001208087291 */ /* 0x000fe2000f8e703f */
[----:B------:R-:W-:Y:S01]  /*95c0*/  SEL R6, RZ, 0x1, P0 ;  /* 0x00000001ff067807 */ /* 0x000fe20000000000 */
[----:B------:R-:W-:Y:S01]  /*95d0*/  ULEA UR4, UR4, UR18, 0x1 ;  /* 0x0000001204047291 */ /* 0x000fe2000f8e083f */
[----:B------:R-:W-:Y:S01]  /*95e0*/  SEL R4, R4, RZ, P0 ;  /* 0x000000ff04047207 */ /* 0x000fe20000000000 */
[----:B------:R-:W-:Y:S01]  /*95f0*/  UIADD3 UR9, UR9, 0x38480, URZ ;  /* 0x0003848009097890 */ /* 0x000fe2000fffe03f */
[----:B------:R-:W-:Y:S01]  /*9600*/  LOP3.LUT R3, R3, R6, RZ, 0x3c, !PT ;  /* 0x0000000603037212 */ /* 0x000fe200078e3cff */
[----:B------:R-:W-:Y:S01]  /*9610*/  UIADD3 UR4, UR4, 0x18000, URZ ;  /* 0x0001800004047890 */ /* 0x000fe2000fffe03f */
[----:B------:R-:W-:-:S04]  /*9620*/  UMOV UR6, UR10 ;  /* 0x0000000a00067c82 */ /* 0x000fc80008000000 */
[----:B------:R-:W-:Y:S02]  /*9630*/  UMOV UR5, UR9 ;  /* 0x0000000900057c82 */ /* 0x000fe40008000000 */
[----:B------:R2:W-:Y:S02]  /*9640*/  UTMALDG.2D [UR8], [UR12], desc[UR24] ;  /* 0x000018080c0075b4 */ /* 0x0005e40008009000 */
[----:B------:R2:W-:Y:S02]  /*9650*/  UTMALDG.2D.MULTICAST [UR4], [UR14], UR23, desc[UR24] ;  /* 0x000018040e0073b4 */ /* 0x0005e40008009817 */
[----:B--2---:R-:W-:Y:S05]  /*9660*/  @P1 BRA `(.L_x_169) ;  /* 0xfffffffc00641947 */ /* 0x004fea000383ffff */
.L_x_166:
[----:B------:R-:W-:Y:S05]  /*9670*/  BSYNC B1 ;  /* 0x0000000000017941 */ /* 0x000fea0003800000 */
.L_x_165:
[----:B------:R-:W-:Y:S01]  /*9680*/  LOP3.LUT P1, RZ, R2, 0xff, RZ, 0xc0, !PT ;  /* 0x000000ff02ff7812 */ /* 0x000fe2000782c0ff */
[C---:B------:R-:W-:Y:S02]  /*9690*/  IMAD.IADD R0, R7.reuse, 0x1, R0 ;  /* 0x0000000107007824 */ /* 0x040fe400078e0200 */
[----:B------:R-:W-:Y:S02]  /*96a0*/  IMAD.U32 R4, RZ, RZ, UR22 ;  /* 0x00000016ff047e24 */ /* 0x000fe4000f8e00ff */
[C---:B------:R-:W-:Y:S01]  /*96b0*/  IMAD.WIDE.U32 R2, R0.reuse, -0x55555555, RZ ;  /* 0xaaaaaaab00027825 */ /* 0x040fe200078e00ff */
[----:B------:R-:W-:Y:S02]  /*96c0*/  ISETP.GT.U32.AND P0, PT, R0, 0x5, PT ;  /* 0x000000050000780c */ /* 0x000fe40003f04070 */
[----:B------:R-:W-:Y:S02]  /*96d0*/  ISETP.NE.AND P2, PT, R4, 0x3, PT ;  /* 0x000000030400780c */ /* 0x000fe40003f45270 */
[----:B------:R-:W-:-:S02]  /*96e0*/  ISETP.LT.U32.AND P0, PT, R7, 0x6, P0 ;  /* 0x000000060700780c */ /* 0x000fc40000701070 */
[----:B------:R-:W-:Y:S01]  /*96f0*/  SHF.R.U32.HI R3, RZ, 0x2, R3 ;  /* 0x00000002ff037819 */ /* 0x000fe20000011603 */
[----:B------:R-:W-:Y:S01]  /*9700*/  @P1 SYNCS.ARRIVE.TRANS64.A1T0 RZ, [UR18+0x38528], RZ ;  /* 0x038528ffffff19a7 */ /* 0x000fe20008100012 */
[----:B------:R-:W-:Y:S02]  /*9710*/  ISETP.GE.U32.AND P1, PT, R7, 0x6, PT ;  /* 0x000000060700780c */ /* 0x000fe40003f26070 */
[----:B-1----:R-:W-:Y:S01]  /*9720*/  SEL R5, RZ, 0x1, !P0 ;  /* 0x00000001ff057807 */ /* 0x002fe20004000000 */
[----:B------:R-:W-:-:S03]  /*9730*/  IMAD R0, R3, -0x6, R0 ;  /* 0xfffffffa03007824 */ /* 0x000fc600078e0200 */
[----:B------:R-:W-:-:S07]  /*9740*/  LOP3.LUT R20, R20, R5, RZ, 0x3c, !PT ;  /* 0x0000000514147212 */ /* 0x000fce00078e3cff */
[----:B------:R-:W-:Y:S01]  /*9750*/  @P1 LOP3.LUT R20, R20, 0x1, R3, 0x78, !PT ;  /* 0x0000000114141812 */ /* 0x000fe200078e7803 */
[----:B------:R-:W-:Y:S06]  /*9760*/  @!P2 BRA `(.L_x_170) ;  /* 0x000000000004a947 */ /* 0x000fec0003800000 */
[----:B------:R-:W-:Y:S01]  /*9770*/  BPT.TRAP 0x1 ;  /* 0x000000040000795c */ /* 0x000fe20000300000 */
.L_x_170:
[C---:B------:R-:W-:Y:S01]  /*9780*/  LEA R3, R21.reuse, UR18, 0x3 ;  /* 0x0000001215037c11 */ /* 0x040fe2000f8e18ff */
[----:B------:R-:W-:Y:S01]  /*9790*/  BSSY B1, `(.L_x_171) ;  /* 0x0000005000017945 */ /* 0x000fe20003800000 */
[----:B------:R-:W-:Y:S02]  /*97a0*/  SHF.L.U32 R2, R22, 0x1f, RZ ;  /* 0x0000001f16027819 */ /* 0x000fe400000006ff */
[----:B------:R-:W-:Y:S02]  /*97b0*/  LEA R4, R21, UR18, 0x4 ;  /* 0x0000001215047c11 */ /* 0x000fe4000f8e20ff */
[----:B------:R-:W1:Y:S02]  /*97c0*/  SYNCS.PHASECHK.TRANS64.TRYWAIT P0, [R3+URZ+0x38400], R2 ;  /* 0x03840002030075a7 */ /* 0x000e64000800017f */
[----:B-1----:R-:W-:Y:S05]  /*97d0*/  @!P0 BRA `(.L_x_172) ;  /* 0x0000003400b88947 */ /* 0x002fea0003800000 */
.L_x_248:
[----:B------:R-:W-:Y:S05]  /*97e0*/  BSYNC B1 ;  /* 0x0000000000017941 */ /* 0x000fea0003800000 */
.L_x_171:
[----:B------:R-:W2:Y:S01]  /*97f0*/  LDS.128 R4, [R4+0x38530] ;  /* 0x0385300004047984 */ /* 0x000ea20000000c00 */
[----:B------:R-:W-:Y:S01]  /*9800*/  @!PT LDS RZ, [RZ] ;  /* 0x00000000fffff984 */ /* 0x000fe20000000800 */
[----:B------:R-:W-:Y:S01]  /*9810*/  @!PT LDS RZ, [RZ] ;  /* 0x00000000fffff984 */ /* 0x000fe20000000800 */
[----:B------:R-:W-:Y:S01]  /*9820*/  @!PT LDS RZ, [RZ] ;  /* 0x00000000fffff984 */ /* 0x000fe20000000800 */
[----:B------:R-:W-:Y:S01]  /*9830*/  @!PT LDS RZ, [RZ] ;  /* 0x00000000fffff984 */ /* 0x000fe20000000800 */
[----:B------:R3:W-:Y:S06]  /*9840*/  MEMBAR.ALL.CTA ;  /* 0x0000000000007992 */ /* 0x0007ec0000008000 */
[----:B---3--:R-:W3:Y:S01]  /*9850*/  FENCE.VIEW.ASYNC.S ;  /* 0x00000000000073c6 */ /* 0x008ee20000000000 */
[----:B--2---:R-:W-:Y:S02]  /*9860*/  IMAD.MOV.U32 R17, RZ, RZ, R5 ;  /* 0x000000ffff117224 */ /* 0x004fe400078e0005 */
[----:B------:R-:W-:Y:S01]  /*9870*/  IMAD.MOV.U32 R16, RZ, RZ, R4 ;  /* 0x000000ffff107224 */ /* 0x000fe200078e0004 */
[----:B---3--:R-:W-:Y:S06]  /*9880*/  @!P2 BRA `(.L_x_173) ;  /* 0x000000000004a947 */ /* 0x008fec0003800000 */
[----:B------:R-:W-:Y:S01]  /*9890*/  BPT.TRAP 0x1 ;  /* 0x000000040000795c */ /* 0x000fe20000300000 */
.L_x_173:
[----:B------:R-:W2:Y:S01]  /*98a0*/  S2R R5, SR_CgaCtaId ;  /* 0x0000000000057919 */ /* 0x000ea20000008800 */
[----:B------:R-:W-:Y:S01]  /*98b0*/  ISETP.NE.AND P0, PT, R7, RZ, PT ;  /* 0x000000ff0700720c */ /* 0x000fe20003f05270 */
[----:B-1----:R-:W-:Y:S01]  /*98c0*/  VIADD R2, R3, 0x38440 ;  /* 0x0003844003027836 */ /* 0x002fe20000000000 */
[CC--:B------:R-:W-:Y:S02]  /*98d0*/  ISETP.NE.AND P1, PT, R6.reuse, R18.reuse, PT ;  /* 0x000000120600720c */ /* 0x0c0fe40003f25270 */
[----:B------:R-:W-:Y:S02]  /*98e0*/  ISETP.EQ.OR P0, PT, R6, R18, !P0 ;  /* 0x000000120600720c */ /* 0x000fe40004702670 */
[----:B--2---:R-:W-:-:S04]  /*98f0*/  PRMT R2, R5, 0x654, R2 ;  /* 0x0000065405027816 */ /* 0x004fc80000000002 */
[----:B------:R1:W-:Y:S07]  /*9900*/  SYNCS.ARRIVE.TRANS64.RED.A1T0 RZ, [R2+URZ], RZ ;  /* 0x000000ff02ff79a7 */ /* 0x0003ee000810043f */
[----:B------:R-:W-:Y:S05]  /*9910*/  @P0 BRA `(.L_x_174) ;  /* 0x0000000400a40947 */ /* 0x000fea0003800000 */
[----:B-1----:R-:W1:Y:S02]  /*9920*/  LDC.64 R2, c[0x0][0x290] ;  /* 0x0000a400ff027b82 */ /* 0x002e640000000a00 */
[----:B-1----:R-:W-:-:S05]  /*9930*/  IMAD.WIDE R2, R6, 0xc, R2 ;  /* 0x0000000c06027825 */ /* 0x002fca00078e0202 */
[----:B------:R1:W5:Y:S01]  /*9940*/  LDG.E R36, desc[UR56][R2.64+0x8] ;  /* 0x0000083802247981 */ /* 0x000362000c1e1900 */
[----:B------:R-:W-:-:S03]  /*9950*/  UMOV UR4, 0xffffffff ;  /* 0xffffffff00047882 */ /* 0x000fc60000000000 */
[----:B------:R-:W-:Y:S05]  /*9960*/  BRA.DIV UR4, `(.L_x_175) ;  /* 0x0000003604687947 */ /* 0x000fea000b800000 */
[----:B------:R-:W-:-:S13]  /*9970*/  ELECT P6, URZ, PT ;  /* 0x00000000003f782f */ /* 0x000fda00038c0000 */
.L_x_251:
[----:B------:R-:W-:Y:S04]  /*9980*/  BSSY B1, `(.L_x_176) ;  /* 0x000004f000017945 */ /* 0x000fe80003800000 */
[----:B------:R-:W-:Y:S05]  /*9990*/  @!P6 BRA `(.L_x_177) ;  /* 0x000000040034e947 */ /* 0x000fea0003800000 */
[C---:B------:R-:W-:Y:S01]  /*99a0*/  IMAD.SHL.U32 R4, R6.reuse, 0x8, RZ ;  /* 0x0000000806047824 */ /* 0x040fe200078e00ff */
[----:B------:R-:W-:Y:S01]  /*99b0*/  SHF.R.S32.HI R5, RZ, 0x1f, R6 ;  /* 0x0000001fff057819 */ /* 0x000fe20000011406 */
[----:B------:R-:W-:Y:S01]  /*99c0*/  ULDC.64 UR4, c[0x0][0x510] ;  /* 0x0001440000047ab9 */ /* 0x000fe20000000a00 */
[----:B------:R-:W-:Y:S01]  /*99d0*/  ULDC.64 UR6, c[0x0][0x520] ;  /* 0x0001480000067ab9 */ /* 0x000fe20000000a00 */
[----:B------:R-:W2:Y:S01]  /*99e0*/  LDG.E R15, desc[UR56][R2.64] ;  /* 0x00000038020f7981 */ /* 0x000ea2000c1e1900 */
[----:B------:R-:W-:Y:S02]  /*99f0*/  SHF.L.U64.HI R5, R6, 0x3, R5 ;  /* 0x0000000306057819 */ /* 0x000fe40000010205 */
[C---:B------:R-:W-:Y:S02]  /*9a00*/  IADD3 R12, P0, R4.reuse, UR4, RZ ;  /* 0x00000004040c7c10 */ /* 0x040fe4000ff1e0ff */
[----:B------:R-:W-:Y:S02]  /*9a10*/  IADD3 R10, P2, R4, UR6, RZ ;  /* 0x00000006040a7c10 */ /* 0x000fe4000ff5e0ff */
[C---:B------:R-:W-:Y:S01]  /*9a20*/  IADD3.X R13, R5.reuse, UR5, RZ, P0, !PT ;  /* 0x00000005050d7c10 */ /* 0x040fe200087fe4ff */
[----:B------:R-:W-:Y:S01]  /*9a30*/  ULDC.64 UR4, c[0x0][0x518] ;  /* 0x0001460000047ab9 */ /* 0x000fe20000000a00 */
[----:B------:R-:W-:-:S04]  /*9a40*/  IADD3.X R11, R5, UR7, RZ, P2, !PT ;  /* 0x00000007050b7c10 */ /* 0x000fc800097fe4ff */
[----:B------:R-:W3:Y:S04]  /*9a50*/  LDG.E.64 R12, desc[UR56][R12.64] ;  /* 0x000000380c0c7981 */ /* 0x000ee8000c1e1b00 */
[----:B------:R-:W4:Y:S01]  /*9a60*/  LDG.E.64 R10, desc[UR56][R10.64] ;  /* 0x000000380a0a7981 */ /* 0x000f22000c1e1b00 */
[----:B------:R-:W-:-:S04]  /*9a70*/  IADD3 R8, P0, R4, UR4, RZ ;  /* 0x0000000404087c10 */ /* 0x000fc8000ff1e0ff */
[----:B------:R-:W-:Y:S01]  /*9a80*/  IADD3.X R9, R5, UR5, RZ, P0, !PT ;  /* 0x0000000505097c10 */ /* 0x000fe200087fe4ff */
[----:B------:R-:W-:-:S05]  /*9a90*/  ULDC.64 UR4, c[0x0][0x528] ;  /* 0x00014a0000047ab9 */ /* 0x000fca0000000a00 */
[----:B------:R-:W2:Y:S01]  /*9aa0*/  LDG.E.64 R8, desc[UR56][R8.64] ;  /* 0x0000003808087981 */ /* 0x000ea2000c1e1b00 */
[----:B------:R-:W-:-:S04]  /*9ab0*/  IADD3 R4, P0, R4, UR4, RZ ;  /* 0x0000000404047c10 */ /* 0x000fc8000ff1e0ff */
[----:B------:R-:W-:-:S06]  /*9ac0*/  IADD3.X R5, R5, UR5, RZ, P0, !PT ;  /* 0x0000000505057c10 */ /* 0x000fcc00087fe4ff */
[----:B------:R-:W2:Y:S04]  /*9ad0*/  LDG.E.64 R4, desc[UR56][R4.64] ;  /* 0x0000003804047981 */ /* 0x000ea8000c1e1b00 */
[----:B---3--:R-:W-:Y:S04]  /*9ae0*/  STS.64 [UR20], R12 ;  /* 0x0000000cff007988 */ /* 0x008fe80008000a14 */
[----:B----4-:R-:W-:Y:S04]  /*9af0*/  STS.64 [UR21], R10 ;  /* 0x0000000aff007988 */ /* 0x010fe80008000a15 */
[----:B------:R-:W3:Y:S01]  /*9b00*/  LDS R14, [UR20+0x1c] ;  /* 0x00001c14ff0e7984 */ /* 0x000ee20008000800 */
[----:B--2---:R-:W-:-:S04]  /*9b10*/  SHF.L.U64.HI R24, R8, 0x1, R9 ;  /* 0x0000000108187819 */ /* 0x004fc80000010209 */
[----:B------:R-:W-:-:S04]  /*9b20*/  LOP3.LUT R24, R24, 0x1fffffff, RZ, 0xc0, !PT ;  /* 0x1fffffff18187812 */ /* 0x000fc800078ec0ff */
[----:B------:R-:W-:-:S04]  /*9b30*/  SHF.R.U32.HI R9, RZ, 0x4, R24 ;  /* 0x00000004ff097819 */ /* 0x000fc80000011618 */
[----:B---3--:R-:W-:Y:S02]  /*9b40*/  LOP3.LUT R9, R14, 0xf, R9, 0xb8, !PT ;  /* 0x0000000f0e097812 */ /* 0x008fe400078eb809 */
[----:B------:R1:W2:Y:S04]  /*9b50*/  LDG.E R14, desc[UR56][R2.64+0x4] ;  /* 0x00000438020e7981 */ /* 0x0002a8000c1e1900 */
[----:B------:R-:W-:Y:S04]  /*9b60*/  STS [UR20+0x1c], R9 ;  /* 0x00001c09ff007988 */ /* 0x000fe80008000814 */
[----:B------:R-:W3:Y:S02]  /*9b70*/  LDS R18, [UR20+0x1c] ;  /* 0x00001c14ff127984 */ /* 0x000ee40008000800 */
[----:B---3--:R-:W-:-:S05]  /*9b80*/  LOP3.LUT R18, R18, 0xf0, RZ, 0xb8, !PT ;  /* 0x000000f012127812 */ /* 0x008fca00078eb8ff */
[----:B------:R-:W-:Y:S04]  /*9b90*/  STS [UR20+0x1c], R18 ;  /* 0x00001c12ff007988 */ /* 0x000fe80008000814 */
[----:B------:R-:W3:Y:S01]  /*9ba0*/  LDS R13, [UR20+0x1c] ;  /* 0x00001c14ff0d7984 */ /* 0x000ee20008000800 */
[----:B------:R-:W-:-:S05]  /*9bb0*/  IMAD.U32 R12, RZ, RZ, UR20 ;  /* 0x00000014ff0c7e24 */ /* 0x000fca000f8e00ff */
[----:B------:R-:W-:Y:S02]  /*9bc0*/  SHF.R.U64 R12, R12, 0x4, RZ ;  /* 0x000000040c0c7819 */ /* 0x000fe400000012ff */
[----:B---3--:R-:W-:-:S05]  /*9bd0*/  LOP3.LUT R13, R13, 0xf00, RZ, 0xb8, !PT ;  /* 0x00000f000d0d7812 */ /* 0x008fca00078eb8ff */
[----:B------:R-:W-:Y:S04]  /*9be0*/  STS.64 [UR20+0x18], R12 ;  /* 0x0000180cff007988 */ /* 0x000fe80008000a14 */
[----:B------:R-:W1:Y:S01]  /*9bf0*/  LDS R25, [UR20+0x1c] ;  /* 0x00001c14ff197984 */ /* 0x000e620008000800 */
[----:B------:R-:W-:Y:S01]  /*9c00*/  IMAD.SHL.U32 R23, R8, 0x2, RZ ;  /* 0x0000000208177824 */ /* 0x000fe200078e00ff */
[----:B------:R-:W-:-:S04]  /*9c10*/  CS2R R10, SRZ ;  /* 0x00000000000a7805 */ /* 0x000fc8000001ff00 */
[----:B------:R-:W-:Y:S01]  /*9c20*/  LOP3.LUT R23, R23, 0xfffffffe, RZ, 0xc0, !PT ;  /* 0xfffffffe17177812 */ /* 0x000fe200078ec0ff */
[----:B-----5:R-:W-:Y:S02]  /*9c30*/  VIADD R8, R36, 0xffffffff ;  /* 0xffffffff24087836 */ /* 0x020fe40000000000 */
[----:B------:R-:W-:Y:S01]  /*9c40*/  VIADD R9, R15, 0xffffffff ;  /* 0xffffffff0f097836 */ /* 0x000fe20000000000 */
[----:B------:R-:W-:Y:S01]  /*9c50*/  SHF.R.U64 R23, R23, 0x4, R24 ;  /* 0x0000000417177819 */ /* 0x000fe20000001218 */
[----:B------:R-:W-:Y:S04]  /*9c60*/  STS [UR20+0x10], R12 ;  /* 0x0000100cff007988 */ /* 0x000fe80008000814 */
[----:B------:R-:W-:Y:S04]  /*9c70*/  STS [UR20+0x14], R12 ;  /* 0x0000140cff007988 */ /* 0x000fe80008000814 */
[----:B------:R-:W-:Y:S04]  /*9c80*/  STS.128 [UR20+0x20], R8 ;  /* 0x00002008ff007988 */ /* 0x000fe80008000c14 */
[----:B------:R-:W-:Y:S04]  /*9c90*/  STS [UR20+0xc], R23 ;  /* 0x00000c17ff007988 */ /* 0x000fe80008000814 */
[----:B------:R-:W-:Y:S01]  /*9ca0*/  STS [UR20+0x30], RZ ;  /* 0x000030ffff007988 */ /* 0x000fe20008000814 */
[----:B-1----:R-:W-:-:S05]  /*9cb0*/  LOP3.LUT R2, R25, 0xf000, RZ, 0xb8, !PT ;  /* 0x0000f00019027812 */ /* 0x002fca00078eb8ff */
[----:B------:R-:W-:Y:S04]  /*9cc0*/  STS [UR20+0x1c], R2 ;  /* 0x00001c02ff007988 */ /* 0x000fe80008000814 */
[----:B------:R-:W1:Y:S01]  /*9cd0*/  LDS R3, [UR21+0x1c] ;  /* 0x00001c15ff037984 */ /* 0x000e620008000800 */
[----:B------:R-:W-:-:S04]  /*9ce0*/  SHF.L.U64.HI R24, R4, 0x1, R5 ;  /* 0x0000000104187819 */ /* 0x000fc80000010205 */
[----:B------:R-:W-:-:S04]  /*9cf0*/  LOP3.LUT R24, R24, 0x1fffffff, RZ, 0xc0, !PT ;  /* 0x1fffffff18187812 */ /* 0x000fc800078ec0ff */
[----:B------:R-:W-:-:S04]  /*9d00*/  SHF.R.U32.HI R18, RZ, 0x4, R24 ;  /* 0x00000004ff127819 */ /* 0x000fc80000011618 */
[----:B-1----:R-:W-:-:S05]  /*9d10*/  LOP3.LUT R5, R3, 0xf, R18, 0xb8, !PT ;  /* 0x0000000f03057812 */ /* 0x002fca00078eb812 */
[----:B------:R-:W-:Y:S04]  /*9d20*/  STS [UR21+0x1c], R5 ;  /* 0x00001c05ff007988 */ /* 0x000fe80008000815 */
[----:B------:R-:W1:Y:S02]  /*9d30*/  LDS R3, [UR21+0x1c] ;  /* 0x00001c15ff037984 */ /* 0x000e640008000800 */
[----:B-1----:R-:W-:-:S05]  /*9d40*/  LOP3.LUT R9, R3, 0xf0, RZ, 0xb8, !PT ;  /* 0x000000f003097812 */ /* 0x002fca00078eb8ff */
[----:B------:R-:W-:Y:S04]  /*9d50*/  STS [UR21+0x1c], R9 ;  /* 0x00001c09ff007988 */ /* 0x000fe80008000815 */
[----:B------:R-:W1:Y:S01]  /*9d60*/  LDS R3, [UR21+0x1c] ;  /* 0x00001c15ff037984 */ /* 0x000e620008000800 */
[----:B------:R-:W-:-:S05]  /*9d70*/  IMAD.U32 R2, RZ, RZ, UR21 ;  /* 0x00000015ff027e24 */ /* 0x000fca000f8e00ff */
[----:B------:R-:W-:Y:S02]  /*9d80*/  SHF.R.U64 R2, R2, 0x4, RZ ;  /* 0x0000000402027819 */ /* 0x000fe400000012ff */
[----:B-1----:R-:W-:-:S05]  /*9d90*/  LOP3.LUT R3, R3, 0xf00, RZ, 0xb8, !PT ;  /* 0x00000f0003037812 */ /* 0x002fca00078eb8ff */
[----:B------:R-:W-:Y:S04]  /*9da0*/  STS.64 [UR21+0x18], R2 ;  /* 0x00001802ff007988 */ /* 0x000fe80008000a15 */
[----:B------:R-:W1:Y:S01]  /*9db0*/  LDS R12, [UR21+0x1c] ;  /* 0x00001c15ff0c7984 */ /* 0x000e620008000800 */
[----:B------:R-:W-:-:S05]  /*9dc0*/  IMAD.SHL.U32 R4, R4, 0x2, RZ ;  /* 0x0000000204047824 */ /* 0x000fca00078e00ff */
[----:B------:R-:W-:Y:S01]  /*9dd0*/  LOP3.LUT R5, R4, 0xfffffffe, RZ, 0xc0, !PT ;  /* 0xfffffffe04057812 */ /* 0x000fe200078ec0ff */
[----:B--2---:R-:W-:-:S03]  /*9de0*/  VIADD R9, R14, 0xffffffff ;  /* 0xffffffff0e097836 */ /* 0x004fc60000000000 */
[----:B------:R-:W-:Y:S01]  /*9df0*/  SHF.R.U64 R5, R5, 0x4, R24 ;  /* 0x0000000405057819 */ /* 0x000fe20000001218 */
[----:B------:R2:W-:Y:S04]  /*9e00*/  STS [UR21+0x10], R2 ;  /* 0x00001002ff007988 */ /* 0x0005e80008000815 */
[----:B------:R2:W-:Y:S04]  /*9e10*/  STS.128 [UR21+0x20], R8 ;  /* 0x00002008ff007988 */ /* 0x0005e80008000c15 */
[----:B------:R2:W-:Y:S04]  /*9e20*/  STS [UR21+0xc], R5 ;  /* 0x00000c05ff007988 */ /* 0x0005e80008000815 */
[----:B------:R2:W-:Y:S04]  /*9e30*/  STS [UR21+0x14], R2 ;  /* 0x00001402ff007988 */ /* 0x0005e80008000815 */
[----:B------:R-:W-:Y:S01]  /*9e40*/  STS [UR21+0x30], RZ ;  /* 0x000030ffff007988 */ /* 0x000fe20008000815 */
[----:B-1----:R-:W-:-:S05]  /*9e50*/  LOP3.LUT R4, R12, 0xf000, RZ, 0xb8, !PT ;  /* 0x0000f0000c047812 */ /* 0x002fca00078eb8ff */
[----:B------:R2:W-:Y:S02]  /*9e60*/  STS [UR21+0x1c], R4 ;  /* 0x00001c04ff007988 */ /* 0x0005e40008000815 */
.L_x_177:
[----:B------:R-:W-:Y:S05]  /*9e70*/  BSYNC B1 ;  /* 0x0000000000017941 */ /* 0x000fea0003800000 */
.L_x_176:
[----:B------:R-:W-:-:S03]  /*9e80*/  UMOV UR4, 0xffffffff ;  /* 0xffffffff00047882 */ /* 0x000fc60000000000 */
[----:B------:R-:W-:Y:S05]  /*9e90*/  BRA.DIV UR4, `(.L_x_178) ;  /* 0x00000032043c7947 */ /* 0x000fea000b800000 */
[----:B------:R-:W-:Y:S01]  /*9ea0*/  ELECT P6, URZ, PT ;  /* 0x00000000003f782f */ /* 0x000fe200038c0000 */
[----:B------:R-:W-:-:S12]  /*9eb0*/  NOP ;  /* 0x0000000000007918 */ /* 0x000fd80000000000 */
.L_x_255:
[----:B-12---:R-:W1:Y:S02]  /*9ec0*/  S2R R2, SR_LANEID ;  /* 0x0000000000027919 */ /* 0x006e640000000000 */
[----:B-1----:R-:W-:-:S05]  /*9ed0*/  IMAD.SHL.U32 R8, R2, 0x4, RZ ;  /* 0x0000000402087824 */ /* 0x002fca00078e00ff */
[----:B------:R1:W2:Y:S01]  /*9ee0*/  LDS R9, [R8+UR20] ;  /* 0x0000001408097984 */ /* 0x0002a20008000800 */
[C---:B------:R-:W-:Y:S02]  /*9ef0*/  IADD3 R4, P0, R8.reuse, UR12, RZ ;  /* 0x0000000c08047c10 */ /* 0x040fe4000ff1e0ff */
[----:B------:R-:W-:Y:S01]  /*9f00*/  IADD3 R2, P2, R8, UR14, RZ ;  /* 0x0000000e08027c10 */ /* 0x000fe2000ff5e0ff */
[----:B------:R1:W3:Y:S01]  /*9f10*/  LDS R11, [R8+UR20+0x80] ;  /* 0x00008014080b7984 */ /* 0x0002e20008000800 */
[----:B------:R-:W-:Y:S11]  /*9f20*/  @!P6 BRA `(.L_x_179) ;  /* 0x000000000008e947 */ /* 0x000ff60003800000 */
[----:B------:R0:W-:Y:S01]  /*9f30*/  UTMACMDFLUSH ;  /* 0x00000000000079b7 */ /* 0x0001e20000000000 */
[----:B------:R-:W-:-:S04]  /*9f40*/  DEPBAR.LE SB0, 0x0 ;  /* 0x000080000000791a */ /* 0x000fc80000000000 */
.L_x_179:
[----:B------:R-:W-:Y:S01]  /*9f50*/  IMAD.X R5, RZ, RZ, UR13, P0 ;  /* 0x0000000dff057e24 */ /* 0x000fe200080e06ff */
[----:B------:R-:W-:Y:S05]  /*9f60*/  WARPSYNC.ALL ;  /* 0x0000000000007948 */ /* 0x000fea0003800000 */
[----:B------:R-:W-:Y:S01]  /*9f70*/  IMAD.X R3, RZ, RZ, UR15, P2 ;  /* 0x0000000fff037e24 */ /* 0x000fe200090e06ff */
[----:B--2---:R2:W5:Y:S04]  /*9f80*/  ATOMG.E.EXCH.STRONG.GPU PT, RZ, [R4], R9 ;  /* 0x0000000904ff73a8 */ /* 0x00456800041ee100 */
[----:B---3--:R2:W5:Y:S01]  /*9f90*/  ATOMG.E.EXCH.STRONG.GPU PT, RZ, [R2], R11 ;  /* 0x0000000b02ff73a8 */ /* 0x00856200041ee100 */
[----:B------:R-:W-:-:S07]  /*9fa0*/  IMAD.MOV.U32 R18, RZ, RZ, R6 ;  /* 0x000000ffff127224 */ /* 0x000fce00078e0006 */
.L_x_174:
[----:B------:R-:W-:Y:S01]  /*9fb0*/  ISETP.NE.AND P2, PT, R7, RZ, PT ;  /* 0x000000ff0700720c */ /* 0x000fe20003f45270 */
[----:B------:R-:W-:Y:S01]  /*9fc0*/  VIADD R21, R21, 0x1 ;  /* 0x0000000115157836 */ /* 0x000fe20000000000 */
[----:B--2---:R-:W-:Y:S02]  /*9fd0*/  SEL R3, RZ, 0x1, !P1 ;  /* 0x00000001ff037807 */ /* 0x004fe40004800000 */
[----:B-1----:R-:W-:Y:S02]  /*9fe0*/  PRMT R2, RZ, 0x7610, R2 ;  /* 0x00007610ff027816 */ /* 0x002fe40000000002 */
[----:B------:R-:W-:-:S04]  /*9ff0*/  ISETP.NE.AND P0, PT, R21, 0x8, PT ;  /* 0x000000081500780c */ /* 0x000fc80003f05270 */
[----:B------:R-:W-:Y:S02]  /*a000*/  SEL R5, RZ, 0x1, P0 ;  /* 0x00000001ff057807 */ /* 0x000fe40000000000 */
[----:B------:R-:W-:Y:S02]  /*a010*/  SEL R21, R21, RZ, P0 ;  /* 0x000000ff15157207 */ /* 0x000fe40000000000 */
[----:B------:R-:W-:Y:S01]  /*a020*/  LOP3.LUT R22, R22, R5, RZ, 0x3c, !PT ;  /* 0x0000000516167212 */ /* 0x000fe200078e3cff */
[----:B------:R-:W-:Y:S06]  /*a030*/  @P2 BRA `(.L_x_180) ;  /* 0xfffffff000882947 */ /* 0x000fec000383ffff */
[----:B------:R-:W-:Y:S05]  /*a040*/  BSYNC B0 ;  /* 0x0000000000007941 */ /* 0x000fea0003800000 */
.L_x_161:
[----:B------:R-:W-:-:S03]  /*a050*/  UMOV UR4, 0xffffffff ;  /* 0xffffffff00047882 */ /* 0x000fc60000000000 */
[----:B------:R-:W-:Y:S05]  /*a060*/  BRA.DIV UR4, `(.L_x_181) ;  /* 0x0000002e04f87947 */ /* 0x000fea000b800000 */
[----:B-----5:R-:W-:-:S13]  /*a070*/  ELECT P6, URZ, PT ;  /* 0x00000000003f782f */ /* 0x020fda00038c0000 */
.L_x_258:
[----:B------:R-:W-:Y:S04]  /*a080*/  BSSY B0, `(.L_x_182) ;  /* 0x000003c000007945 */ /* 0x000fe80003800000 */
[----:B------:R-:W-:Y:S05]  /*a090*/  @!P6 BRA `(.L_x_183) ;  /* 0x0000000000e8e947 */ /* 0x000fea0003800000 */
[----:B------:R-:W-:-:S04]  /*a0a0*/  ULOP3.LUT UR4, UR52, 0x2, URZ, 0xfc, !UPT ;  /* 0x0000000234047892 */ /* 0x000fc8000f8efc3f */
[----:B------:R-:W-:-:S06]  /*a0b0*/  UISETP.NE.AND UP0, UPT, UR4, 0x3, UPT ;  /* 0x000000030400788c */ /* 0x000fcc000bf05270 */
[----:B------:R-:W-:-:S13]  /*a0c0*/  PLOP3.LUT P0, PT, PT, PT, UP0, 0x80, 0x0 ;  /* 0x000000000000781c */ /* 0x000fda0003f0f008 */
[----:B------:R-:W-:Y:S05]  /*a0d0*/  @!P0 BRA `(.L_x_184) ;  /* 0x0000000000048947 */ /* 0x000fea0003800000 */
[----:B------:R-:W-:Y:S01]  /*a0e0*/  BPT.TRAP 0x1 ;  /* 0x000000040000795c */ /* 0x000fe20000300000 */
.L_x_184:
[----:B------:R-:W-:Y:S01]  /*a0f0*/  IMAD.U32 R3, RZ, RZ, UR18 ;  /* 0x00000012ff037e24 */ /* 0x000fe2000f8e00ff */
[----:B------:R-:W-:-:S03]  /*a100*/  SHF.L.U32 R2, R20, 0x1f, RZ ;  /* 0x0000001f14027819 */ /* 0x000fc600000006ff */
[----:B------:R-:W-:-:S04]  /*a110*/  VIADD R3, R3, 0x384b0 ;  /* 0x000384b003037836 */ /* 0x000fc80000000000 */
[C---:B------:R-:W-:Y:S02]  /*a120*/  IMAD R7, R0.reuse, 0x8, R3 ;  /* 0x0000000800077824 */ /* 0x040fe400078e0203 */
[----:B------:R-:W-:Y:S02]  /*a130*/  VIADD R0, R0, 0x1 ;  /* 0x0000000100007836 */ /* 0x000fe40000000000 */
[----:B------:R-:W1:Y:S03]  /*a140*/  SYNCS.PHASECHK.TRANS64.TRYWAIT P0, [R7+URZ], R2 ;  /* 0x00000002070075a7 */ /* 0x000e66000800017f */
[----:B------:R-:W-:-:S04]  /*a150*/  ISETP.NE.AND P1, PT, R0, 0x6, PT ;  /* 0x000000060000780c */ /* 0x000fc80003f25270 */
[----:B------:R-:W-:Y:S02]  /*a160*/  SEL R5, RZ, 0x1, P1 ;  /* 0x00000001ff057807 */ /* 0x000fe40000800000 */
[----:B------:R-:W-:Y:S02]  /*a170*/  SEL R0, R0, RZ, P1 ;  /* 0x000000ff00007207 */ /* 0x000fe40000800000 */
[----:B------:R-:W-:-:S03]  /*a180*/  LOP3.LUT R5, R20, R5, RZ, 0x3c, !PT ;  /* 0x0000000514057212 */ /* 0x000fc600078e3cff */
[----:B------:R-:W-:Y:S01]  /*a190*/  IMAD R9, R0, 0x8, R3 ;  /* 0x0000000800097824 */ /* 0x000fe200078e0203 */
[----:B------:R-:W-:Y:S01]  /*a1a0*/  SHF.L.U32 R4, R5, 0x1f, RZ ;  /* 0x0000001f05047819 */ /* 0x000fe200000006ff */
[----:B-1----:R-:W-:Y:S06]  /*a1b0*/  @!P0 BRA `(.L_x_185) ;  /* 0x0000002c00c48947 */ /* 0x002fec0003800000 */
.L_x_259:
[----:B------:R-:W2:Y:S01]  /*a1c0*/  SYNCS.PHASECHK.TRANS64.TRYWAIT P0, [R9+URZ], R4 ;  /* 0x00000004090075a7 */ /* 0x000ea2000800017f */
[----:B------:R-:W-:-:S05]  /*a1d0*/  VIADD R0, R0, 0x1 ;  /* 0x0000000100007836 */ /* 0x000fca0000000000 */
[----:B------:R-:W-:-:S04]  /*a1e0*/  ISETP.NE.AND P1, PT, R0, 0x6, PT ;  /* 0x000000060000780c */ /* 0x000fc80003f25270 */
[----:B-1----:R-:W-:Y:S02]  /*a1f0*/  SEL R2, RZ, 0x1, P1 ;  /* 0x00000001ff027807 */ /* 0x002fe40000800000 */
[----:B------:R-:W-:Y:S02]  /*a200*/  SEL R0, R0, RZ, P1 ;  /* 0x000000ff00007207 */ /* 0x000fe40000800000 */
[----:B------:R-:W-:-:S03]  /*a210*/  LOP3.LUT R7, R5, R2, RZ, 0x3c, !PT ;  /* 0x0000000205077212 */ /* 0x000fc600078e3cff */
[----:B------:R-:W-:Y:S01]  /*a220*/  IMAD R6, R0, 0x8, R3 ;  /* 0x0000000800067824 */ /* 0x000fe200078e0203 */
[----:B------:R-:W-:Y:S01]  /*a230*/  SHF.L.U32 R5, R7, 0x1f, RZ ;  /* 0x0000001f07057819 */ /* 0x000fe200000006ff */
[----:B--2---:R-:W-:Y:S06]  /*a240*/  @!P0 BRA `(.L_x_186) ;  /* 0x0000002c00b48947 */ /* 0x004fec0003800000 */
.L_x_260:
[----:B------:R-:W2:Y:S01]  /*a250*/  SYNCS.PHASECHK.TRANS64.TRYWAIT P0, [R6+URZ], R5 ;  /* 0x00000005060075a7 */ /* 0x000ea2000800017f */
[----:B------:R-:W-:-:S05]  /*a260*/  VIADD R0, R0, 0x1 ;  /* 0x0000000100007836 */ /* 0x000fca0000000000 */
[----:B------:R-:W-:-:S04]  /*a270*/  ISETP.NE.AND P1, PT, R0, 0x6, PT ;  /* 0x000000060000780c */ /* 0x000fc80003f25270 */
[----:B------:R-:W-:Y:S02]  /*a280*/  SEL R2, RZ, 0x1, P1 ;  /* 0x00000001ff027807 */ /* 0x000fe40000800000 */
[----:B------:R-:W-:Y:S02]  /*a290*/  SEL R0, R0, RZ, P1 ;  /* 0x000000ff00007207 */ /* 0x000fe40000800000 */
[----:B------:R-:W-:-:S03]  /*a2a0*/  LOP3.LUT R7, R7, R2, RZ, 0x3c, !PT ;  /* 0x0000000207077212 */ /* 0x000fc600078e3cff */
[----:B-1----:R-:W-:Y:S01]  /*a2b0*/  IMAD R9, R0, 0x8, R3 ;  /* 0x0000000800097824 */ /* 0x002fe200078e0203 */
[----:B------:R-:W-:Y:S01]  /*a2c0*/  SHF.L.U32 R4, R7, 0x1f, RZ ;  /* 0x0000001f07047819 */ /* 0x000fe200000006ff */
[----:B--2---:R-:W-:Y:S06]  /*a2d0*/  @!P0 BRA `(.L_x_187) ;  /* 0x0000002c00a48947 */ /* 0x004fec0003800000 */
.L_x_261:
        /* <DEDUP_REMOVED lines=9> */
.L_x_262:
[----:B------:R-:W2:Y:S01]  /*a370*/  SYNCS.PHASECHK.TRANS64.TRYWAIT P0, [R6+URZ], R5 ;  /* 0x00000005060075a7 */ /* 0x000ea2000800017f */
[----:B------:R-:W-:-:S05]  /*a380*/  VIADD R0, R0, 0x1 ;  /* 0x0000000100007836 */ /* 0x000fca0000000000 */
[----:B------:R-:W-:-:S04]  /*a390*/  ISETP.NE.AND P1, PT, R0, 0x6, PT ;  /* 0x000000060000780c */ /* 0x000fc80003f25270 */
[----:B------:R-:W-:Y:S02]  /*a3a0*/  SEL R2, RZ, 0x1, P1 ;  /* 0x00000001ff027807 */ /* 0x000fe40000800000 */
[----:B------:R-:W-:Y:S02]  /*a3b0*/  SEL R0, R0, RZ, P1 ;  /* 0x000000ff00007207 */ /* 0x000fe40000800000 */
[----:B------:R-:W-:Y:S01]  /*a3c0*/  LOP3.LUT R2, R7, R2, RZ, 0x3c, !PT ;  /* 0x0000000207027212 */ /* 0x000fe200078e3cff */
[----:B--2---:R-:W-:Y:S06]  /*a3d0*/  @!P0 BRA `(.L_x_189) ;  /* 0x0000002c008c8947 */ /* 0x004fec0003800000 */
.L_x_263:
[----:B------:R-:W-:Y:S01]  /*a3e0*/  IMAD R3, R0, 0x8, R3 ;  /* 0x0000000800037824 */ /* 0x000fe200078e0203 */
[----:B------:R-:W-:-:S07]  /*a3f0*/  SHF.L.U32 R0, R2, 0x1f, RZ ;  /* 0x0000001f02007819 */ /* 0x000fce00000006ff */
.L_x_190:
[----:B---3--:R3:W4:Y:S02]  /*a400*/  SYNCS.PHASECHK.TRANS64.TRYWAIT P0, [R3+URZ], R0 ;  /* 0x00000000030075a7 */ /* 0x008724000800017f */
[----:B----4-:R-:W-:Y:S05]  /*a410*/  @!P0 NANOSLEEP.SYNCS 0x989680 ;  /* 0x009896800000895d */ /* 0x010fea0003900000 */
[----:B------:R-:W4:Y:S02]  /*a420*/  @!P0 SYNCS.PHASECHK.TRANS64 P0, [R3+URZ], R0 ;  /* 0x00000000030085a7 */ /* 0x000f24000800007f */
[----:B----4-:R-:W-:Y:S05]  /*a430*/  @!P0 BRA `(.L_x_190) ;  /* 0xfffffffc00f08947 */ /* 0x010fea000383ffff */
.L_x_183:
[----:B------:R-:W-:Y:S05]  /*a440*/  BSYNC B0 ;  /* 0x0000000000007941 */ /* 0x000fea0003800000 */
.L_x_182:
[----:B------:R-:W-:Y:S05]  /*a450*/  EXIT ;  /* 0x000000000000794d */ /* 0x000fea0003800000 */
.L_x_99:
[----:B------:R-:W-:Y:S01]  /*a460*/  PLOP3.LUT P1, PT, PT, PT, UP3, 0x80, 0x0 ;  /* 0x000000000000781c */ /* 0x000fe20003f2f038 */
[----:B------:R-:W-:Y:S01]  /*a470*/  ULDC UR19, c[0x0][0x14] ;  /* 0x0000050000137ab9 */ /* 0x000fe20000000800 */
[----:B------:R-:W-:Y:S01]  /*a480*/  ULDC UR20, c[0x0][0x10] ;  /* 0x0000040000147ab9 */ /* 0x000fe20000000800 */
[----:B------:R-:W-:Y:S01]  /*a490*/  ULDC.64 UR12, c[0x0][0x8c8] ;  /* 0x00023200000c7ab9 */ /* 0x000fe20000000a00 */
[----:B------:R-:W-:Y:S01]  /*a4a0*/  P2R R0, PR, RZ, 0x2 ;  /* 0x00000002ff007803 */ /* 0x000fe20000000000 */
[----:B------:R-:W-:Y:S01]  /*a4b0*/  UIMAD.WIDE.U32 UR20, UR39, UR20, URZ ;  /* 0x00000014271472a5 */ /* 0x000fe2000f8e003f */
[----:B------:R-:W-:Y:S01]  /*a4c0*/  IMAD.MOV.U32 R16, RZ, RZ, RZ ;  /* 0x000000ffff107224 */ /* 0x000fe200078e00ff */
[----:B------:R-:W-:Y:S01]  /*a4d0*/  ULDC.64 UR14, c[0x0][0x8e0] ;  /* 0x00023800000e7ab9 */ /* 0x000fe20000000a00 */
[----:B------:R-:W-:Y:S01]  /*a4e0*/  ULDC UR24, c[0x0][0x904] ;  /* 0x0002410000187ab9 */ /* 0x000fe20000000800 */
[----:B------:R-:W-:Y:S01]  /*a4f0*/  UMOV UR22, 0xffffffff ;  /* 0xffffffff00167882 */ /* 0x000fe20000000000 */
[----:B------:R-:W-:-:S02]  /*a500*/  UIADD3 UR11, UP1, UR12, -0x1, URZ ;  /* 0xffffffff0c0b7890 */ /* 0x000fc4000ff3e03f */
[----:B------:R-:W-:Y:S01]  /*a510*/  UIADD3 UR12, UP2, UR14, -0x1, URZ ;  /* 0xffffffff0e0c7890 */ /* 0x000fe2000ff5e03f */
[----:B------:R-:W1:Y:S01]  /*a520*/  @P1 S2R R0, SR_CTAID.Y ;  /* 0x0000000000001919 */ /* 0x000e620000002600 */
[----:B------:R-:W-:Y:S02]  /*a530*/  USHF.L.U32 UR25, UR22, UR24, URZ ;  /* 0x0000001816197299 */ /* 0x000fe4000800063f */
[----:B------:R-:W-:Y:S02]  /*a540*/  UIMAD.WIDE.U32 UR22, UR20, UR19, URZ ;  /* 0x00000013141672a5 */ /* 0x000fe4000f8e003f */
[----:B------:R-:W-:Y:S01]  /*a550*/  UIMAD UR21, UR21, UR19, URZ ;  /* 0x00000013151572a4 */ /* 0x000fe2000f8e023f */
[----:B------:R-:W-:Y:S01]  /*a560*/  ULDC UR18, c[0x0][0x8a8] ;  /* 0x00022a0000127ab9 */ /* 0x000fe20000000800 */
[----:B------:R-:W-:Y:S01]  /*a570*/  UMOV UR26, 0x1 ;  /* 0x00000001001a7882 */ /* 0x000fe20000000000 */
[----:B------:R-:W-:Y:S02]  /*a580*/  UIADD3.X UR14, UR15, -0x1, URZ, UP2, !UPT ;  /* 0xffffffff0f0e7890 */ /* 0x000fe400097fe43f */
[----:B------:R-:W-:-:S02]  /*a590*/  UIADD3.X UR13, UR13, -0x1, URZ, UP1, !UPT ;  /* 0xffffffff0d0d7890 */ /* 0x000fc40008ffe43f */
[----:B------:R-:W-:Y:S02]  /*a5a0*/  ULOP3.LUT UR15, UR53, 0x2, URZ, 0xfc, !UPT ;  /* 0x00000002350f7892 */ /* 0x000fe4000f8efc3f */
[----:B------:R-:W-:Y:S02]  /*a5b0*/  UIADD3 UR16, UR8, -0x1, URZ ;  /* 0xffffffff08107890 */ /* 0x000fe4000fffe03f */
[----:B------:R-:W-:Y:S02]  /*a5c0*/  UIADD3 UR17, UR7, -0x1, URZ ;  /* 0xffffffff07117890 */ /* 0x000fe4000fffe03f */
[----:B------:R-:W-:Y:S02]  /*a5d0*/  UIADD3 UR18, UR18, -0x1, URZ ;  /* 0xffffffff12127890 */ /* 0x000fe4000fffe03f */
[----:B------:R-:W-:Y:S02]  /*a5e0*/  USHF.L.U32 UR19, UR26, UR24, URZ ;  /* 0x000000181a137299 */ /* 0x000fe4000800063f */
[----:B------:R-:W-:-:S02]  /*a5f0*/  ULOP3.LUT UR20, URZ, UR25, URZ, 0x33, !UPT ;  /* 0x000000193f147292 */ /* 0x000fc4000f8e333f */
[----:B------:R-:W-:Y:S01]  /*a600*/  UIADD3 UR21, UR23, UR21, URZ ;  /* 0x0000001517157290 */ /* 0x000fe2000fffe03f */
[----:B-1----:R-:W-:Y:S01]  /*a610*/  @P1 R2UR UR40, R0 ;  /* 0x00000000002812ca */ /* 0x002fe200000e0000 */
[----:B------:R-:W-:-:S14]  /*a620*/  IMAD.MOV.U32 R0, RZ, RZ, 0x1 ;  /* 0x00000001ff007424 */ /* 0x000fdc00078e00ff */
.L_x_211:
[----:B------:R-:W1:Y:S01]  /*a630*/  LDC.64 R2, c[0x0][0x8f8] ;  /* 0x00023e00ff027b82 */ /* 0x000e620000000a00 */
[----:B------:R-:W-:Y:S01]  /*a640*/  UIADD3 UR10, UP1, UR10, UR22, URZ ;  /* 0x000000160a0a7290 */ /* 0x000fe2000ff3e03f */
[----:B------:R-:W-:Y:S01]  /*a650*/  ISETP.NE.AND P2, PT, R21, RZ, PT ;  /* 0x000000ff1500720c */ /* 0x000fe20003f45270 */
[----:B------:R-:W-:Y:S01]  /*a660*/  UMOV UR24, 0xffffffff ;  /* 0xffffffff00187882 */ /* 0x000fe20000000000 */
[----:B------:R-:W-:Y:S01]  /*a670*/  UMOV UR25, 0xffffffff ;  /* 0xffffffff00197882 */ /* 0x000fe20000000000 */
[----:B------:R-:W-:Y:S01]  /*a680*/  UIADD3.X UR9, UR9, UR21, URZ, UP1, !UPT ;  /* 0x0000001509097290 */ /* 0x000fe20008ffe43f */
[----:B------:R-:W-:Y:S01]  /*a690*/  IMAD.MOV.U32 R15, RZ, RZ, RZ ;  /* 0x000000ffff0f7224 */ /* 0x000fe200078e00ff */
[----:B------:R-:W-:Y:S01]  /*a6a0*/  UMOV UR26, 0xffffffff ;  /* 0xffffffff001a7882 */ /* 0x000fe20000000000 */
[----:B-1----:R-:W-:-:S03]  /*a6b0*/  ISETP.LE.U32.AND P1, PT, R2, UR10, PT ;  /* 0x0000000a02007c0c */ /* 0x002fc6000bf23070 */
[----:B------:R-:W-:-:S05]  /*a6c0*/  IMAD.U32 R2, RZ, RZ, UR9 ;  /* 0x00000009ff027e24 */ /* 0x000fca000f8e00ff */
[----:B------:R-:W-:-:S13]  /*a6d0*/  ISETP.GE.U32.AND.EX P1, PT, R2, R3, PT, P1 ;  /* 0x000000030200720c */ /* 0x000fda0003f26110 */
[----:B---345:R-:W-:Y:S05]  /*a6e0*/  @P2 BRA P1, `(.L_x_191) ;  /* 0x0000001800402947 */ /* 0x038fea0000800000 */
[----:B------:R-:W-:-:S04]  /*a6f0*/  IADD3 R2, P2, R6, UR5, RZ ;  /* 0x0000000506027c10 */ /* 0x000fc8000ff5e0ff */
[----:B------:R-:W-:Y:S02]  /*a700*/  ISETP.GT.U32.AND P1, PT, R2, UR10, PT ;  /* 0x0000000a02007c0c */ /* 0x000fe4000bf24070 */
[----:B------:R-:W-:-:S04]  /*a710*/  IADD3.X R2, R7, UR4, RZ, P2, !PT ;  /* 0x0000000407027c10 */ /* 0x000fc800097fe4ff */
[----:B------:R-:W-:-:S13]  /*a720*/  ISETP.GT.U32.AND.EX P1, PT, R2, UR9, PT, P1 ;  /* 0x0000000902007c0c */ /* 0x000fda000bf24110 */
[----:B------:R-:W-:Y:S05]  /*a730*/  @P1 BRA `(.L_x_192) ;  /* 0x0000001400201947 */ /* 0x000fea0003800000 */
[----:B------:R-:W-:Y:S01]  /*a740*/  VIADD R12, R8, UR6 ;  /* 0x00000006080c7c36 */ /* 0x000fe20008000000 */
[----:B------:R-:W-:Y:S01]  /*a750*/  ULDC UR24, c[0x0][0x910] ;  /* 0x0002440000187ab9 */ /* 0x000fe20000000800 */
[----:B------:R-:W-:Y:S02]  /*a760*/  IMAD.MOV.U32 R23, RZ, RZ, R9 ;  /* 0x000000ffff177224 */ /* 0x000fe400078e0009 */
[----:B------:R-:W-:Y:S02]  /*a770*/  VIADD R13, R12, 0x20 ;  /* 0x000000200c0d7836 */ /* 0x000fe40000000000 */
[----:B------:R-:W-:-:S03]  /*a780*/  IMAD.MOV.U32 R14, RZ, RZ, R10 ;  /* 0x000000ffff0e7224 */ /* 0x000fc600078e000a */
[----:B------:R-:W-:-:S13]  /*a790*/  ISETP.GE.AND P1, PT, R13, UR24, PT ;  /* 0x000000180d007c0c */ /* 0x000fda000bf26270 */
[----:B------:R-:W1:Y:S01]  /*a7a0*/  @!P1 LDC.64 R2, c[0x0][0x918] ;  /* 0x00024600ff029b82 */ /* 0x000e620000000a00 */
[----:B------:R-:W-:Y:S01]  /*a7b0*/  @!P1 VIADD R7, R12, 0x20 ;  /* 0x000000200c079836 */ /* 0x000fe20000000000 */
[----:B------:R-:W-:Y:S01]  /*a7c0*/  BSSY B0, `(.L_x_193) ;  /* 0x0000064000007945 */ /* 0x000fe20003800000 */
[----:B------:R-:W-:Y:S02]  /*a7d0*/  IMAD.MOV.U32 R6, RZ, RZ, 0x7fffffff ;  /* 0x7fffffffff067424 */ /* 0x000fe400078e00ff */
[----:B-1----:R-:W-:-:S05]  /*a7e0*/  @!P1 IMAD.WIDE R2, R7, 0xc, R2 ;  /* 0x0000000c07029825 */ /* 0x002fca00078e0202 */
[----:B------:R1:W5:Y:S04]  /*a7f0*/  @!P1 LDG.E R9, desc[UR56][R2.64] ;  /* 0x0000003802099981 */ /* 0x000368000c1e1900 */
[----:B------:R1:W5:Y:S01]  /*a800*/  @!P1 LDG.E R10, desc[UR56][R2.64+0x4] ;  /* 0x00000438020a9981 */ /* 0x000362000c1e1900 */
[----:B------:R-:W-:Y:S01]  /*a810*/  ISETP.GE.AND P1, PT, R12, UR24, PT ;  /* 0x000000180c007c0c */ /* 0x000fe2000bf26270 */
[----:B------:R-:W-:-:S12]  /*a820*/  IMAD.MOV.U32 R7, RZ, RZ, RZ ;  /* 0x000000ffff077224 */ /* 0x000fd800078e00ff */
[----:B-1----:R-:W-:Y:S05]  /*a830*/  @P1 BRA `(.L_x_194) ;  /* 0x0000000400701947 */ /* 0x002fea0003800000 */
[----:B------:R-:W-:Y:S01]  /*a840*/  IABS R7, R20 ;  /* 0x0000001400077213 */ /* 0x000fe20000000000 */
[----:B------:R-:W-:Y:S01]  /*a850*/  ULDC UR25, c[0x0][0x8f0] ;  /* 0x00023c0000197ab9 */ /* 0x000fe20000000800 */
[----:B------:R-:W-:Y:S02]  /*a860*/  IABS R6, R11 ;  /* 0x0000000b00067213 */ /* 0x000fe40000000000 */
[----:B------:R-:W1:Y:S01]  /*a870*/  I2F.RP R3, R7 ;  /* 0x0000000700037306 */ /* 0x000e620000209400 */
[----:B------:R-:W-:Y:S02]  /*a880*/  PLOP3.LUT P3, PT, PT, PT, UP0, 0x80, 0x0 ;  /* 0x000000000000781c */ /* 0x000fe40003f6f008 */
[C---:B------:R-:W-:Y:S02]  /*a890*/  IADD3 R22, P2, R14.reuse, UR12, RZ ;  /* 0x0000000c0e167c10 */ /* 0x040fe4000ff5e0ff */
[C---:B------:R-:W-:Y:S02]  /*a8a0*/  IADD3 R19, P1, R23.reuse, UR11, RZ ;  /* 0x0000000b17137c10 */ /* 0x040fe4000ff3e0ff */
[----:B------:R-:W-:Y:S01]  /*a8b0*/  LEA.HI.X.SX32 R25, R14, UR14, 0x1, P2 ;  /* 0x0000000e0e197c11 */ /* 0x000fe200090f0eff */
[----:B------:R-:W3:Y:S01]  /*a8c0*/  I2F.RP R2, R6 ;  /* 0x0000000600027306 */ /* 0x000ee20000209400 */
[----:B------:R-:W-:-:S07]  /*a8d0*/  LEA.HI.X.SX32 R24, R23, UR13, 0x1, P1 ;  /* 0x0000000d17187c11 */ /* 0x000fce00088f0eff */
[----:B-1----:R-:W1:Y:S08]  /*a8e0*/  MUFU.RCP R3, R3 ;  /* 0x0000000300037308 */ /* 0x002e700000001000 */
[----:B---3--:R-:W3:Y:S01]  /*a8f0*/  MUFU.RCP R2, R2 ;  /* 0x0000000200027308 */ /* 0x008ee20000001000 */
[----:B-1----:R-:W-:-:S07]  /*a900*/  VIADD R17, R3, 0xffffffe ;  /* 0x0ffffffe03117836 */ /* 0x002fce0000000000 */
[----:B------:R-:W1:Y:S01]  /*a910*/  F2I.FTZ.U32.TRUNC.NTZ R17, R17 ;  /* 0x0000001100117305 */ /* 0x000e62000021f000 */
[----:B---3--:R-:W-:-:S07]  /*a920*/  VIADD R15, R2, 0xffffffe ;  /* 0x0ffffffe020f7836 */ /* 0x008fce0000000000 */
[----:B------:R-:W3:Y:S01]  /*a930*/  F2I.FTZ.U32.TRUNC.NTZ R15, R15 ;  /* 0x0000000f000f7305 */ /* 0x000ee2000021f000 */
[----:B-1----:R-:W-:Y:S02]  /*a940*/  IMAD.MOV R18, RZ, RZ, -R17 ;  /* 0x000000ffff127224 */ /* 0x002fe400078e0a11 */
[----:B---3--:R-:W-:Y:S01]  /*a950*/  IMAD.MOV R14, RZ, RZ, -R15 ;  /* 0x000000ffff0e7224 */ /* 0x008fe200078e0a0f */
[----:B------:R-:W-:Y:S06]  /*a960*/  @!P3 BRA `(.L_x_195) ;  /* 0x000000000034b947 */ /* 0x000fec0003800000 */
[----:B------:R-:W-:Y:S01]  /*a970*/  ULDC UR6, c[0x0][0x8dc] ;  /* 0x0002370000067ab9 */ /* 0x000fe20000000800 */
[----:B------:R-:W-:Y:S01]  /*a980*/  ULDC.64 UR26, c[0x0][0x8d0] ;  /* 0x00023400001a7ab9 */ /* 0x000fe20000000a00 */
[----:B------:R-:W-:-:S05]  /*a990*/  IADD3 R3, P1, R19, UR6, RZ ;  /* 0x0000000613037c10 */ /* 0x000fca000ff3e0ff */
[----:B------:R-:W-:-:S04]  /*a9a0*/  IMAD.X R19, RZ, RZ, R24, P1 ;  /* 0x000000ffff137224 */ /* 0x000fc800008e0618 */
[----:B------:R-:W-:-:S04]  /*a9b0*/  IMAD.WIDE.U32 R4, R19, UR26, RZ ;  /* 0x0000001a13047c25 */ /* 0x000fc8000f8e00ff */
[----:B------:R-:W-:-:S04]  /*a9c0*/  IMAD.WIDE.U32 R4, P1, R3, UR27, R4 ;  /* 0x0000001b03047c25 */ /* 0x000fc8000f820004 */
[----:B------:R-:W-:-:S04]  /*a9d0*/  IMAD.WIDE.U32 R2, R3, UR26, RZ ;  /* 0x0000001a03027c25 */ /* 0x000fc8000f8e00ff */
[----:B------:R-:W-:Y:S01]  /*a9e0*/  IMAD.MOV.U32 R2, RZ, RZ, R5 ;  /* 0x000000ffff027224 */ /* 0x000fe200078e0005 */
[----:B------:R-:W-:Y:S01]  /*a9f0*/  IADD3 RZ, P2, R3, R4, RZ ;  /* 0x0000000403ff7210 */ /* 0x000fe20007f5e0ff */
[----:B------:R-:W-:-:S04]  /*aa00*/  IMAD.X R3, RZ, RZ, RZ, P1 ;  /* 0x000000ffff037224 */ /* 0x000fc800008e06ff */
[----:B------:R-:W-:-:S04]  /*aa10*/  IMAD.WIDE.U32.X R2, R19, UR27, R2, P2 ;  /* 0x0000001b13027c25 */ /* 0x000fc800090e0402 */
[----:B------:R-:W-:Y:S02]  /*aa20*/  IMAD.MOV.U32 R19, RZ, RZ, R2 ;  /* 0x000000ffff137224 */ /* 0x000fe400078e0002 */
[----:B------:R-:W-:-:S07]  /*aa30*/  IMAD.MOV.U32 R24, RZ, RZ, R3 ;  /* 0x000000ffff187224 */ /* 0x000fce00078e0003 */
.L_x_195:
[----:B------:R-:W-:Y:S05]  /*aa40*/  @!P0 BRA `(.L_x_196) ;  /* 0x0000000000348947 */ /* 0x000fea0003800000 */
        /* <DEDUP_REMOVED lines=13> */
.L_x_196:
[----:B------:R-:W-:Y:S01]  /*ab20*/  IMAD R18, R18, R7, RZ ;  /* 0x0000000712127224 */ /* 0x000fe200078e02ff */
[----:B------:R-:W-:Y:S01]  /*ab30*/  ULDC UR6, c[0x0][0x8d8] ;  /* 0x0002360000067ab9 */ /* 0x000fe20000000800 */
[----:B------:R-:W-:Y:S01]  /*ab40*/  IMAD.MOV.U32 R2, RZ, RZ, RZ ;  /* 0x000000ffff027224 */ /* 0x000fe200078e00ff */
[----:B------:R-:W-:Y:S01]  /*ab50*/  SHF.R.U64 R22, R22, UR25, R25 ;  /* 0x0000001916167c19 */ /* 0x000fe20008001219 */
[----:B------:R-:W-:Y:S01]  /*ab60*/  IMAD.MOV.U32 R3, RZ, RZ, R17 ;  /* 0x000000ffff037224 */ /* 0x000fe200078e0011 */
[----:B------:R-:W-:Y:S01]  /*ab70*/  SHF.R.U64 R19, R19, UR6, R24 ;  /* 0x0000000613137c19 */ /* 0x000fe20008001218 */
[----:B------:R-:W-:Y:S01]  /*ab80*/  IMAD R4, R14, R6, RZ ;  /* 0x000000060e047224 */ /* 0x000fe200078e02ff */
[----:B------:R-:W-:Y:S01]  /*ab90*/  PLOP3.LUT P5, PT, PT, PT, UP3, 0x80, 0x0 ;  /* 0x000000000000781c */ /* 0x000fe20003faf038 */
[----:B------:R-:W-:Y:S01]  /*aba0*/  IMAD.HI.U32 R23, R17, R18, R2 ;  /* 0x0000001211177227 */ /* 0x000fe200078e0002 */
[----:B------:R-:W-:-:S03]  /*abb0*/  IABS R17, R20 ;  /* 0x0000001400117213 */ /* 0x000fc60000000000 */
[----:B------:R-:W-:Y:S02]  /*abc0*/  IMAD.MOV.U32 R3, RZ, RZ, R15 ;  /* 0x000000ffff037224 */ /* 0x000fe400078e000f */
[----:B------:R-:W-:Y:S02]  /*abd0*/  VIADD R14, R19, UR16 ;  /* 0x00000010130e7c36 */ /* 0x000fe40008000000 */
[----:B------:R-:W-:Y:S01]  /*abe0*/  IMAD.HI.U32 R2, R15, R4, R2 ;  /* 0x000000040f027227 */ /* 0x000fe200078e0002 */
[----:B------:R-:W-:Y:S02]  /*abf0*/  IABS R3, R11 ;  /* 0x0000000b00037213 */ /* 0x000fe40000000000 */
[----:B------:R-:W-:Y:S01]  /*ac00*/  IABS R5, R14 ;  /* 0x0000000e00057213 */ /* 0x000fe20000000000 */
[----:B------:R-:W-:Y:S02]  /*ac10*/  VIADD R15, R22, UR17 ;  /* 0x00000011160f7c36 */ /* 0x000fe40008000000 */
[----:B------:R-:W-:-:S02]  /*ac20*/  IMAD.MOV R18, RZ, RZ, -R17 ;  /* 0x000000ffff127224 */ /* 0x000fc400078e0a11 */
[----:B------:R-:W-:Y:S01]  /*ac30*/  IMAD.MOV R17, RZ, RZ, -R3 ;  /* 0x000000ffff117224 */ /* 0x000fe200078e0a03 */
[----:B------:R-:W-:Y:S01]  /*ac40*/  IABS R4, R15 ;  /* 0x0000000f00047213 */ /* 0x000fe20000000000 */
[----:B------:R-:W-:-:S04]  /*ac50*/  IMAD.HI.U32 R2, R2, R5, RZ ;  /* 0x0000000502027227 */ /* 0x000fc800078e00ff */
[----:B------:R-:W-:-:S04]  /*ac60*/  IMAD.HI.U32 R3, R23, R4, RZ ;  /* 0x0000000417037227 */ /* 0x000fc800078e00ff */
[----:B------:R-:W-:Y:S02]  /*ac70*/  IMAD R4, R3, R18, R4 ;  /* 0x0000001203047224 */ /* 0x000fe400078e0204 */
[----:B------:R-:W-:-:S03]  /*ac80*/  IMAD R3, R2, R17, R5 ;  /* 0x0000001102037224 */ /* 0x000fc600078e0205 */
[----:B------:R-:W-:Y:S02]  /*ac90*/  ISETP.GT.U32.AND P2, PT, R7, R4, PT ;  /* 0x000000040700720c */ /* 0x000fe40003f44070 */
[----:B------:R-:W-:-:S11]  /*aca0*/  ISETP.GT.U32.AND P1, PT, R6, R3, PT ;  /* 0x000000030600720c */ /* 0x000fd60003f24070 */
[----:B------:R-:W-:Y:S01]  /*acb0*/  @!P2 IMAD.IADD R4, R4, 0x1, -R7 ;  /* 0x000000010404a824 */ /* 0x000fe200078e0a07 */
[----:B------:R-:W-:Y:S01]  /*acc0*/  ISETP.GE.AND P2, PT, R15, RZ, PT ;  /* 0x000000ff0f00720c */ /* 0x000fe20003f46270 */
[----:B------:R-:W-:Y:S01]  /*acd0*/  @!P1 IMAD.IADD R3, R3, 0x1, -R6 ;  /* 0x0000000103039824 */ /* 0x000fe200078e0a06 */
[----:B------:R-:W-:Y:S02]  /*ace0*/  ISETP.GE.AND P1, PT, R14, RZ, PT ;  /* 0x000000ff0e00720c */ /* 0x000fe40003f26270 */
[----:B------:R-:W-:Y:S02]  /*acf0*/  ISETP.GT.U32.AND P4, PT, R7, R4, PT ;  /* 0x000000040700720c */ /* 0x000fe40003f84070 */
[----:B------:R-:W-:-:S11]  /*ad00*/  ISETP.GT.U32.AND P3, PT, R6, R3, PT ;  /* 0x000000030600720c */ /* 0x000fd60003f64070 */
[----:B------:R-:W-:Y:S01]  /*ad10*/  @!P4 IMAD.IADD R4, R4, 0x1, -R7 ;  /* 0x000000010404c824 */ /* 0x000fe200078e0a07 */
[----:B------:R-:W-:Y:S01]  /*ad20*/  ISETP.NE.AND P4, PT, RZ, UR7, PT ;  /* 0x00000007ff007c0c */ /* 0x000fe2000bf85270 */
[----:B------:R-:W-:Y:S01]  /*ad30*/  @!P3 IMAD.IADD R3, R3, 0x1, -R6 ;  /* 0x000000010303b824 */ /* 0x000fe200078e0a06 */
[----:B------:R-:W-:Y:S01]  /*ad40*/  ISETP.NE.AND P3, PT, RZ, UR8, PT ;  /* 0x00000008ff007c0c */ /* 0x000fe2000bf65270 */
[----:B------:R-:W-:Y:S02]  /*ad50*/  @!P2 IMAD.MOV R4, RZ, RZ, -R4 ;  /* 0x000000ffff04a224 */ /* 0x000fe400078e0a04 */
[----:B------:R-:W-:-:S08]  /*ad60*/  @!P1 IMAD.MOV R3, RZ, RZ, -R3 ;  /* 0x000000ffff039224 */ /* 0x000fd000078e0a03 */
[----:B------:R-:W-:Y:S02]  /*ad70*/  @!P4 LOP3.LUT R4, RZ, UR7, RZ, 0x33, !PT ;  /* 0x00000007ff04cc12 */ /* 0x000fe4000f8e33ff */
[----:B------:R-:W-:-:S03]  /*ad80*/  @!P3 LOP3.LUT R3, RZ, UR8, RZ, 0x33, !PT ;  /* 0x00000008ff03bc12 */ /* 0x000fc6000f8e33ff */
[----:B------:R-:W-:Y:S02]  /*ad90*/  IMAD.IADD R4, R15, 0x1, -R4 ;  /* 0x000000010f047824 */ /* 0x000fe400078e0a04 */
[----:B------:R-:W-:-:S04]  /*ada0*/  IMAD.IADD R3, R14, 0x1, -R3 ;  /* 0x000000010e037824 */ /* 0x000fc800078e0a03 */
[----:B------:R-:W-:Y:S01]  /*adb0*/  IMAD R6, R3, R4, RZ ;  /* 0x0000000403067224 */ /* 0x000fe200078e02ff */
[----:B------:R-:W-:-:S04]  /*adc0*/  SEL R2, R4, R3, !P5 ;  /* 0x0000000304027207 */ /* 0x000fc80006800000 */
[--C-:B------:R-:W-:Y:S01]  /*add0*/  SHF.R.S32.HI R5, RZ, 0x1f, R2.reuse ;  /* 0x0000001fff057819 */ /* 0x100fe20000011402 */
[----:B------:R-:W-:Y:S01]  /*ade0*/  IMAD.MOV.U32 R4, RZ, RZ, R2 ;  /* 0x000000ffff047224 */ /* 0x000fe200078e0002 */
[----:B------:R-:W-:-:S07]  /*adf0*/  SHF.R.S32.HI R7, RZ, 0x1f, R6 ;  /* 0x0000001fff077819 */ /* 0x000fce0000011406 */
.L_x_194:
[----:B--2---:R-:W-:Y:S05]  /*ae00*/  BSYNC B0 ;  /* 0x0000000000007941 */ /* 0x004fea0003800000 */
.L_x_193:
[----:B------:R-:W1:Y:S01]  /*ae10*/  SHFL.UP PT, R3, R6, 0x1, RZ ;  /* 0x0420000006037989 */ /* 0x000e6200000e00ff */
[----:B------:R-:W-:-:S03]  /*ae20*/  ISETP.NE.AND P1, PT, R8, RZ, PT ;  /* 0x000000ff0800720c */ /* 0x000fc60003f25270 */
[----:B------:R-:W2:Y:S01]  /*ae30*/  SHFL.UP PT, R2, R7, 0x1, RZ ;  /* 0x0420000007027989 */ /* 0x000ea200000e00ff */
[----:B-1----:R-:W-:Y:S02]  /*ae40*/  SEL R3, R3, RZ, P1 ;  /* 0x000000ff03037207 */ /* 0x002fe40000800000 */
[----:B--2---:R-:W-:Y:S02]  /*ae50*/  SEL R2, R2, RZ, P1 ;  /* 0x000000ff02027207 */ /* 0x004fe40000800000 */
[----:B------:R-:W-:-:S05]  /*ae60*/  IADD3 R18, P2, R3, R6, RZ ;  /* 0x0000000603127210 */ /* 0x000fca0007f5e0ff */
[----:B------:R-:W-:Y:S01]  /*ae70*/  IMAD.X R15, R2, 0x1, R7, P2 ;  /* 0x00000001020f7824 */ /* 0x000fe200010e0607 */
[----:B------:R-:W1:Y:S01]  /*ae80*/  SHFL.UP PT, R3, R18, 0x2, RZ ;  /* 0x0440000012037989 */ /* 0x000e6200000e00ff */
[----:B------:R-:W-:-:S03]  /*ae90*/  ISETP.GE.U32.AND P2, PT, R8, 0x2, PT ;  /* 0x000000020800780c */ /* 0x000fc60003f46070 */
[----:B------:R-:W2:Y:S01]  /*aea0*/  SHFL.UP PT, R2, R15, 0x2, RZ ;  /* 0x044000000f027989 */ /* 0x000ea200000e00ff */
[----:B-1----:R-:W-:-:S04]  /*aeb0*/  SEL R3, R3, RZ, P2 ;  /* 0x000000ff03037207 */ /* 0x002fc80001000000 */
[----:B------:R-:W-:Y:S02]  /*aec0*/  IADD3 R14, P3, R3, R18, RZ ;  /* 0x00000012030e7210 */ /* 0x000fe40007f7e0ff */
[----:B--2---:R-:W-:-:S03]  /*aed0*/  SEL R2, R2, RZ, P2 ;  /* 0x000000ff02027207 */ /* 0x004fc60001000000 */
[----:B------:R-:W1:Y:S02]  /*aee0*/  SHFL.UP PT, R3, R14, 0x4, RZ ;  /* 0x048000000e037989 */ /* 0x000e6400000e00ff */
[----:B------:R-:W-:Y:S01]  /*aef0*/  IMAD.X R17, R2, 0x1, R15, P3 ;  /* 0x0000000102117824 */ /* 0x000fe200018e060f */
[----:B------:R-:W-:-:S04]  /*af00*/  ISETP.GE.U32.AND P3, PT, R8, 0x4, PT ;  /* 0x000000040800780c */ /* 0x000fc80003f66070 */
        /* <DEDUP_REMOVED lines=17> */
[----:B--2---:R-:W-:-:S05]  /*b020*/  SEL R2, R2, RZ, P5 ;  /* 0x000000ff02027207 */ /* 0x004fca0002800000 */
[----:B------:R-:W-:Y:S01]  /*b030*/  IMAD.X R22, R2, 0x1, R17, P6 ;  /* 0x0000000102167824 */ /* 0x000fe200030e0611 */
[----:B------:R-:W-:-:S04]  /*b040*/  IADD3 R2, P6, R15, UR5, RZ ;  /* 0x000000050f027c10 */ /* 0x000fc8000ffde0ff */
[----:B------:R-:W-:Y:S02]  /*b050*/  IADD3.X R3, R22, UR4, RZ, P6, !PT ;  /* 0x0000000416037c10 */ /* 0x000fe4000b7fe4ff */
[----:B------:R-:W-:-:S04]  /*b060*/  ISETP.GT.U32.AND P6, PT, R2, UR10, PT ;  /* 0x0000000a02007c0c */ /* 0x000fc8000bfc4070 */
[----:B------:R-:W-:-:S13]  /*b070*/  ISETP.GT.U32.AND.EX P6, PT, R3, UR9, PT, P6 ;  /* 0x0000000903007c0c */ /* 0x000fda000bfc4160 */
[----:B------:R-:W-:-:S04]  /*b080*/  VOTE.ANY R14, PT, P6 ;  /* 0x00000000000e7806 */ /* 0x000fc800030e0100 */
[----:B------:R-:W-:-:S13]  /*b090*/  ISETP.NE.AND P6, PT, R14, RZ, PT ;  /* 0x000000ff0e00720c */ /* 0x000fda0003fc5270 */
[----:B------:R-:W-:Y:S05]  /*b0a0*/  @P6 BRA `(.L_x_197) ;  /* 0x0000000800746947 */ /* 0x000fea0003800000 */
[----:B------:R-:W-:Y:S01]  /*b0b0*/  IMAD.MOV.U32 R17, RZ, RZ, R2 ;  /* 0x000000ffff117224 */ /* 0x000fe200078e0002 */
[----:B------:R-:W-:Y:S01]  /*b0c0*/  ULDC UR24, c[0x0][0x910] ;  /* 0x0002440000187ab9 */ /* 0x000fe20000000800 */
[----:B------:R-:W-:Y:S01]  /*b0d0*/  IMAD.MOV.U32 R19, RZ, RZ, R3 ;  /* 0x000000ffff137224 */ /* 0x000fe200078e0003 */
[----:B------:R-:W-:Y:S01]  /*b0e0*/  ULDC UR25, c[0x0][0x8f4] ;  /* 0x00023d0000197ab9 */ /* 0x000fe20000000800 */
[----:B------:R-:W-:Y:S01]  /*b0f0*/  ULDC UR6, c[0x0][0x8dc] ;  /* 0x0002370000067ab9 */ /* 0x000fe20000000800 */
[----:B------:R-:W-:Y:S01]  /*b100*/  ULDC UR30, c[0x0][0x8d8] ;  /* 0x00023600001e7ab9 */ /* 0x000fe20000000800 */
[----:B------:R-:W-:Y:S01]  /*b110*/  ULDC UR31, c[0x0][0x8f0] ;  /* 0x00023c00001f7ab9 */ /* 0x000fe20000000800 */
[----:B------:R-:W-:Y:S01]  /*b120*/  ULDC.64 UR26, c[0x0][0x8d0] ;  /* 0x00023400001a7ab9 */ /* 0x000fe20000000a00 */
[----:B------:R-:W-:-:S05]  /*b130*/  ULDC.64 UR28, c[0x0][0x8e8] ;  /* 0x00023a00001c7ab9 */ /* 0x000fca0000000a00 */
.L_x_202:
[----:B------:R-:W-:Y:S02]  /*b140*/  IMAD.MOV.U32 R12, RZ, RZ, R13 ;  /* 0x000000ffff0c7224 */ /* 0x000fe400078e000d */
[----:B------:R-:W-:Y:S02]  /*b150*/  VIADD R13, R13, 0x20 ;  /* 0x000000200d0d7836 */ /* 0x000fe40000000000 */
[----:B-----5:R-:W-:Y:S02]  /*b160*/  IMAD.MOV.U32 R14, RZ, RZ, R9 ;  /* 0x000000ffff0e7224 */ /* 0x020fe400078e0009 */
[----:B------:R-:W-:Y:S01]  /*b170*/  IMAD.MOV.U32 R15, RZ, RZ, R10 ;  /* 0x000000ffff0f7224 */ /* 0x000fe200078e000a */
[----:B------:R-:W-:-:S13]  /*b180*/  ISETP.GE.AND P6, PT, R13, UR24, PT ;  /* 0x000000180d007c0c */ /* 0x000fda000bfc6270 */
[----:B------:R-:W1:Y:S01]  /*b190*/  @!P6 LDC.64 R2, c[0x0][0x918] ;  /* 0x00024600ff02eb82 */ /* 0x000e620000000a00 */
[----:B------:R-:W2:Y:S01]  /*b1a0*/  SHFL.IDX PT, R19, R19, 0x1f, 0x1f ;  /* 0x03e01f0013137f89 */ /* 0x000ea200000e0000 */
[----:B------:R-:W-:-:S03]  /*b1b0*/  @!P6 VIADD R7, R12, 0x20 ;  /* 0x000000200c07e836 */ /* 0x000fc60000000000 */
[----:B------:R-:W3:Y:S01]  /*b1c0*/  SHFL.IDX PT, R17, R17, 0x1f, 0x1f ;  /* 0x03e01f0011117f89 */ /* 0x000ee200000e0000 */
[----:B------:R-:W-:Y:S01]  /*b1d0*/  BSSY B0, `(.L_x_198) ;  /* 0x0000063000007945 */ /* 0x000fe20003800000 */
[----:B-1----:R-:W-:-:S05]  /*b1e0*/  @!P6 IMAD.WIDE R2, R7, 0xc, R2 ;  /* 0x0000000c0702e825 */ /* 0x002fca00078e0202 */
[----:B------:R1:W5:Y:S04]  /*b1f0*/  @!P6 LDG.E R9, desc[UR56][R2.64] ;  /* 0x000000380209e981 */ /* 0x000368000c1e1900 */
[----:B------:R1:W5:Y:S01]  /*b200*/  @!P6 LDG.E R10, desc[UR56][R2.64+0x4] ;  /* 0x00000438020ae981 */ /* 0x000362000c1e1900 */
[----:B------:R-:W-:Y:S01]  /*b210*/  ISETP.GE.AND P6, PT, R12, UR24, PT ;  /* 0x000000180c007c0c */ /* 0x000fe2000bfc6270 */
[----:B------:R-:W-:Y:S01]  /*b220*/  IMAD.MOV.U32 R6, RZ, RZ, 0x7fffffff ;  /* 0x7fffffffff067424 */ /* 0x000fe200078e00ff */
[----:B--2---:R-:W-:Y:S01]  /*b230*/  R2UR UR4, R19 ;  /* 0x00000000130472ca */ /* 0x004fe200000e0000 */
[----:B------:R-:W-:Y:S01]  /*b240*/  IMAD.MOV.U32 R7, RZ, RZ, RZ ;  /* 0x000000ffff077224 */ /* 0x000fe200078e00ff */
[----:B---3--:R-:W-:-:S09]  /*b250*/  R2UR UR5, R17 ;  /* 0x00000000110572ca */ /* 0x008fd200000e0000 */
[----:B-1----:R-:W-:Y:S06]  /*b260*/  @P6 BRA `(.L_x_199) ;  /* 0x0000000400646947 */ /* 0x002fec0003800000 */
[----:B------:R-:W-:-:S04]  /*b270*/  IADD3 R17, P6, R14, UR11, RZ ;  /* 0x0000000b0e117c10 */ /* 0x000fc8000ffde0ff */
[----:B------:R-:W-:Y:S02]  /*b280*/  LEA.HI.X.SX32 R22, R14, UR13, 0x1, P6 ;  /* 0x0000000d0e167c11 */ /* 0x000fe4000b0f0eff */
[----:B------:R-:W-:Y:S02]  /*b290*/  IABS R14, R20 ;  /* 0x00000014000e7213 */ /* 0x000fe40000000000 */
[C---:B------:R-:W-:Y:S02]  /*b2a0*/  IADD3 R19, P6, R15.reuse, UR12, RZ ;  /* 0x0000000c0f137c10 */ /* 0x040fe4000ffde0ff */
[----:B------:R-:W1:Y:S02]  /*b2b0*/  I2F.RP R2, R14 ;  /* 0x0000000e00027306 */ /* 0x000e640000209400 */
[----:B------:R-:W-:Y:S02]  /*b2c0*/  LEA.HI.X.SX32 R24, R15, UR14, 0x1, P6 ;  /* 0x0000000e0f187c11 */ /* 0x000fe4000b0f0eff */
[----:B------:R-:W-:-:S04]  /*b2d0*/  PLOP3.LUT P6, PT, PT, PT, UP0, 0x80, 0x0 ;  /* 0x000000000000781c */ /* 0x000fc80003fcf008 */
[----:B-1----:R-:W1:Y:S02]  /*b2e0*/  MUFU.RCP R2, R2 ;  /* 0x0000000200027308 */ /* 0x002e640000001000 */
[----:B-1----:R-:W-:-:S06]  /*b2f0*/  VIADD R15, R2, 0xffffffe ;  /* 0x0ffffffe020f7836 */ /* 0x002fcc0000000000 */
[----:B------:R-:W1:Y:S02]  /*b300*/  F2I.FTZ.U32.TRUNC.NTZ R15, R15 ;  /* 0x0000000f000f7305 */ /* 0x000e64000021f000 */
[----:B-1----:R-:W-:Y:S01]  /*b310*/  IMAD.MOV R18, RZ, RZ, -R15 ;  /* 0x000000ffff127224 */ /* 0x002fe200078e0a0f */
[----:B------:R-:W-:Y:S06]  /*b320*/  @!P6 BRA `(.L_x_200) ;  /* 0x00000000002ce947 */ /* 0x000fec0003800000 */
        /* <DEDUP_REMOVED lines=11> */
.L_x_200:
        /* <DEDUP_REMOVED lines=12> */
.L_x_201:
[----:B------:R-:W-:Y:S01]  /*b4a0*/  SHF.R.U64 R4, R19, UR31, R24 ;  /* 0x0000001f13047c19 */ /* 0x000fe20008001218 */
[----:B------:R-:W-:Y:S01]  /*b4b0*/  IMAD R5, R18, R14, RZ ;  /* 0x0000000e12057224 */ /* 0x000fe200078e02ff */
[----:B------:R-:W-:Y:S01]  /*b4c0*/  IABS R2, R20 ;  /* 0x0000001400027213 */ /* 0x000fe20000000000 */
[----:B------:R-:W-:Y:S01]  /*b4d0*/  IMAD.MOV.U32 R3, RZ, RZ, R15 ;  /* 0x000000ffff037224 */ /* 0x000fe200078e000f */
[----:B------:R-:W-:Y:S01]  /*b4e0*/  SHF.R.U64 R17, R17, UR30, R22 ;  /* 0x0000001e11117c19 */ /* 0x000fe20008001216 */
[----:B------:R-:W-:Y:S01]  /*b4f0*/  VIADD R4, R4, UR17 ;  /* 0x0000001104047c36 */ /* 0x000fe20008000000 */
[----:B------:R-:W-:Y:S01]  /*b500*/  IABS R19, R11 ;  /* 0x0000000b00137213 */ /* 0x000fe20000000000 */
[----:B------:R-:W-:Y:S02]  /*b510*/  IMAD.MOV R7, RZ, RZ, -R2 ;  /* 0x000000ffff077224 */ /* 0x000fe400078e0a02 */
[----:B------:R-:W-:Y:S01]  /*b520*/  IMAD.MOV.U32 R2, RZ, RZ, RZ ;  /* 0x000000ffff027224 */ /* 0x000fe200078e00ff */
[----:B------:R-:W-:Y:S01]  /*b530*/  IABS R6, R4 ;  /* 0x0000000400067213 */ /* 0x000fe20000000000 */
[----:B------:R-:W-:-:S02]  /*b540*/  VIADD R17, R17, UR16 ;  /* 0x0000001011117c36 */ /* 0x000fc40008000000 */
[----:B------:R-:W-:-:S04]  /*b550*/  IMAD.HI.U32 R2, R15, R5, R2 ;  /* 0x000000050f027227 */ /* 0x000fc800078e0002 */
[----:B------:R-:W-:Y:S01]  /*b560*/  IMAD.MOV.U32 R3, RZ, RZ, R7 ;  /* 0x000000ffff037224 */ /* 0x000fe200078e0007 */
[----:B------:R-:W-:Y:S01]  /*b570*/  IABS R7, R11 ;  /* 0x0000000b00077213 */ /* 0x000fe20000000000 */
[----:B------:R-:W-:-:S03]  /*b580*/  IMAD.MOV.U32 R5, RZ, RZ, R6 ;  /* 0x000000ffff057224 */ /* 0x000fc600078e0006 */
[----:B------:R-:W1:Y:S01]  /*b590*/  I2F.RP R6, R7 ;  /* 0x0000000700067306 */ /* 0x000e620000209400 */
[----:B------:R-:W-:-:S04]  /*b5a0*/  IMAD.HI.U32 R2, R2, R5, RZ ;  /* 0x0000000502027227 */ /* 0x000fc800078e00ff */
[----:B------:R-:W-:-:S05]  /*b5b0*/  IMAD R5, R2, R3, R5 ;  /* 0x0000000302057224 */ /* 0x000fca00078e0205 */
[----:B------:R-:W-:Y:S01]  /*b5c0*/  ISETP.GT.U32.AND P6, PT, R14, R5, PT ;  /* 0x000000050e00720c */ /* 0x000fe20003fc4070 */
[----:B-1----:R-:W1:-:S12]  /*b5d0*/  MUFU.RCP R6, R6 ;  /* 0x0000000600067308 */ /* 0x002e580000001000 */
[----:B------:R-:W-:Y:S02]  /*b5e0*/  @!P6 IMAD.IADD R5, R5, 0x1, -R14 ;  /* 0x000000010505e824 */ /* 0x000fe400078e0a0e */
[----:B-1----:R-:W-:-:S04]  /*b5f0*/  VIADD R2, R6, 0xffffffe ;  /* 0x0ffffffe06027836 */ /* 0x002fc80000000000 */
[----:B------:R1:W2:Y:S02]  /*b600*/  F2I.FTZ.U32.TRUNC.NTZ R3, R2 ;  /* 0x0000000200037305 */ /* 0x0002a4000021f000 */
[----:B-1----:R-:W-:Y:S02]  /*b610*/  IMAD.MOV.U32 R2, RZ, RZ, RZ ;  /* 0x000000ffff027224 */ /* 0x002fe400078e00ff */
[----:B--2---:R-:W-:-:S04]  /*b620*/  IMAD.MOV R18, RZ, RZ, -R3 ;  /* 0x000000ffff127224 */ /* 0x004fc800078e0a03 */
        /* <DEDUP_REMOVED lines=27> */
[----:B------:R-:W-:Y:S02]  /*b7e0*/  SHF.R.S32.HI R5, RZ, 0x1f, R4 ;  /* 0x0000001fff057819 */ /* 0x000fe40000011404 */
[----:B------:R-:W-:-:S07]  /*b7f0*/  SHF.R.S32.HI R7, RZ, 0x1f, R6 ;  /* 0x0000001fff077819 */ /* 0x000fce0000011406 */
.L_x_199:
[----:B------:R-:W-:Y:S05]  /*b800*/  BSYNC B0 ;  /* 0x0000000000007941 */ /* 0x000fea0003800000 */
.L_x_198:
[----:B------:R-:W1:Y:S04]  /*b810*/  SHFL.UP PT, R3, R6, 0x1, RZ ;  /* 0x0420000006037989 */ /* 0x000e6800000e00ff */
[----:B------:R-:W2:Y:S01]  /*b820*/  SHFL.UP PT, R2, R7, 0x1, RZ ;  /* 0x0420000007027989 */ /* 0x000ea200000e00ff */
[----:B-1----:R-:W-:Y:S02]  /*b830*/  SEL R3, R3, RZ, P1 ;  /* 0x000000ff03037207 */ /* 0x002fe40000800000 */
[----:B--2---:R-:W-:Y:S02]  /*b840*/  SEL R2, R2, RZ, P1 ;  /* 0x000000ff02027207 */ /* 0x004fe40000800000 */
[----:B------:R-:W-:-:S05]  /*b850*/  IADD3 R18, P6, R3, R6, RZ ;  /* 0x0000000603127210 */ /* 0x000fca0007fde0ff */
[----:B------:R-:W-:Y:S01]  /*b860*/  IMAD.X R15, R2, 0x1, R7, P6 ;  /* 0x00000001020f7824 */ /* 0x000fe200030e0607 */
        /* <DEDUP_REMOVED lines=24> */
[----:B------:R-:W-:-:S04]  /*b9f0*/  IADD3 R17, P6, R2, UR5, RZ ;  /* 0x0000000502117c10 */ /* 0x000fc8000ffde0ff */
[----:B------:R-:W-:Y:S02]  /*ba00*/  IADD3.X R19, R3, UR4, RZ, P6, !PT ;  /* 0x0000000403137c10 */ /* 0x000fe4000b7fe4ff */
[----:B------:R-:W-:-:S04]  /*ba10*/  ISETP.GT.U32.AND P6, PT, R17, UR10, PT ;  /* 0x0000000a11007c0c */ /* 0x000fc8000bfc4070 */
[----:B------:R-:W-:-:S13]  /*ba20*/  ISETP.GT.U32.AND.EX P6, PT, R19, UR9, PT, P6 ;  /* 0x0000000913007c0c */ /* 0x000fda000bfc4160 */
[----:B------:R-:W-:-:S04]  /*ba30*/  VOTE.ANY R14, PT, P6 ;  /* 0x00000000000e7806 */ /* 0x000fc800030e0100 */
[----:B------:R-:W-:-:S13]  /*ba40*/  ISETP.NE.AND P6, PT, R14, RZ, PT ;  /* 0x000000ff0e00720c */ /* 0x000fda0003fc5270 */
[----:B------:R-:W-:Y:S05]  /*ba50*/  @!P6 BRA `(.L_x_202) ;  /* 0xfffffff400b8e947 */ /* 0x000fea000383ffff */
[----:B------:R-:W-:Y:S02]  /*ba60*/  IMAD.MOV.U32 R15, RZ, RZ, R2 ;  /* 0x000000ffff0f7224 */ /* 0x000fe400078e0002 */
[----:B------:R-:W-:-:S07]  /*ba70*/  IMAD.MOV.U32 R22, RZ, RZ, R3 ;  /* 0x000000ffff167224 */ /* 0x000fce00078e0003 */
.L_x_197:
[----:B------:R-:W1:Y:S08]  /*ba80*/  BREV R14, R14 ;  /* 0x0000000e000e7301 */ /* 0x000e700000000000 */
[----:B-1----:R-:W1:Y:S02]  /*ba90*/  FLO.U32.SH R13, R14 ;  /* 0x0000000e000d7300 */ /* 0x002e6400000e0400 */
[----:B-1----:R-:W1:Y:S02]  /*baa0*/  SHFL.IDX PT, R12, R12, R13, 0x1f ;  /* 0x00001f0d0c0c7589 */ /* 0x002e6400000e0000 */
[----:B-1----:R-:W-:-:S13]  /*bab0*/  R2UR UR6, R12 ;  /* 0x000000000c0672ca */ /* 0x002fda00000e0000 */
[----:B------:R-:W-:-:S05]  /*bac0*/  VIADD R17, R8, UR6 ;  /* 0x0000000608117c36 */ /* 0x000fca0008000000 */
[----:B------:R-:W-:-:S13]  /*bad0*/  ISETP.GE.AND P1, PT, R17, UR24, PT ;  /* 0x0000001811007c0c */ /* 0x000fda000bf26270 */
[----:B------:R-:W1:Y:S02]  /*bae0*/  @!P1 LDC.64 R2, c[0x0][0x918] ;  /* 0x00024600ff029b82 */ /* 0x000e640000000a00 */
[----:B-1----:R-:W-:-:S05]  /*baf0*/  @!P1 IMAD.WIDE R2, R17, 0xc, R2 ;  /* 0x0000000c11029825 */ /* 0x002fca00078e0202 */
[----:B-----5:R1:W5:Y:S04]  /*bb00*/  @!P1 LDG.E R9, desc[UR56][R2.64] ;  /* 0x0000003802099981 */ /* 0x020368000c1e1900 */
[----:B------:R1:W5:Y:S01]  /*bb10*/  @!P1 LDG.E R10, desc[UR56][R2.64+0x4] ;  /* 0x00000438020a9981 */ /* 0x000362000c1e1900 */
[----:B------:R-:W-:-:S03]  /*bb20*/  IADD3 R18, P1, P2, R15, UR5, -R6 ;  /* 0x000000050f127c10 */ /* 0x000fc6000fa3e806 */
[----:B------:R-:W-:Y:S01]  /*bb30*/  SHFL.IDX PT, R6, R6, R13, 0x1f ;  /* 0x00001f0d06067589 */ /* 0x000fe200000e0000 */
[----:B------:R-:W-:-:S03]  /*bb40*/  IADD3.X R22, R22, UR4, ~R7, P1, P2 ;  /* 0x0000000416167c10 */ /* 0x000fc60008fe4c07 */
[----:B------:R-:W2:Y:S04]  /*bb50*/  SHFL.IDX PT, R18, R18, R13, 0x1f ;  /* 0x00001f0d12127589 */ /* 0x000ea800000e0000 */
[----:B------:R-:W3:Y:S04]  /*bb60*/  SHFL.IDX PT, R22, R22, R13, 0x1f ;  /* 0x00001f0d16167589 */ /* 0x000ee800000e0000 */
[----:B------:R1:W4:Y:S04]  /*bb70*/  SHFL.IDX PT, R7, R7, R13, 0x1f ;  /* 0x00001f0d07077589 */ /* 0x00032800000e0000 */
[----:B------:R1:W1:Y:S04]  /*bb80*/  SHFL.IDX PT, R5, R5, R13, 0x1f ;  /* 0x00001f0d05057589 */ /* 0x00026800000e0000 */
[----:B------:R1:W1:Y:S01]  /*bb90*/  SHFL.IDX PT, R4, R4, R13, 0x1f ;  /* 0x00001f0d04047589 */ /* 0x00026200000e0000 */
[----:B--2---:R-:W-:-:S02]  /*bba0*/  R2UR UR5, R18 ;  /* 0x00000000120572ca */ /* 0x004fc400000e0000 */
[----:B---3--:R-:W-:-:S15]  /*bbb0*/  R2UR UR4, R22 ;  /* 0x00000000160472ca */ /* 0x008fde00000e0000 */
.L_x_192:
[----:B-1----:R-:W1:Y:S01]  /*bbc0*/  LDC R2, c[0x0][0x910] ;  /* 0x00024400ff027b82 */ /* 0x002e620000000800 */
[----:B------:R-:W-:Y:S01]  /*bbd0*/  UMOV UR24, 0xffffffff ;  /* 0xffffffff00187882 */ /* 0x000fe20000000000 */
[----:B------:R-:W-:Y:S01]  /*bbe0*/  UMOV UR25, 0xffffffff ;  /* 0xffffffff00197882 */ /* 0x000fe20000000000 */
[----:B------:R-:W-:Y:S01]  /*bbf0*/  UMOV UR26, 0xffffffff ;  /* 0xffffffff001a7882 */ /* 0x000fe20000000000 */
[----:B------:R-:W-:Y:S01]  /*bc00*/  IMAD.MOV.U32 R15, RZ, RZ, RZ ;  /* 0x000000ffff0f7224 */ /* 0x000fe200078e00ff */
[----:B-1----:R-:W-:-:S13]  /*bc10*/  ISETP.LE.AND P1, PT, R2, UR6, PT ;  /* 0x0000000602007c0c */ /* 0x002fda000bf23270 */
[----:B------:R-:W-:Y:S05]  /*bc20*/  @P1 BRA `(.L_x_191) ;  /* 0x0000000000f01947 */ /* 0x000fea0003800000 */
[C---:B------:R-:W-:Y:S01]  /*bc30*/  R2UR UR24, R4.reuse ;  /* 0x00000000041872ca */ /* 0x040fe200000e0000 */
[----:B------:R-:W-:Y:S01]  /*bc40*/  UIADD3 UR30, UP1, -UR5, UR10, URZ ;  /* 0x0000000a051e7290 */ /* 0x000fe2000ff3e13f */
[----:B------:R-:W-:Y:S01]  /*bc50*/  R2UR UR25, R5 ;  /* 0x00000000051972ca */ /* 0x000fe200000e0000 */
[----:B------:R-:W-:Y:S01]  /*bc60*/  ULDC UR26, c[0x0][0x8c0] ;  /* 0x00023000001a7ab9 */ /* 0x000fe20000000800 */
[----:B------:R-:W-:Y:S01]  /*bc70*/  ULDC UR27, c[0x0][0x8b0] ;  /* 0x00022c00001b7ab9 */ /* 0x000fe20000000800 */
[----:B------:R-:W-:Y:S01]  /*bc80*/  ULDC UR28, c[0x0][0x904] ;  /* 0x00024100001c7ab9 */ /* 0x000fe20000000800 */
[----:B------:R-:W-:-:S03]  /*bc90*/  SHF.R.U64 R2, R4, UR27, R5 ;  /* 0x0000001b04027c19 */ /* 0x000fc60008001205 */
[----:B------:R-:W-:Y:S01]  /*bca0*/  UIADD3.X UR24, ~UR4, UR9, URZ, UP1, !UPT ;  /* 0x0000000904187290 */ /* 0x000fe20008ffe53f */
[----:B------:R-:W-:-:S03]  /*bcb0*/  R2UR UR32, R2 ;  /* 0x00000000022072ca */ /* 0x000fc600000e0000 */
[----:B------:R-:W-:Y:S02]  /*bcc0*/  USHF.R.U32.HI UR31, URZ, UR26, UR24 ;  /* 0x0000001a3f1f7299 */ /* 0x000fe40008011618 */
[----:B------:R-:W-:Y:S02]  /*bcd0*/  USHF.R.U32.HI UR35, URZ, UR27, UR25 ;  /* 0x0000001b3f237299 */ /* 0x000fe40008011619 */
[----:B------:R-:W-:Y:S02]  /*bce0*/  USHF.R.U32.HI UR33, URZ, UR27, UR31 ;  /* 0x0000001b3f217299 */ /* 0x000fe4000801161f */
[----:B------:R-:W-:Y:S02]  /*bcf0*/  USHF.R.U64 UR30, UR30, UR26, UR24 ;  /* 0x0000001a1e1e7299 */ /* 0x000fe40008001218 */
[----:B------:R-:W-:Y:S02]  /*bd00*/  USHF.R.U32.HI UR34, URZ, UR28, UR33 ;  /* 0x0000001c3f227299 */ /* 0x000fe40008011621 */
[----:B------:R-:W-:-:S02]  /*bd10*/  USHF.R.U64 UR31, UR30, UR27, UR31 ;  /* 0x0000001b1e1f7299 */ /* 0x000fc4000800121f */
[----:B------:R-:W-:Y:S02]  /*bd20*/  ULOP3.LUT UR24, UR34, UR35, URZ, 0xfc, !UPT ;  /* 0x0000002322187292 */ /* 0x000fe4000f8efc3f */
[----:B------:R-:W-:-:S04]  /*bd30*/  USHF.R.U64 UR33, UR31, UR28, UR33 ;  /* 0x0000001c1f217299 */ /* 0x000fc80008001221 */
[----:B------:R-:W-:-:S13]  /*bd40*/  ISETP.NE.U32.AND P1, PT, RZ, UR24, PT ;  /* 0x00000018ff007c0c */ /* 0x000fda000bf25070 */
[----:B------:R-:W-:Y:S05]  /*bd50*/  @!P1 BRA `(.L_x_203) ;  /* 0x0000000000189947 */ /* 0x000fea0003800000 */
[----:B------:R-:W-:-:S07]  /*bd60*/  MOV R12, 0xbd80 ;  /* 0x0000bd80000c7802 */ /* 0x000fce0000000f00 */
[----:B--2-45:R-:W-:Y:S05]  /*bd70*/  CALL.REL.NOINC `(.L_x_204) ;  /* 0x0000001800d47944 */ /* 0x034fea0003c00000 */
[----:B------:R-:W-:-:S04]  /*bd80*/  UIADD3 UR24, -UR25, URZ, URZ ;  /* 0x0000003f19187290 */ /* 0x000fc8000fffe13f */
[----:B------:R-:W-:-:S03]  /*bd90*/  UIMAD UR32, UR32, UR24, UR33 ;  /* 0x00000018202072a4 */ /* 0x000fc6000f8e0221 */
[----:B------:R-:W-:Y:S01]  /*bda0*/  UMOV UR24, UR25 ;  /* 0x0000001900187c82 */ /* 0x000fe20008000000 */
[----:B------:R-:W-:Y:S08]  /*bdb0*/  BRA `(.L_x_205) ;  /* 0x0000000000587947 */ /* 0x000ff00003800000 */
.L_x_203:
[----:B------:R-:W1:Y:S01]  /*bdc0*/  I2F.U32.RP R2, UR32 ;  /* 0x0000002000027d06 */ /* 0x000e620008209000 */
[----:B------:R-:W-:Y:S01]  /*bdd0*/  UMOV UR24, URZ ;  /* 0x0000003f00187c82 */ /* 0x000fe20008000000 */
[----:B------:R-:W-:-:S06]  /*bde0*/  UISETP.NE.U32.AND UP4, UPT, UR32, URZ, UPT ;  /* 0x0000003f2000728c */ /* 0x000fcc000bf85070 */
[----:B-1----:R-:W1:Y:S02]  /*bdf0*/  MUFU.RCP R2, R2 ;  /* 0x0000000200027308 */ /* 0x002e640000001000 */
[----:B-1----:R-:W-:-:S06]  /*be00*/  VIADD R3, R2, 0xffffffe ;  /* 0x0ffffffe02037836 */ /* 0x002fcc0000000000 */
[----:B------:R-:W1:Y:S02]  /*be10*/  F2I.FTZ.U32.TRUNC.NTZ R3, R3 ;  /* 0x0000000300037305 */ /* 0x000e64000021f000 */
[----:B-1----:R-:W-:-:S13]  /*be20*/  R2UR UR25, R3 ;  /* 0x00000000031972ca */ /* 0x002fda00000e0000 */
[----:B------:R-:W-:-:S04]  /*be30*/  UIADD3 UR26, URZ, -UR25, URZ ;  /* 0x800000193f1a7290 */ /* 0x000fc8000fffe03f */
[----:B------:R-:W-:-:S04]  /*be40*/  UIMAD UR26, UR26, UR32, URZ ;  /* 0x000000201a1a72a4 */ /* 0x000fc8000f8e023f */
[----:B------:R-:W-:-:S04]  /*be50*/  UIMAD.WIDE.U32 UR24, UR25, UR26, UR24 ;  /* 0x0000001a191872a5 */ /* 0x000fc8000f8e0018 */
[----:B------:R-:W-:-:S04]  /*be60*/  UIMAD.WIDE.U32 UR24, UR25, UR33, URZ ;  /* 0x00000021191872a5 */ /* 0x000fc8000f8e003f */
[----:B------:R-:W-:-:S04]  /*be70*/  UIADD3 UR24, -UR25, URZ, URZ ;  /* 0x0000003f19187290 */ /* 0x000fc8000fffe13f */
[----:B------:R-:W-:-:S04]  /*be80*/  UIMAD UR24, UR32, UR24, UR33 ;  /* 0x00000018201872a4 */ /* 0x000fc8000f8e0221 */
[----:B------:R-:W-:-:S11]  /*be90*/  UISETP.GE.U32.AND UP1, UPT, UR24, UR32, UPT ;  /* 0x000000201800728c */ /* 0x000fd6000bf26070 */
[----:B------:R-:W-:Y:S02]  /*bea0*/  @UP1 UIADD3 UR24, UR24, -UR32, URZ ;  /* 0x8000002018181290 */ /* 0x000fe4000fffe03f */
[----:B------:R-:W-:Y:S02]  /*beb0*/  @UP1 UIADD3 UR25, UR25, 0x1, URZ ;  /* 0x0000000119191890 */ /* 0x000fe4000fffe03f */
[----:B------:R-:W-:-:S11]  /*bec0*/  UISETP.GE.U32.AND UP2, UPT, UR24, UR32, UPT ;  /* 0x000000201800728c */ /* 0x000fd6000bf46070 */
[----:B------:R-:W-:Y:S02]  /*bed0*/  @UP2 UIADD3 UR25, UR25, 0x1, URZ ;  /* 0x0000000119192890 */ /* 0x000fe4000fffe03f */
[----:B------:R-:W-:-:S04]  /*bee0*/  @!UP4 ULOP3.LUT UR25, URZ, UR32, URZ, 0x33, !UPT ;  /* 0x000000203f19c292 */ /* 0x000fc8000f8e333f */
[----:B------:R-:W-:-:S04]  /*bef0*/  UIADD3 UR24, -UR25, URZ, URZ ;  /* 0x0000003f19187290 */ /* 0x000fc8000fffe13f */
[----:B------:R-:W-:-:S03]  /*bf00*/  UIMAD UR32, UR32, UR24, UR33 ;  /* 0x00000018202072a4 */ /* 0x000fc6000f8e0221 */
[----:B------:R-:W-:-:S09]  /*bf10*/  UMOV UR24, UR25 ;  /* 0x0000001900187c82 */ /* 0x000fd20008000000 */
.L_x_205:
[----:B------:R-:W-:Y:S01]  /*bf20*/  ULOP3.LUT UR31, UR31, UR20, URZ, 0xc0, !UPT ;  /* 0x000000141f1f7292 */ /* 0x000fe2000f8ec03f */
[----:B------:R-:W-:Y:S01]  /*bf30*/  IMAD.MOV.U32 R15, RZ, RZ, 0x1 ;  /* 0x00000001ff0f7424 */ /* 0x000fe200078e00ff */
[----:B------:R-:W-:Y:S02]  /*bf40*/  ULOP3.LUT UR30, UR30, UR18, URZ, 0xc0, !UPT ;  /* 0x000000121e1e7292 */ /* 0x000fe4000f8ec03f */
[----:B------:R-:W-:Y:S01]  /*bf50*/  UIMAD UR24, UR19, UR24, UR31 ;  /* 0x00000018131872a4 */ /* 0x000fe2000f8e021f */
[----:B------:R-:W-:Y:S01]  /*bf60*/  ULDC UR26, c[0x0][0x8a8] ;  /* 0x00022a00001a7ab9 */ /* 0x000fe20000000800 */
[----:B------:R-:W-:Y:S01]  /*bf70*/  ULDC UR25, c[0x0][0x8b8] ;  /* 0x00022e0000197ab9 */ /* 0x000fe20000000800 */
[----:B------:R-:W-:Y:S02]  /*bf80*/  UIMAD UR30, UR32, UR26, UR30 ;  /* 0x0000001a201e72a4 */ /* 0x000fe4000f8e021e */
[----:B------:R-:W-:Y:S01]  /*bf90*/  UIMAD UR25, UR24, UR25, UR40 ;  /* 0x00000019181972a4 */ /* 0x000fe2000f8e0228 */
[----:B------:R-:W-:Y:S01]  /*bfa0*/  @UP3 UMOV UR26, UR6 ;  /* 0x00000006001a3c82 */ /* 0x000fe20008000000 */
[----:B------:R-:W-:-:S03]  /*bfb0*/  @!UP3 UMOV UR26, UR6 ;  /* 0x00000006001abc82 */ /* 0x000fc60008000000 */
[----:B------:R-:W-:Y:S02]  /*bfc0*/  @UP3 UMOV UR24, UR30 ;  /* 0x0000001e00183c82 */ /* 0x000fe40008000000 */
[----:B------:R-:W-:Y:S01]  /*bfd0*/  @!UP3 UMOV UR24, UR25 ;  /* 0x000000190018bc82 */ /* 0x000fe20008000000 */
[----:B------:R-:W-:-:S05]  /*bfe0*/  @!UP3 UMOV UR25, UR30 ;  /* 0x0000001e0019bc82 */ /* 0x000fca0008000000 */
.L_x_191:
[----:B------:R-:W-:-:S06]  /*bff0*/  UISETP.NE.AND UP1, UPT, UR15, 0x3, UPT ;  /* 0x000000030f00788c */ /* 0x000fcc000bf25270 */
[----:B------:R-:W-:-:S13]  /*c000*/  PLOP3.LUT P1, PT, PT, PT, UP1, 0x80, 0x0 ;  /* 0x000000000000781c */ /* 0x000fda0003f2f018 */
[----:B------:R-:W-:Y:S05]  /*c010*/  @!P1 BRA `(.L_x_206) ;  /* 0x0000000000049947 */ /* 0x000fea0003800000 */
[----:B--2---:R-:W-:Y:S01]  /*c020*/  BPT.TRAP 0x1 ;  /* 0x000000040000795c */ /* 0x004fe20000300000 */
.L_x_206:
[----:B------:R-:W1:Y:S01]  /*c030*/  S2R R2, SR_CgaCtaId ;  /* 0x0000000000027919 */ /* 0x000e620000008800 */
[----:B------:R-:W-:-:S04]  /*c040*/  MOV R3, 0x400 ;  /* 0x0000040000037802 */ /* 0x000fc80000000f00 */
[----:B-1----:R-:W-:Y:S02]  /*c050*/  LEA R3, R2, R3, 0x18 ;  /* 0x0000000302037211 */ /* 0x002fe400078ec0ff */
[----:B------:R-:W-:-:S03]  /*c060*/  SHF.L.U32 R2, R0, 0x1f, RZ ;  /* 0x0000001f00027819 */ /* 0x000fc600000006ff */
[----:B------:R-:W-:-:S04]  /*c070*/  IMAD R17, R16, 0x8, R3 ;  /* 0x0000000810117824 */ /* 0x000fc800078e0203 */
[----:B------:R-:W1:Y:S02]  /*c080*/  SYNCS.PHASECHK.TRANS64.TRYWAIT P2, [R17+URZ+0x38440], R2 ;  /* 0x03844002110075a7 */ /* 0x000e64000804017f */
[----:B-1----:R-:W-:Y:S05]  /*c090*/  @!P2 BRA `(.L_x_207) ;  /* 0x000000100070a947 */ /* 0x002fea0003800000 */
.L_x_264:
[----:B------:R-:W-:Y:S01]  /*c0a0*/  ELECT P2, URZ, PT ;  /* 0x00000000003f782f */ /* 0x000fe20003840000 */
[----:B------:R-:W-:-:S12]  /*c0b0*/  BSSY B0, `(.L_x_208) ;  /* 0x0000010000007945 */ /* 0x000fd80003800000 */
[----:B------:R-:W-:Y:S05]  /*c0c0*/  @!P2 BRA `(.L_x_209) ;  /* 0x000000000038a947 */ /* 0x000fea0003800000 */
[----:B-1----:R-:W-:Y:S02]  /*c0d0*/  IMAD R2, R16, 0x10, R3 ;  /* 0x0000001010027824 */ /* 0x002fe400078e0203 */
[----:B------:R-:W-:Y:S02]  /*c0e0*/  IMAD.U32 R14, RZ, RZ, UR26 ;  /* 0x0000001aff0e7e24 */ /* 0x000fe4000f8e00ff */
[----:B------:R-:W-:Y:S02]  /*c0f0*/  IMAD.U32 R13, RZ, RZ, UR25 ;  /* 0x00000019ff0d7e24 */ /* 0x000fe4000f8e00ff */
[----:B------:R-:W-:-:S05]  /*c100*/  IMAD.U32 R12, RZ, RZ, UR24 ;  /* 0x00000018ff0c7e24 */ /* 0x000fca000f8e00ff */
[----:B------:R1:W-:Y:S01]  /*c110*/  STS.128 [R2+0x38530], R12 ;  /* 0x0385300c02007388 */ /* 0x0003e20000000c00 */
[----:B------:R-:W-:Y:S01]  /*c120*/  @!PT LDS RZ, [RZ] ;  /* 0x00000000fffff984 */ /* 0x000fe20000000800 */
[----:B------:R-:W-:Y:S01]  /*c130*/  @!PT LDS RZ, [RZ] ;  /* 0x00000000fffff984 */ /* 0x000fe20000000800 */
[----:B------:R-:W-:Y:S01]  /*c140*/  @!PT LDS RZ, [RZ] ;  /* 0x00000000fffff984 */ /* 0x000fe20000000800 */
[----:B------:R-:W-:Y:S01]  /*c150*/  @!PT LDS RZ, [RZ] ;  /* 0x00000000fffff984 */ /* 0x000fe20000000800 */
[----:B------:R3:W-:Y:S06]  /*c160*/  MEMBAR.ALL.CTA ;  /* 0x0000000000007992 */ /* 0x0007ec0000008000 */
[----:B---3--:R-:W3:Y:S01]  /*c170*/  FENCE.VIEW.ASYNC.S ;  /* 0x00000000000073c6 */ /* 0x008ee20000000000 */
[----:B------:R-:W-:Y:S05]  /*c180*/  @!P1 BRA `(.L_x_210) ;  /* 0x0000000000049947 */ /* 0x000fea0003800000 */
[----:B--2---:R-:W-:Y:S01]  /*c190*/  BPT.TRAP 0x1 ;  /* 0x000000040000795c */ /* 0x004fe20000300000 */
.L_x_210:
[----:B---3--:R3:W-:Y:S02]  /*c1a0*/  SYNCS.ARRIVE.TRANS64.A1T0 RZ, [R17+URZ+0x38400], RZ ;  /* 0x038400ff11ff79a7 */ /* 0x0087e4000810003f */
.L_x_209:
[----:B--2---:R-:W-:Y:S05]  /*c1b0*/  BSYNC B0 ;  /* 0x0000000000007941 */ /* 0x004fea0003800000 */
.L_x_208:
[----:B------:R-:W-:Y:S01]  /*c1c0*/  ISETP.NE.AND P3, PT, R15, RZ, PT ;  /* 0x000000ff0f00720c */ /* 0x000fe20003f65270 */
[----:B------:R-:W-:-:S05]  /*c1d0*/  VIADD R16, R16, 0x1 ;  /* 0x0000000110107836 */ /* 0x000fca0000000000 */
[----:B------:R-:W-:-:S04]  /*c1e0*/  ISETP.NE.AND P2, PT, R16, 0x8, PT ;  /* 0x000000081000780c */ /* 0x000fc80003f45270 */
[----:B-1----:R-:W-:Y:S02]  /*c1f0*/  SEL R13, RZ, 0x1, P2 ;  /* 0x00000001ff0d7807 */ /* 0x002fe40001000000 */
[----:B------:R-:W-:Y:S02]  /*c200*/  SEL R16, R16, RZ, P2 ;  /* 0x000000ff10107207 */ /* 0x000fe40001000000 */
[----:B------:R-:W-:Y:S01]  /*c210*/  LOP3.LUT R0, R0, R13, RZ, 0x3c, !PT ;  /* 0x0000000d00007212 */ /* 0x000fe200078e3cff */
[----:B------:R-:W-:Y:S06]  /*c220*/  @P3 BRA `(.L_x_211) ;  /* 0xffffffe400003947 */ /* 0x000fec000383ffff */
[----:B------:R-:W-:Y:S05]  /*c230*/  @!P1 BRA `(.L_x_212) ;  /* 0x0000000000049947 */ /* 0x000fea0003800000 */
[----:B------:R-:W-:Y:S01]  /*c240*/  BPT.TRAP 0x1 ;  /* 0x000000040000795c */ /* 0x000fe20000300000 */
.L_x_212:
[----:B------:R-:W-:Y:S01]  /*c250*/  IMAD R5, R16, 0x8, R3 ;  /* 0x0000000810057824 */ /* 0x000fe200078e0203 */
[----:B------:R-:W-:-:S04]  /*c260*/  SHF.L.U32 R2, R0, 0x1f, RZ ;  /* 0x0000001f00027819 */ /* 0x000fc800000006ff */
[----:B------:R-:W1:Y:S02]  /*c270*/  SYNCS.PHASECHK.TRANS64.TRYWAIT P0, [R5+URZ+0x38440], R2 ;  /* 0x03844002050075a7 */ /* 0x000e64000800017f */
[----:B-1----:R-:W-:Y:S05]  /*c280*/  @!P0 BRA `(.L_x_213) ;  /* 0x0000001000088947 */ /* 0x002fea0003800000 */
.L_x_265:
[----:B------:R-:W-:Y:S05]  /*c290*/  @!P1 BRA `(.L_x_214) ;  /* 0x0000000000049947 */ /* 0x000fea0003800000 */
[----:B------:R-:W-:Y:S01]  /*c2a0*/  BPT.TRAP 0x1 ;  /* 0x000000040000795c */ /* 0x000fe20000300000 */
.L_x_214:
[----:B------:R-:W-:-:S05]  /*c2b0*/  VIADD R16, R16, 0x1 ;  /* 0x0000000110107836 */ /* 0x000fca0000000000 */
[----:B------:R-:W-:-:S04]  /*c2c0*/  ISETP.NE.AND P0, PT, R16, 0x8, PT ;  /* 0x000000081000780c */ /* 0x000fc80003f05270 */
[----:B-1----:R-:W-:Y:S02]  /*c2d0*/  SEL R5, RZ, 0x1, P0 ;  /* 0x00000001ff057807 */ /* 0x002fe40000000000 */
[----:B------:R-:W-:Y:S02]  /*c2e0*/  SEL R16, R16, RZ, P0 ;  /* 0x000000ff10107207 */ /* 0x000fe40000000000 */
[----:B------:R-:W-:-:S03]  /*c2f0*/  LOP3.LUT R5, R0, R5, RZ, 0x3c, !PT ;  /* 0x0000000500057212 */ /* 0x000fc600078e3cff */
[----:B----4-:R-:W-:Y:S01]  /*c300*/  IMAD R7, R16, 0x8, R3 ;  /* 0x0000000810077824 */ /* 0x010fe200078e0203 */
[----:B------:R-:W-:-:S04]  /*c310*/  SHF.L.U32 R0, R5, 0x1f, RZ ;  /* 0x0000001f05007819 */ /* 0x000fc800000006ff */
[----:B------:R-:W1:Y:S02]  /*c320*/  SYNCS.PHASECHK.TRANS64.TRYWAIT P0, [R7+URZ+0x38440], R0 ;  /* 0x03844000070075a7 */ /* 0x000e64000800017f */
[----:B-1----:R-:W-:Y:S05]  /*c330*/  @!P0 BRA `(.L_x_215) ;  /* 0x0000000c00f08947 */ /* 0x002fea0003800000 */
.L_x_266:
[----:B------:R-:W-:Y:S05]  /*c340*/  @!P1 BRA `(.L_x_216) ;  /* 0x0000000000049947 */ /* 0x000fea0003800000 */
[----:B------:R-:W-:Y:S01]  /*c350*/  BPT.TRAP 0x1 ;  /* 0x000000040000795c */ /* 0x000fe20000300000 */
.L_x_216:
[----:B-1----:R-:W-:-:S05]  /*c360*/  VIADD R0, R16, 0x1 ;  /* 0x0000000110007836 */ /* 0x002fca0000000000 */
[----:B------:R-:W-:-:S04]  /*c370*/  ISETP.NE.AND P0, PT, R0, 0x8, PT ;  /* 0x000000080000780c */ /* 0x000fc80003f05270 */
[----:B------:R-:W-:Y:S02]  /*c380*/  SEL R2, RZ, 0x1, P0 ;  /* 0x00000001ff027807 */ /* 0x000fe40000000000 */
[----:B------:R-:W-:Y:S02]  /*c390*/  SEL R4, R0, RZ, P0 ;  /* 0x000000ff00047207 */ /* 0x000fe40000000000 */
[----:B------:R-:W-:-:S03]  /*c3a0*/  LOP3.LUT R5, R5, R2, RZ, 0x3c, !PT ;  /* 0x0000000205057212 */ /* 0x000fc600078e3cff */
[----:B------:R-:W-:Y:S01]  /*c3b0*/  IMAD R7, R4, 0x8, R3 ;  /* 0x0000000804077824 */ /* 0x000fe200078e0203 */
[----:B------:R-:W-:-:S04]  /*c3c0*/  SHF.L.U32 R0, R5, 0x1f, RZ ;  /* 0x0000001f05007819 */ /* 0x000fc800000006ff */
[----:B------:R-:W1:Y:S02]  /*c3d0*/  SYNCS.PHASECHK.TRANS64.TRYWAIT P0, [R7+URZ+0x38440], R0 ;  /* 0x03844000070075a7 */ /* 0x000e64000800017f */
[----:B-1----:R-:W-:Y:S05]  /*c3e0*/  @!P0 BRA `(.L_x_217) ;  /* 0x0000000c00d88947 */ /* 0x002fea0003800000 */
.L_x_267:
[----:B------:R-:W-:Y:S05]  /*c3f0*/  @!P1 BRA `(.L_x_218) ;  /* 0x0000000000049947 */ /* 0x000fea0003800000 */
[----:B------:R-:W-:Y:S01]  /*c400*/  BPT.TRAP 0x1 ;  /* 0x000000040000795c */ /* 0x000fe20000300000 */
.L_x_218:
        /* <DEDUP_REMOVED lines=9> */
.L_x_268:
[----:B------:R-:W-:Y:S05]  /*c4a0*/  @!P1 BRA `(.L_x_220) ;  /* 0x0000000000049947 */ /* 0x000fea0003800000 */
[----:B------:R-:W-:Y:S01]  /*c4b0*/  BPT.TRAP 0x1 ;  /* 0x000000040000795c */ /* 0x000fe20000300000 */
.L_x_220:
        /* <DEDUP_REMOVED lines=9> */
.L_x_269:
[----:B------:R-:W-:Y:S05]  /*c550*/  @!P1 BRA `(.L_x_222) ;  /* 0x0000000000049947 */ /* 0x000fea0003800000 */
[----:B------:R-:W-:Y:S01]  /*c560*/  BPT.TRAP 0x1 ;  /* 0x000000040000795c */ /* 0x000fe20000300000 */
.L_x_222:
        /* <DEDUP_REMOVED lines=9> */
.L_x_270:
[----:B------:R-:W-:Y:S05]  /*c600*/  @!P1 BRA `(.L_x_224) ;  /* 0x0000000000049947 */ /* 0x000fea0003800000 */
[----:B------:R-:W-:Y:S01]  /*c610*/  BPT.TRAP 0x1 ;  /* 0x000000040000795c */ /* 0x000fe20000300000 */
.L_x_224:
        /* <DEDUP_REMOVED lines=9> */
.L_x_271:
[----:B------:R-:W-:Y:S05]  /*c6b0*/  @!P1 BRA `(.L_x_226) ;  /* 0x0000000000049947 */ /* 0x000fea0003800000 */
[----:B------:R-:W-:Y:S01]  /*c6c0*/  BPT.TRAP 0x1 ;  /* 0x000000040000795c */ /* 0x000fe20000300000 */
.L_x_226:
[----:B-1----:R-:W-:-:S05]  /*c6d0*/  VIADD R0, R4, 0x1 ;  /* 0x0000000104007836 */ /* 0x002fca0000000000 */
[----:B------:R-:W-:-:S04]  /*c6e0*/  ISETP.NE.AND P0, PT, R0, 0x8, PT ;  /* 0x000000080000780c */ /* 0x000fc80003f05270 */
[----:B------:R-:W-:Y:S02]  /*c6f0*/  SEL R2, RZ, 0x1, P0 ;  /* 0x00000001ff027807 */ /* 0x000fe40000000000 */
[----:B------:R-:W-:Y:S02]  /*c700*/  SEL R0, R0, RZ, P0 ;  /* 0x000000ff00007207 */ /* 0x000fe40000000000 */
[----:B------:R-:W-:-:S03]  /*c710*/  LOP3.LUT R2, R5, R2, RZ, 0x3c, !PT ;  /* 0x0000000205027212 */ /* 0x000fc600078e3cff */
[----:B------:R-:W-:Y:S01]  /*c720*/  IMAD R3, R0, 0x8, R3 ;  /* 0x0000000800037824 */ /* 0x000fe200078e0203 */
[----:B------:R-:W-:-:S07]  /*c730*/  SHF.L.U32 R0, R2, 0x1f, RZ ;  /* 0x0000001f02007819 */ /* 0x000fce00000006ff */
.L_x_227:
[----:B-1----:R1:W2:Y:S02]  /*c740*/  SYNCS.PHASECHK.TRANS64.TRYWAIT P0, [R3+URZ+0x38440], R0 ;  /* 0x03844000030075a7 */ /* 0x0022a4000800017f */
[----:B--2---:R-:W-:Y:S05]  /*c750*/  @!P0 NANOSLEEP.SYNCS 0x989680 ;  /* 0x009896800000895d */ /* 0x004fea0003900000 */
[----:B------:R-:W2:Y:S02]  /*c760*/  @!P0 SYNCS.PHASECHK.TRANS64 P0, [R3+URZ+0x38440], R0 ;  /* 0x03844000030085a7 */ /* 0x000ea4000800007f */
[----:B--2---:R-:W-:Y:S05]  /*c770*/  @P0 EXIT ;  /* 0x000000000000094d */ /* 0x004fea0003800000 */
[----:B------:R-:W-:Y:S05]  /*c780*/  BRA `(.L_x_227) ;  /* 0xfffffffc00ec7947 */ /* 0x000fea000383ffff */
.L_x_37:
[----:B--2---:R-:W-:-:S04]  /*c790*/  IMAD.U32 R3, RZ, RZ, UR4 ;  /* 0x00000004ff037e24 */ /* 0x004fc8000f8e00ff */
[----:B------:R2:W3:Y:S03]  /*c7a0*/  SYNCS.PHASECHK.TRANS64.TRYWAIT P0, [R3+URZ+0x38480], R2 ;  /* 0x03848002030075a7 */ /* 0x0004e6000800017f */
[----:B---3--:R-:W-:Y:S05]  /*c7b0*/  @!P0 NANOSLEEP.SYNCS 0x989680 ;  /* 0x009896800000895d */ /* 0x008fea0003900000 */
[----:B------:R-:W3:Y:S02]  /*c7c0*/  @!P0 SYNCS.PHASECHK.TRANS64 P0, [R3+URZ+0x38480], R2 ;  /* 0x03848002030085a7 */ /* 0x000ee4000800007f */
[----:B---3--:R-:W-:Y:S05]  /*c7d0*/  @!P0 BRA `(.L_x_37) ;  /* 0xfffffffc00ec8947 */ /* 0x008fea000383ffff */
[----:B------:R-:W-:Y:S05]  /*c7e0*/  BRA `(.L_x_36) ;  /* 0xffffff7400907947 */ /* 0x000fea000383ffff */
.L_x_42:
[----:B--2---:R-:W-:-:S04]  /*c7f0*/  IMAD.U32 R8, RZ, RZ, UR4 ;  /* 0x00000004ff087e24 */ /* 0x004fc8000f8e00ff */
[----:B------:R2:W3:Y:S03]  /*c800*/  SYNCS.PHASECHK.TRANS64.TRYWAIT P0, [R8+URZ+0x38480], R5 ;  /* 0x03848005080075a7 */ /* 0x0004e6000800017f */
[----:B---3--:R-:W-:Y:S05]  /*c810*/  @!P0 NANOSLEEP.SYNCS 0x989680 ;  /* 0x009896800000895d */ /* 0x008fea0003900000 */
[----:B------:R-:W3:Y:S02]  /*c820*/  @!P0 SYNCS.PHASECHK.TRANS64 P0, [R8+URZ+0x38480], R5 ;  /* 0x03848005080085a7 */ /* 0x000ee4000800007f */
[----:B---3--:R-:W-:Y:S05]  /*c830*/  @!P0 BRA `(.L_x_42) ;  /* 0xfffffffc00ec8947 */ /* 0x008fea000383ffff */
[----:B------:R-:W-:Y:S05]  /*c840*/  BRA `(.L_x_41) ;  /* 0xffffff7800747947 */ /* 0x000fea000383ffff */
.L_x_59:
[----:B------:R-:W-:-:S07]  /*c850*/  IMAD.MOV.U32 R15, RZ, RZ, -0x1 ;  /* 0xffffffffff0f7424 */ /* 0x000fce00078e00ff */
[----:B-12--5:R-:W-:Y:S05]  /*c860*/  WARPSYNC.COLLECTIVE R15, `(.L_x_228) ;  /* 0x000000000f0c7348 */ /* 0x026fea0003c00000 */
[----:B------:R-:W-:Y:S02]  /*c870*/  ELECT P6, UR62, PT ;  /* 0x00000000003e782f */ /* 0x000fe400038c0000 */
[----:B------:R-:W-:Y:S01]  /*c880*/  MOV R14, UR62 ;  /* 0x0000003e000e7c02 */ /* 0x000fe20008000f00 */
[----:B-12--5:R-:W-:Y:S10]  /*c890*/  ENDCOLLECTIVE ;  /* 0x000000000000791b */ /* 0x026ff40003800000 */
.L_x_228:
[----:B------:R-:W-:Y:S05]  /*c8a0*/  BRA `(.L_x_229) ;  /* 0xffffff8400387947 */ /* 0x000fea000383ffff */
.L_x_62:
[----:B-1----:R-:W-:-:S04]  /*c8b0*/  IMAD.U32 R4, RZ, RZ, UR43 ;  /* 0x0000002bff047e24 */ /* 0x002fc8000f8e00ff */
[----:B------:R1:W2:Y:S03]  /*c8c0*/  SYNCS.PHASECHK.TRANS64.TRYWAIT P3, [R4+URZ+0x384e0], R3 ;  /* 0x0384e003040075a7 */ /* 0x0002a6000806017f */
[----:B--2---:R-:W-:Y:S05]  /*c8d0*/  @!P3 NANOSLEEP.SYNCS 0x989680 ;  /* 0x009896800000b95d */ /* 0x004fea0003900000 */
[----:B------:R-:W2:Y:S02]  /*c8e0*/  @!P3 SYNCS.PHASECHK.TRANS64 P3, [R4+URZ+0x384e0], R3 ;  /* 0x0384e0030400b5a7 */ /* 0x000ea4000806007f */
[----:B--2---:R-:W-:Y:S05]  /*c8f0*/  @!P3 BRA `(.L_x_62) ;  /* 0xfffffffc00ecb947 */ /* 0x004fea000383ffff */
[----:B------:R-:W-:Y:S05]  /*c900*/  BRA `(.L_x_230) ;  /* 0xffffff8400687947 */ /* 0x000fea000383ffff */
.L_x_71:
[----:B--2---:R-:W-:-:S04]  /*c910*/  IMAD.U32 R14, RZ, RZ, UR43 ;  /* 0x0000002bff0e7e24 */ /* 0x004fc8000f8e00ff */
[----:B------:R2:W3:Y:S03]  /*c920*/  SYNCS.PHASECHK.TRANS64.TRYWAIT P3, [R14+URZ+0x384e8], R3 ;  /* 0x0384e8030e0075a7 */ /* 0x0004e6000806017f */
[----:B---3--:R-:W-:Y:S05]  /*c930*/  @!P3 NANOSLEEP.SYNCS 0x989680 ;  /* 0x009896800000b95d */ /* 0x008fea0003900000 */
[----:B------:R-:W3:Y:S02]  /*c940*/  @!P3 SYNCS.PHASECHK.TRANS64 P3, [R14+URZ+0x384e8], R3 ;  /* 0x0384e8030e00b5a7 */ /* 0x000ee4000806007f */
[----:B---3--:R-:W-:Y:S05]  /*c950*/  @!P3 BRA `(.L_x_71) ;  /* 0xfffffffc00ecb947 */ /* 0x008fea000383ffff */
[----:B------:R-:W-:Y:S05]  /*c960*/  BRA `(.L_x_231) ;  /* 0xffffff8800ec7947 */ /* 0x000fea000383ffff */
.L_x_77:
[----:B--2---:R-:W-:-:S04]  /*c970*/  IMAD.U32 R14, RZ, RZ, UR43 ;  /* 0x0000002bff0e7e24 */ /* 0x004fc8000f8e00ff */
[----:B------:R2:W3:Y:S03]  /*c980*/  SYNCS.PHASECHK.TRANS64.TRYWAIT P3, [R14+URZ+0x384f0], R3 ;  /* 0x0384f0030e0075a7 */ /* 0x0004e6000806017f */
[----:B---3--:R-:W-:Y:S05]  /*c990*/  @!P3 NANOSLEEP.SYNCS 0x989680 ;  /* 0x009896800000b95d */ /* 0x008fea0003900000 */
[----:B------:R-:W3:Y:S02]  /*c9a0*/  @!P3 SYNCS.PHASECHK.TRANS64 P3, [R14+URZ+0x384f0], R3 ;  /* 0x0384f0030e00b5a7 */ /* 0x000ee4000806007f */
[----:B---3--:R-:W-:Y:S05]  /*c9b0*/  @!P3 BRA `(.L_x_77) ;  /* 0xfffffffc00ecb947 */ /* 0x008fea000383ffff */
[----:B------:R-:W-:Y:S05]  /*c9c0*/  BRA `(.L_x_232) ;  /* 0xffffff9000507947 */ /* 0x000fea000383ffff */
.L_x_83:
[----:B--2---:R-:W-:-:S04]  /*c9d0*/  IMAD.U32 R14, RZ, RZ, UR43 ;  /* 0x0000002bff0e7e24 */ /* 0x004fc8000f8e00ff */
[----:B------:R2:W3:Y:S03]  /*c9e0*/  SYNCS.PHASECHK.TRANS64.TRYWAIT P3, [R14+URZ+0x384f8], R3 ;  /* 0x0384f8030e0075a7 */ /* 0x0004e6000806017f */
[----:B---3--:R-:W-:Y:S05]  /*c9f0*/  @!P3 NANOSLEEP.SYNCS 0x989680 ;  /* 0x009896800000b95d */ /* 0x008fea0003900000 */
[----:B------:R-:W3:Y:S02]  /*ca00*/  @!P3 SYNCS.PHASECHK.TRANS64 P3, [R14+URZ+0x384f8], R3 ;  /* 0x0384f8030e00b5a7 */ /* 0x000ee4000806007f */
[----:B---3--:R-:W-:Y:S05]  /*ca10*/  @!P3 BRA `(.L_x_83) ;  /* 0xfffffffc00ecb947 */ /* 0x008fea000383ffff */
[----:B------:R-:W-:Y:S05]  /*ca20*/  BRA `(.L_x_233) ;  /* 0xffffff9400c07947 */ /* 0x000fea000383ffff */
.L_x_90:
[----:B--2---:R-:W-:-:S04]  /*ca30*/  IMAD.U32 R3, RZ, RZ, UR4 ;  /* 0x00000004ff037e24 */ /* 0x004fc8000f8e00ff */
[----:B------:R2:W3:Y:S03]  /*ca40*/  SYNCS.PHASECHK.TRANS64.TRYWAIT P0, [R3+URZ+0x38400], R0 ;  /* 0x03840000030075a7 */ /* 0x0004e6000800017f */
[----:B---3--:R-:W-:Y:S05]  /*ca50*/  @!P0 NANOSLEEP.SYNCS 0x989680 ;  /* 0x009896800000895d */ /* 0x008fea0003900000 */
[----:B------:R-:W3:Y:S02]  /*ca60*/  @!P0 SYNCS.PHASECHK.TRANS64 P0, [R3+URZ+0x38400], R0 ;  /* 0x03840000030085a7 */ /* 0x000ee4000800007f */
[----:B---3--:R-:W-:Y:S05]  /*ca70*/  @!P0 BRA `(.L_x_90) ;  /* 0xfffffffc00ec8947 */ /* 0x008fea000383ffff */
[----:B------:R-:W-:Y:S05]  /*ca80*/  BRA `(.L_x_234) ;  /* 0xffffff9c00547947 */ /* 0x000fea000383ffff */
.L_x_108:
[----:B-1----:R-:W-:-:S04]  /*ca90*/  IMAD.U32 R3, RZ, RZ, UR5 ;  /* 0x00000005ff037e24 */ /* 0x002fc8000f8e00ff */
[----:B------:R1:W2:Y:S03]  /*caa0*/  SYNCS.PHASECHK.TRANS64.TRYWAIT P0, [R3+URZ+0x38528], R0 ;  /* 0x03852800030075a7 */ /* 0x0002a6000800017f */
[----:B--2---:R-:W-:Y:S05]  /*cab0*/  @!P0 NANOSLEEP.SYNCS 0x989680 ;  /* 0x009896800000895d */ /* 0x004fea0003900000 */
[----:B------:R-:W2:Y:S02]  /*cac0*/  @!P0 SYNCS.PHASECHK.TRANS64 P0, [R3+URZ+0x38528], R0 ;  /* 0x03852800030085a7 */ /* 0x000ea4000800007f */
[----:B--2---:R-:W-:Y:S05]  /*cad0*/  @!P0 BRA `(.L_x_108) ;  /* 0xfffffffc00ec8947 */ /* 0x004fea000383ffff */
[----:B------:R-:W-:Y:S05]  /*cae0*/  BRA `(.L_x_235) ;  /* 0xffffffa800b47947 */ /* 0x000fea000383ffff */
.L_x_110:
[----:B-1----:R-:W-:-:S04]  /*caf0*/  IMAD.U32 R4, RZ, RZ, UR8 ;  /* 0x00000008ff047e24 */ /* 0x002fc8000f8e00ff */
[----:B------:R1:W2:Y:S03]  /*cb00*/  SYNCS.PHASECHK.TRANS64.TRYWAIT P0, [R4+URZ+0x38400], R3 ;  /* 0x03840003040075a7 */ /* 0x0002a6000800017f */
[----:B--2---:R-:W-:Y:S05]  /*cb10*/  @!P0 NANOSLEEP.SYNCS 0x989680 ;  /* 0x009896800000895d */ /* 0x004fea0003900000 */
[----:B------:R-:W2:Y:S02]  /*cb20*/  @!P0 SYNCS.PHASECHK.TRANS64 P0, [R4+URZ+0x38400], R3 ;  /* 0x03840003040085a7 */ /* 0x000ea4000800007f */
[----:B--2---:R-:W-:Y:S05]  /*cb30*/  @!P0 BRA `(.L_x_110) ;  /* 0xfffffffc00ec8947 */ /* 0x004fea000383ffff */
[----:B------:R-:W-:Y:S05]  /*cb40*/  BRA `(.L_x_236) ;  /* 0xffffffa800d87947 */ /* 0x000fea000383ffff */
.L_x_116:
[----:B--2---:R-:W-:-:S04]  /*cb50*/  IMAD.U32 R3, RZ, RZ, UR5 ;  /* 0x00000005ff037e24 */ /* 0x004fc8000f8e00ff */
[----:B------:R2:W3:Y:S03]  /*cb60*/  SYNCS.PHASECHK.TRANS64.TRYWAIT P1, [R3+URZ+0x38500], R2 ;  /* 0x03850002030075a7 */ /* 0x0004e6000802017f */
[----:B---3--:R-:W-:Y:S05]  /*cb70*/  @!P1 NANOSLEEP.SYNCS 0x989680 ;  /* 0x009896800000995d */ /* 0x008fea0003900000 */
[----:B------:R-:W3:Y:S02]  /*cb80*/  @!P1 SYNCS.PHASECHK.TRANS64 P1, [R3+URZ+0x38500], R2 ;  /* 0x03850002030095a7 */ /* 0x000ee4000802007f */
[----:B---3--:R-:W-:Y:S05]  /*cb90*/  @!P1 BRA `(.L_x_116) ;  /* 0xfffffffc00ec9947 */ /* 0x008fea000383ffff */
[----:B------:R-:W-:Y:S05]  /*cba0*/  BRA `(.L_x_237) ;  /* 0xffffffac00847947 */ /* 0x000fea000383ffff */
.L_x_122:
[----:B--23--:R-:W-:-:S04]  /*cbb0*/  IMAD.U32 R3, RZ, RZ, UR5 ;  /* 0x00000005ff037e24 */ /* 0x00cfc8000f8e00ff */
[----:B------:R2:W3:Y:S03]  /*cbc0*/  SYNCS.PHASECHK.TRANS64.TRYWAIT P1, [R3+URZ+0x38508], R2 ;  /* 0x03850802030075a7 */ /* 0x0004e6000802017f */
[----:B---3--:R-:W-:Y:S05]  /*cbd0*/  @!P1 NANOSLEEP.SYNCS 0x989680 ;  /* 0x009896800000995d */ /* 0x008fea0003900000 */
[----:B------:R-:W3:Y:S02]  /*cbe0*/  @!P1 SYNCS.PHASECHK.TRANS64 P1, [R3+URZ+0x38508], R2 ;  /* 0x03850802030095a7 */ /* 0x000ee4000802007f */
[----:B---3--:R-:W-:Y:S05]  /*cbf0*/  @!P1 BRA `(.L_x_122) ;  /* 0xfffffffc00ec9947 */ /* 0x008fea000383ffff */
[----:B------:R-:W-:Y:S05]  /*cc00*/  BRA `(.L_x_238) ;  /* 0xffffffac00d47947 */ /* 0x000fea000383ffff */
.L_x_128:
[----:B--234-:R-:W-:-:S04]  /*cc10*/  IMAD.U32 R3, RZ, RZ, UR5 ;  /* 0x00000005ff037e24 */ /* 0x01cfc8000f8e00ff */
[----:B------:R2:W3:Y:S03]  /*cc20*/  SYNCS.PHASECHK.TRANS64.TRYWAIT P1, [R3+URZ+0x38510], R2 ;  /* 0x03851002030075a7 */ /* 0x0004e6000802017f */
[----:B---3--:R-:W-:Y:S05]  /*cc30*/  @!P1 NANOSLEEP.SYNCS 0x989680 ;  /* 0x009896800000995d */ /* 0x008fea0003900000 */
[----:B------:R-:W3:Y:S02]  /*cc40*/  @!P1 SYNCS.PHASECHK.TRANS64 P1, [R3+URZ+0x38510], R2 ;  /* 0x03851002030095a7 */ /* 0x000ee4000802007f */
[----:B---3--:R-:W-:Y:S05]  /*cc50*/  @!P1 BRA `(.L_x_128) ;  /* 0xfffffffc00ec9947 */ /* 0x008fea000383ffff */
[----:B------:R-:W-:Y:S05]  /*cc60*/  BRA `(.L_x_239) ;  /* 0xffffffb0002c7947 */ /* 0x000fea000383ffff */
.L_x_134:
[----:B-1234-:R-:W-:-:S04]  /*cc70*/  IMAD.U32 R3, RZ, RZ, UR5 ;  /* 0x00000005ff037e24 */ /* 0x01efc8000f8e00ff */
[----:B------:R1:W2:Y:S03]  /*cc80*/  SYNCS.PHASECHK.TRANS64.TRYWAIT P1, [R3+URZ+0x38518], R2 ;  /* 0x03851802030075a7 */ /* 0x0002a6000802017f */
[----:B--2---:R-:W-:Y:S05]  /*cc90*/  @!P1 NANOSLEEP.SYNCS 0x989680 ;  /* 0x009896800000995d */ /* 0x004fea0003900000 */
[----:B------:R-:W2:Y:S02]  /*cca0*/  @!P1 SYNCS.PHASECHK.TRANS64 P1, [R3+URZ+0x38518], R2 ;  /* 0x03851802030095a7 */ /* 0x000ea4000802007f */
[----:B--2---:R-:W-:Y:S05]  /*ccb0*/  @!P1 BRA `(.L_x_134) ;  /* 0xfffffffc00ec9947 */ /* 0x004fea000383ffff */
[----:B------:R-:W-:Y:S05]  /*ccc0*/  BRA `(.L_x_240) ;  /* 0xffffffb000847947 */ /* 0x000fea000383ffff */
.L_x_149:
[----:B--234-:R-:W-:-:S04]  /*ccd0*/  IMAD.U32 R3, RZ, RZ, UR5 ;  /* 0x00000005ff037e24 */ /* 0x01cfc8000f8e00ff */
[----:B------:R2:W3:Y:S03]  /*cce0*/  SYNCS.PHASECHK.TRANS64.TRYWAIT P0, [R3+URZ+0x38500], R2 ;  /* 0x03850002030075a7 */ /* 0x0004e6000800017f */
[----:B---3--:R-:W-:Y:S05]  /*ccf0*/  @!P0 NANOSLEEP.SYNCS 0x989680 ;  /* 0x009896800000895d */ /* 0x008fea0003900000 */
[----:B------:R-:W3:Y:S02]  /*cd00*/  @!P0 SYNCS.PHASECHK.TRANS64 P0, [R3+URZ+0x38500], R2 ;  /* 0x03850002030085a7 */ /* 0x000ee4000800007f */
[----:B---3--:R-:W-:Y:S05]  /*cd10*/  @!P0 BRA `(.L_x_149) ;  /* 0xfffffffc00ec8947 */ /* 0x008fea000383ffff */
[----:B------:R-:W-:Y:S05]  /*cd20*/  BRA `(.L_x_241) ;  /* 0xffffffb800307947 */ /* 0x000fea000383ffff */
.L_x_151:
[----:B--234-:R-:W-:-:S04]  /*cd30*/  IMAD.U32 R3, RZ, RZ, UR5 ;  /* 0x00000005ff037e24 */ /* 0x01cfc8000f8e00ff */
[----:B------:R2:W3:Y:S03]  /*cd40*/  SYNCS.PHASECHK.TRANS64.TRYWAIT P0, [R3+URZ+0x38508], R2 ;  /* 0x03850802030075a7 */ /* 0x0004e6000800017f */
[----:B---3--:R-:W-:Y:S05]  /*cd50*/  @!P0 NANOSLEEP.SYNCS 0x989680 ;  /* 0x009896800000895d */ /* 0x008fea0003900000 */
[----:B------:R-:W3:Y:S02]  /*cd60*/  @!P0 SYNCS.PHASECHK.TRANS64 P0, [R3+URZ+0x38508], R2 ;  /* 0x03850802030085a7 */ /* 0x000ee4000800007f */
[----:B---3--:R-:W-:Y:S05]  /*cd70*/  @!P0 BRA `(.L_x_151) ;  /* 0xfffffffc00ec8947 */ /* 0x008fea000383ffff */
[----:B------:R-:W-:Y:S05]  /*cd80*/  BRA `(.L_x_242) ;  /* 0xffffffb800287947 */ /* 0x000fea000383ffff */
.L_x_153:
[----:B--234-:R-:W-:-:S04]  /*cd90*/  IMAD.U32 R3, RZ, RZ, UR5 ;  /* 0x00000005ff037e24 */ /* 0x01cfc8000f8e00ff */
[----:B------:R2:W3:Y:S03]  /*cda0*/  SYNCS.PHASECHK.TRANS64.TRYWAIT P0, [R3+URZ+0x38510], R2 ;  /* 0x03851002030075a7 */ /* 0x0004e6000800017f */
[----:B---3--:R-:W-:Y:S05]  /*cdb0*/  @!P0 NANOSLEEP.SYNCS 0x989680 ;  /* 0x009896800000895d */ /* 0x008fea0003900000 */
[----:B------:R-:W3:Y:S02]  /*cdc0*/  @!P0 SYNCS.PHASECHK.TRANS64 P0, [R3+URZ+0x38510], R2 ;  /* 0x03851002030085a7 */ /* 0x000ee4000800007f */
[----:B---3--:R-:W-:Y:S05]  /*cdd0*/  @!P0 BRA `(.L_x_153) ;  /* 0xfffffffc00ec8947 */ /* 0x008fea000383ffff */
[----:B------:R-:W-:Y:S05]  /*cde0*/  BRA `(.L_x_243) ;  /* 0xffffffb800207947 */ /* 0x000fea000383ffff */
.L_x_164:
[----:B------:R-:W-:Y:S01]  /*cdf0*/  BSSY B1, `(.L_x_244) ;  /* 0x0000006000017945 */ /* 0x000fe20003800000 */
[----:B------:R-:W-:-:S07]  /*ce00*/  IMAD.MOV.U32 R15, RZ, RZ, -0x1 ;  /* 0xffffffffff0f7424 */ /* 0x000fce00078e00ff */
[----:B-----5:R-:W-:Y:S05]  /*ce10*/  WARPSYNC.COLLECTIVE R15, `(.L_x_245) ;  /* 0x000000000f0c7348 */ /* 0x020fea0003c00000 */
[----:B-----5:R-:W-:Y:S02]  /*ce20*/  ELECT P6, UR62, PT ;  /* 0x00000000003e782f */ /* 0x020fe400038c0000 */
[----:B------:R-:W-:Y:S01]  /*ce30*/  MOV R14, UR62 ;  /* 0x0000003e000e7c02 */ /* 0x000fe20008000f00 */
[----:B------:R-:W-:Y:S10]  /*ce40*/  ENDCOLLECTIVE ;  /* 0x000000000000791b */ /* 0x000ff40003800000 */
.L_x_245:
[----:B------:R-:W-:Y:S05]  /*ce50*/  BSYNC B1 ;  /* 0x0000000000017941 */ /* 0x000fea0003800000 */
.L_x_244:
[----:B------:R-:W-:Y:S05]  /*ce60*/  BRA `(.L_x_246) ;  /* 0xffffffc400407947 */ /* 0x000fea000383ffff */
.L_x_167:
[----:B-1----:R1:W3:Y:S02]  /*ce70*/  SYNCS.PHASECHK.TRANS64.TRYWAIT P0, [R8+URZ+0x384b0], R5 ;  /* 0x0384b005080075a7 */ /* 0x0022e4000800017f */
[----:B---3--:R-:W-:Y:S05]  /*ce80*/  @!P0 NANOSLEEP.SYNCS 0x989680 ;  /* 0x009896800000895d */ /* 0x008fea0003900000 */
[----:B------:R-:W3:Y:S02]  /*ce90*/  @!P0 SYNCS.PHASECHK.TRANS64 P0, [R8+URZ+0x384b0], R5 ;  /* 0x0384b005080085a7 */ /* 0x000ee4000800007f */
[----:B---3--:R-:W-:Y:S05]  /*cea0*/  @!P0 BRA `(.L_x_167) ;  /* 0xfffffffc00f08947 */ /* 0x008fea000383ffff */
[----:B------:R-:W-:Y:S05]  /*ceb0*/  BRA `(.L_x_247) ;  /* 0xffffffc4006c7947 */ /* 0x000fea000383ffff */
.L_x_172:
[----:B-1----:R1:W2:Y:S02]  /*cec0*/  SYNCS.PHASECHK.TRANS64.TRYWAIT P0, [R3+URZ+0x38400], R2 ;  /* 0x03840002030075a7 */ /* 0x0022a4000800017f */
[----:B--2---:R-:W-:Y:S05]  /*ced0*/  @!P0 NANOSLEEP.SYNCS 0x989680 ;  /* 0x009896800000895d */ /* 0x004fea0003900000 */
[----:B------:R-:W2:Y:S02]  /*cee0*/  @!P0 SYNCS.PHASECHK.TRANS64 P0, [R3+URZ+0x38400], R2 ;  /* 0x03840002030085a7 */ /* 0x000ea4000800007f */
[----:B--2---:R-:W-:Y:S05]  /*cef0*/  @!P0 BRA `(.L_x_172) ;  /* 0xfffffffc00f08947 */ /* 0x004fea000383ffff */
[----:B------:R-:W-:Y:S05]  /*cf00*/  BRA `(.L_x_248) ;  /* 0xffffffc800347947 */ /* 0x000fea000383ffff */
.L_x_175:
[----:B------:R-:W-:Y:S01]  /*cf10*/  BSSY B1, `(.L_x_249) ;  /* 0x0000006000017945 */ /* 0x000fe20003800000 */
[----:B------:R-:W-:-:S07]  /*cf20*/  IMAD.MOV.U32 R15, RZ, RZ, -0x1 ;  /* 0xffffffffff0f7424 */ /* 0x000fce00078e00ff */
[----:B-1---5:R-:W-:Y:S05]  /*cf30*/  WARPSYNC.COLLECTIVE R15, `(.L_x_250) ;  /* 0x000000000f0c7348 */ /* 0x022fea0003c00000 */
[----:B------:R-:W-:Y:S02]  /*cf40*/  ELECT P6, UR62, PT ;  /* 0x00000000003e782f */ /* 0x000fe400038c0000 */
[----:B------:R-:W-:Y:S01]  /*cf50*/  MOV R14, UR62 ;  /* 0x0000003e000e7c02 */ /* 0x000fe20008000f00 */
[----:B-1---5:R-:W-:Y:S10]  /*cf60*/  ENDCOLLECTIVE ;  /* 0x000000000000791b */ /* 0x022ff40003800000 */
.L_x_250:
[----:B------:R-:W-:Y:S05]  /*cf70*/  BSYNC B1 ;  /* 0x0000000000017941 */ /* 0x000fea0003800000 */
.L_x_249:
[----:B------:R-:W-:Y:S05]  /*cf80*/  BRA `(.L_x_251) ;  /* 0xffffffc8007c7947 */ /* 0x000fea000383ffff */
.L_x_178:
[----:B------:R-:W-:Y:S01]  /*cf90*/  BSSY B1, `(.L_x_252) ;  /* 0x0000005000017945 */ /* 0x000fe20003800000 */
[----:B------:R-:W-:-:S07]  /*cfa0*/  IMAD.MOV.U32 R15, RZ, RZ, -0x1 ;  /* 0xffffffffff0f7424 */ /* 0x000fce00078e00ff */
[----:B-12--5:R-:W-:Y:S05]  /*cfb0*/  WARPSYNC.COLLECTIVE R15, `(.L_x_253) ;  /* 0x000000000f087348 */ /* 0x026fea0003c00000 */
[----:B------:R-:W-:Y:S01]  /*cfc0*/  NOP ;  /* 0x0000000000007918 */ /* 0x000fe20000000000 */
[----:B-12--5:R-:W-:Y:S01]  /*cfd0*/  ENDCOLLECTIVE ;  /* 0x000000000000791b */ /* 0x026fe20003800000 */
.L_x_253:
[----:B------:R-:W-:Y:S05]  /*cfe0*/  BSYNC B1 ;  /* 0x0000000000017941 */ /* 0x000fea0003800000 */
.L_x_252:
[----:B------:R-:W-:-:S07]  /*cff0*/  IMAD.MOV.U32 R15, RZ, RZ, -0x1 ;  /* 0xffffffffff0f7424 */ /* 0x000fce00078e00ff */
[----:B------:R-:W-:Y:S05]  /*d000*/  WARPSYNC.COLLECTIVE R15, `(.L_x_254) ;  /* 0x000000000f0c7348 */ /* 0x000fea0003c00000 */
[----:B------:R-:W-:Y:S02]  /*d010*/  ELECT P6, UR62, PT ;  /* 0x00000000003e782f */ /* 0x000fe400038c0000 */
[----:B------:R-:W-:Y:S01]  /*d020*/  MOV R14, UR62 ;  /* 0x0000003e000e7c02 */ /* 0x000fe20008000f00 */
[----:B------:R-:W-:Y:S10]  /*d030*/  ENDCOLLECTIVE ;  /* 0x000000000000791b */ /* 0x000ff40003800000 */
.L_x_254:
[----:B------:R-:W-:Y:S05]  /*d040*/  BRA `(.L_x_255) ;  /* 0xffffffcc009c7947 */ /* 0x000fea000383ffff */
.L_x_181:
[----:B------:R-:W-:Y:S01]  /*d050*/  BSSY B0, `(.L_x_256) ;  /* 0x0000006000007945 */ /* 0x000fe20003800000 */
[----:B------:R-:W-:-:S07]  /*d060*/  IMAD.MOV.U32 R15, RZ, RZ, -0x1 ;  /* 0xffffffffff0f7424 */ /* 0x000fce00078e00ff */
[----:B-----5:R-:W-:Y:S05]  /*d070*/  WARPSYNC.COLLECTIVE R15, `(.L_x_257) ;  /* 0x000000000f0c7348 */ /* 0x020fea0003c00000 */
[----:B-----5:R-:W-:Y:S02]  /*d080*/  ELECT P6, UR62, PT ;  /* 0x00000000003e782f */ /* 0x020fe400038c0000 */
[----:B------:R-:W-:Y:S01]  /*d090*/  MOV R14, UR62 ;  /* 0x0000003e000e7c02 */ /* 0x000fe20008000f00 */
[----:B------:R-:W-:Y:S10]  /*d0a0*/  ENDCOLLECTIVE ;  /* 0x000000000000791b */ /* 0x000ff40003800000 */
.L_x_257:
[----:B------:R-:W-:Y:S05]  /*d0b0*/  BSYNC B0 ;  /* 0x0000000000007941 */ /* 0x000fea0003800000 */
.L_x_256:
[----:B------:R-:W-:Y:S05]  /*d0c0*/  BRA `(.L_x_258) ;  /* 0xffffffcc00ec7947 */ /* 0x000fea000383ffff */
.L_x_185:
[----:B-1----:R1:W2:Y:S02]  /*d0d0*/  SYNCS.PHASECHK.TRANS64.TRYWAIT P0, [R7+URZ], R2 ;  /* 0x00000002070075a7 */ /* 0x0022a4000800017f */
[----:B--2---:R-:W-:Y:S05]  /*d0e0*/  @!P0 NANOSLEEP.SYNCS 0x989680 ;  /* 0x009896800000895d */ /* 0x004fea0003900000 */
[----:B------:R-:W2:Y:S02]  /*d0f0*/  @!P0 SYNCS.PHASECHK.TRANS64 P0, [R7+URZ], R2 ;  /* 0x00000002070085a7 */ /* 0x000ea4000800007f */
[----:B--2---:R-:W-:Y:S05]  /*d100*/  @!P0 BRA `(.L_x_185) ;  /* 0xfffffffc00f08947 */ /* 0x004fea000383ffff */
[----:B------:R-:W-:Y:S05]  /*d110*/  BRA `(.L_x_259) ;  /* 0xffffffd000287947 */ /* 0x000fea000383ffff */
.L_x_186:
[----:B-1----:R1:W2:Y:S02]  /*d120*/  SYNCS.PHASECHK.TRANS64.TRYWAIT P0, [R9+URZ], R4 ;  /* 0x00000004090075a7 */ /* 0x0022a4000800017f */
[----:B--2---:R-:W-:Y:S05]  /*d130*/  @!P0 NANOSLEEP.SYNCS 0x989680 ;  /* 0x009896800000895d */ /* 0x004fea0003900000 */
[----:B------:R-:W2:Y:S02]  /*d140*/  @!P0 SYNCS.PHASECHK.TRANS64 P0, [R9+URZ], R4 ;  /* 0x00000004090085a7 */ /* 0x000ea4000800007f */
[----:B--2---:R-:W-:Y:S05]  /*d150*/  @!P0 BRA `(.L_x_186) ;  /* 0xfffffffc00f08947 */ /* 0x004fea000383ffff */
[----:B------:R-:W-:Y:S05]  /*d160*/  BRA `(.L_x_260) ;  /* 0xffffffd000387947 */ /* 0x000fea000383ffff */
.L_x_187:
[----:B-1----:R1:W2:Y:S02]  /*d170*/  SYNCS.PHASECHK.TRANS64.TRYWAIT P0, [R6+URZ], R5 ;  /* 0x00000005060075a7 */ /* 0x0022a4000800017f */
[----:B--2---:R-:W-:Y:S05]  /*d180*/  @!P0 NANOSLEEP.SYNCS 0x989680 ;  /* 0x009896800000895d */ /* 0x004fea0003900000 */
[----:B------:R-:W2:Y:S02]  /*d190*/  @!P0 SYNCS.PHASECHK.TRANS64 P0, [R6+URZ], R5 ;  /* 0x00000005060085a7 */ /* 0x000ea4000800007f */
[----:B--2---:R-:W-:Y:S05]  /*d1a0*/  @!P0 BRA `(.L_x_187) ;  /* 0xfffffffc00f08947 */ /* 0x004fea000383ffff */
[----:B------:R-:W-:Y:S05]  /*d1b0*/  BRA `(.L_x_261) ;  /* 0xffffffd000487947 */ /* 0x000fea000383ffff */
.L_x_188:
[----:B-1----:R1:W2:Y:S02]  /*d1c0*/  SYNCS.PHASECHK.TRANS64.TRYWAIT P0, [R9+URZ], R4 ;  /* 0x00000004090075a7 */ /* 0x0022a4000800017f */
[----:B--2---:R-:W-:Y:S05]  /*d1d0*/  @!P0 NANOSLEEP.SYNCS 0x989680 ;  /* 0x009896800000895d */ /* 0x004fea0003900000 */
[----:B------:R-:W2:Y:S02]  /*d1e0*/  @!P0 SYNCS.PHASECHK.TRANS64 P0, [R9+URZ], R4 ;  /* 0x00000004090085a7 */ /* 0x000ea4000800007f */
[----:B--2---:R-:W-:Y:S05]  /*d1f0*/  @!P0 BRA `(.L_x_188) ;  /* 0xfffffffc00f08947 */ /* 0x004fea000383ffff */
[----:B------:R-:W-:Y:S05]  /*d200*/  BRA `(.L_x_262) ;  /* 0xffffffd000587947 */ /* 0x000fea000383ffff */
.L_x_189:
[----:B--2---:R2:W3:Y:S02]  /*d210*/  SYNCS.PHASECHK.TRANS64.TRYWAIT P0, [R6+URZ], R5 ;  /* 0x00000005060075a7 */ /* 0x0044e4000800017f */
[----:B---3--:R-:W-:Y:S05]  /*d220*/  @!P0 NANOSLEEP.SYNCS 0x989680 ;  /* 0x009896800000895d */ /* 0x008fea0003900000 */
[----:B------:R-:W3:Y:S02]  /*d230*/  @!P0 SYNCS.PHASECHK.TRANS64 P0, [R6+URZ], R5 ;  /* 0x00000005060085a7 */ /* 0x000ee4000800007f */
[----:B---3--:R-:W-:Y:S05]  /*d240*/  @!P0 BRA `(.L_x_189) ;  /* 0xfffffffc00f08947 */ /* 0x008fea000383ffff */
[----:B------:R-:W-:Y:S05]  /*d250*/  BRA `(.L_x_263) ;  /* 0xffffffd000607947 */ /* 0x000fea000383ffff */
.L_x_207:
[----:B-1----:R1:W3:Y:S02]  /*d260*/  SYNCS.PHASECHK.TRANS64.TRYWAIT P2, [R17+URZ+0x38440], R2 ;  /* 0x03844002110075a7 */ /* 0x0022e4000804017f */
[----:B---3--:R-:W-:Y:S05]  /*d270*/  @!P2 NANOSLEEP.SYNCS 0x989680 ;  /* 0x009896800000a95d */ /* 0x008fea0003900000 */
[----:B------:R-:W3:Y:S02]  /*d280*/  @!P2 SYNCS.PHASECHK.TRANS64 P2, [R17+URZ+0x38440], R2 ;  /* 0x038440021100a5a7 */ /* 0x000ee4000804007f */
[----:B---3--:R-:W-:Y:S05]  /*d290*/  @!P2 BRA `(.L_x_207) ;  /* 0xfffffffc00f0a947 */ /* 0x008fea000383ffff */
[----:B------:R-:W-:Y:S05]  /*d2a0*/  BRA `(.L_x_264) ;  /* 0xffffffec007c7947 */ /* 0x000fea000383ffff */
.L_x_213:
[----:B-1----:R1:W2:Y:S02]  /*d2b0*/  SYNCS.PHASECHK.TRANS64.TRYWAIT P0, [R5+URZ+0x38440], R2 ;  /* 0x03844002050075a7 */ /* 0x0022a4000800017f */
[----:B--2---:R-:W-:Y:S05]  /*d2c0*/  @!P0 NANOSLEEP.SYNCS 0x989680 ;  /* 0x009896800000895d */ /* 0x004fea0003900000 */
[----:B------:R-:W2:Y:S02]  /*d2d0*/  @!P0 SYNCS.PHASECHK.TRANS64 P0, [R5+URZ+0x38440], R2 ;  /* 0x03844002050085a7 */ /* 0x000ea4000800007f */
[----:B--2---:R-:W-:Y:S05]  /*d2e0*/  @!P0 BRA `(.L_x_213) ;  /* 0xfffffffc00f08947 */ /* 0x004fea000383ffff */
[----:B------:R-:W-:Y:S05]  /*d2f0*/  BRA `(.L_x_265) ;  /* 0xffffffec00e47947 */ /* 0x000fea000383ffff */
.L_x_215:
[----:B-1----:R1:W2:Y:S02]  /*d300*/  SYNCS.PHASECHK.TRANS64.TRYWAIT P0, [R7+URZ+0x38440], R0 ;  /* 0x03844000070075a7 */ /* 0x0022a4000800017f */
[----:B--2---:R-:W-:Y:S05]  /*d310*/  @!P0 NANOSLEEP.SYNCS 0x989680 ;  /* 0x009896800000895d */ /* 0x004fea0003900000 */
[----:B------:R-:W2:Y:S02]  /*d320*/  @!P0 SYNCS.PHASECHK.TRANS64 P0, [R7+URZ+0x38440], R0 ;  /* 0x03844000070085a7 */ /* 0x000ea4000800007f */
[----:B--2---:R-:W-:Y:S05]  /*d330*/  @!P0 BRA `(.L_x_215) ;  /* 0xfffffffc00f08947 */ /* 0x004fea000383ffff */
[----:B------:R-:W-:Y:S05]  /*d340*/  BRA `(.L_x_266) ;  /* 0xffffffec00fc7947 */ /* 0x000fea000383ffff */
.L_x_217:
[----:B-1----:R1:W2:Y:S02]  /*d350*/  SYNCS.PHASECHK.TRANS64.TRYWAIT P0, [R7+URZ+0x38440], R0 ;  /* 0x03844000070075a7 */ /* 0x0022a4000800017f */
[----:B--2---:R-:W-:Y:S05]  /*d360*/  @!P0 NANOSLEEP.SYNCS 0x989680 ;  /* 0x009896800000895d */ /* 0x004fea0003900000 */
[----:B------:R-:W2:Y:S02]  /*d370*/  @!P0 SYNCS.PHASECHK.TRANS64 P0, [R7+URZ+0x38440], R0 ;  /* 0x03844000070085a7 */ /* 0x000ea4000800007f */
[----:B--2---:R-:W-:Y:S05]  /*d380*/  @!P0 BRA `(.L_x_217) ;  /* 0xfffffffc00f08947 */ /* 0x004fea000383ffff */
[----:B------:R-:W-:Y:S05]  /*d390*/  BRA `(.L_x_267) ;  /* 0xfffffff000147947 */ /* 0x000fea000383ffff */
.L_x_219:
[----:B-1----:R1:W2:Y:S02]  /*d3a0*/  SYNCS.PHASECHK.TRANS64.TRYWAIT P0, [R7+URZ+0x38440], R0 ;  /* 0x03844000070075a7 */ /* 0x0022a4000800017f */
[----:B--2---:R-:W-:Y:S05]  /*d3b0*/  @!P0 NANOSLEEP.SYNCS 0x989680 ;  /* 0x009896800000895d */ /* 0x004fea0003900000 */
[----:B------:R-:W2:Y:S02]  /*d3c0*/  @!P0 SYNCS.PHASECHK.TRANS64 P0, [R7+URZ+0x38440], R0 ;  /* 0x03844000070085a7 */ /* 0x000ea4000800007f */
[----:B--2---:R-:W-:Y:S05]  /*d3d0*/  @!P0 BRA `(.L_x_219) ;  /* 0xfffffffc00f08947 */ /* 0x004fea000383ffff */
[----:B------:R-:W-:Y:S05]  /*d3e0*/  BRA `(.L_x_268) ;  /* 0xfffffff0002c7947 */ /* 0x000fea000383ffff */
.L_x_221:
[----:B-1----:R1:W2:Y:S02]  /*d3f0*/  SYNCS.PHASECHK.TRANS64.TRYWAIT P0, [R7+URZ+0x38440], R0 ;  /* 0x03844000070075a7 */ /* 0x0022a4000800017f */
[----:B--2---:R-:W-:Y:S05]  /*d400*/  @!P0 NANOSLEEP.SYNCS 0x989680 ;  /* 0x009896800000895d */ /* 0x004fea0003900000 */
[----:B------:R-:W2:Y:S02]  /*d410*/  @!P0 SYNCS.PHASECHK.TRANS64 P0, [R7+URZ+0x38440], R0 ;  /* 0x03844000070085a7 */ /* 0x000ea4000800007f */
[----:B--2---:R-:W-:Y:S05]  /*d420*/  @!P0 BRA `(.L_x_221) ;  /* 0xfffffffc00f08947 */ /* 0x004fea000383ffff */
[----:B------:R-:W-:Y:S05]  /*d430*/  BRA `(.L_x_269) ;  /* 0xfffffff000447947 */ /* 0x000fea000383ffff */
.L_x_223:
[----:B-1----:R1:W2:Y:S02]  /*d440*/  SYNCS.PHASECHK.TRANS64.TRYWAIT P0, [R7+URZ+0x38440], R0 ;  /* 0x03844000070075a7 */ /* 0x0022a4000800017f */
[----:B--2---:R-:W-:Y:S05]  /*d450*/  @!P0 NANOSLEEP.SYNCS 0x989680 ;  /* 0x009896800000895d */ /* 0x004fea0003900000 */
[----:B------:R-:W2:Y:S02]  /*d460*/  @!P0 SYNCS.PHASECHK.TRANS64 P0, [R7+URZ+0x38440], R0 ;  /* 0x03844000070085a7 */ /* 0x000ea4000800007f */
[----:B--2---:R-:W-:Y:S05]  /*d470*/  @!P0 BRA `(.L_x_223) ;  /* 0xfffffffc00f08947 */ /* 0x004fea000383ffff */
[----:B------:R-:W-:Y:S05]  /*d480*/  BRA `(.L_x_270) ;  /* 0xfffffff0005c7947 */ /* 0x000fea000383ffff */
.L_x_225:
[----:B-1----:R1:W2:Y:S02]  /*d490*/  SYNCS.PHASECHK.TRANS64.TRYWAIT P0, [R7+URZ+0x38440], R0 ;  /* 0x03844000070075a7 */ /* 0x0022a4000800017f */
[----:B--2---:R-:W-:Y:S05]  /*d4a0*/  @!P0 NANOSLEEP.SYNCS 0x989680 ;  /* 0x009896800000895d */ /* 0x004fea0003900000 */
[----:B------:R-:W2:Y:S02]  /*d4b0*/  @!P0 SYNCS.PHASECHK.TRANS64 P0, [R7+URZ+0x38440], R0 ;  /* 0x03844000070085a7 */ /* 0x000ea4000800007f */
[----:B--2---:R-:W-:Y:S05]  /*d4c0*/  @!P0 BRA `(.L_x_225) ;  /* 0xfffffffc00f08947 */ /* 0x004fea000383ffff */
[----:B------:R-:W-:Y:S05]  /*d4d0*/  BRA `(.L_x_271) ;  /* 0xfffffff000747947 */ /* 0x000fea000383ffff */
        .weak           $__internal_0_$__cuda_sm20_div_u64
        .type           $__internal_0_$__cuda_sm20_div_u64,@function
        .size           $__internal_0_$__cuda_sm20_div_u64,(.L_x_204 - $__internal_0_$__cuda_sm20_div_u64)
$__internal_0_$__cuda_sm20_div_u64:
[----:B------:R-:W1:Y:S08]  /*d4e0*/  I2F.U64.RP R0, R24 ;  /* 0x0000001800007312 */ /* 0x000e700000309000 */
[----:B-1----:R-:W1:Y:S02]  /*d4f0*/  MUFU.RCP R0, R0 ;  /* 0x0000000000007308 */ /* 0x002e640000001000 */
[----:B-1----:R-:W-:-:S06]  /*d500*/  VIADD R2, R0, 0x1ffffffe ;  /* 0x1ffffffe00027836 */ /* 0x002fcc0000000000 */
[----:B------:R-:W1:Y:S02]  /*d510*/  F2I.U64.TRUNC R2, R2 ;  /* 0x0000000200027311 */ /* 0x000e64000020d800 */
[----:B-1----:R-:W-:-:S04]  /*d520*/  IMAD.WIDE.U32 R16, R2, R24, RZ ;  /* 0x0000001802107225 */ /* 0x002fc800078e00ff */
[C---:B------:R-:W-:Y:S01]  /*d530*/  IMAD R15, R2.reuse, R25, R17 ;  /* 0x00000019020f7224 */ /* 0x040fe200078e0211 */
[----:B------:R-:W-:Y:S01]  /*d540*/  IADD3 R27, P1, RZ, -R16, RZ ;  /* 0x80000010ff1b7210 */ /* 0x000fe20007f3e0ff */
[----:B------:R-:W-:Y:S02]  /*d550*/  IMAD.MOV.U32 R17, RZ, RZ, R2 ;  /* 0x000000ffff117224 */ /* 0x000fe400078e0002 */
[----:B------:R-:W-:Y:S02]  /*d560*/  IMAD R15, R3, R24, R15 ;  /* 0x00000018030f7224 */ /* 0x000fe400078e020f */
[----:B------:R-:W-:-:S04]  /*d570*/  IMAD.HI.U32 R16, R2, R27, RZ ;  /* 0x0000001b02107227 */ /* 0x000fc800078e00ff */
[----:B------:R-:W-:-:S04]  /*d580*/  IMAD.X R15, RZ, RZ, ~R15, P1 ;  /* 0x000000ffff0f7224 */ /* 0x000fc800008e0e0f */
[----:B------:R-:W-:-:S04]  /*d590*/  IMAD.WIDE.U32 R16, P1, R2, R15, R16 ;  /* 0x0000000f02107225 */ /* 0x000fc80007820010 */
[C---:B------:R-:W-:Y:S02]  /*d5a0*/  IMAD R29, R3.reuse, R15, RZ ;  /* 0x0000000f031d7224 */ /* 0x040fe400078e02ff */
[----:B------:R-:W-:-:S04]  /*d5b0*/  IMAD.HI.U32 R16, P2, R3, R27, R16 ;  /* 0x0000001b03107227 */ /* 0x000fc80007840010 */
[----:B------:R-:W-:Y:S01]  /*d5c0*/  IMAD.HI.U32 R15, R3, R15, RZ ;  /* 0x0000000f030f7227 */ /* 0x000fe200078e00ff */
[----:B------:R-:W-:-:S03]  /*d5d0*/  IADD3 R17, P3, R29, R16, RZ ;  /* 0x000000101d117210 */ /* 0x000fc60007f7e0ff */
[----:B------:R-:W-:Y:S02]  /*d5e0*/  IMAD.X R0, R15, 0x1, R3, P1 ;  /* 0x000000010f007824 */ /* 0x000fe400008e0603 */
[----:B------:R-:W-:-:S03]  /*d5f0*/  IMAD.WIDE.U32 R2, R17, R24, RZ ;  /* 0x0000001811027225 */ /* 0x000fc600078e00ff */
[----:B------:R-:W-:Y:S01]  /*d600*/  IADD3.X R15, RZ, RZ, R0, P3, P2 ;  /* 0x000000ffff0f7210 */ /* 0x000fe20001fe4400 */
[----:B------:R-:W-:Y:S01]  /*d610*/  IMAD R0, R17, R25, R3 ;  /* 0x0000001911007224 */ /* 0x000fe200078e0203 */
[----:B------:R-:W-:-:S03]  /*d620*/  IADD3 R3, P1, RZ, -R2, RZ ;  /* 0x80000002ff037210 */ /* 0x000fc60007f3e0ff */
        /* <DEDUP_REMOVED lines=9> */
[----:B------:R-:W-:-:S03]  /*d6c0*/  IMAD.HI.U32 R2, R17, UR14, RZ ;  /* 0x0000000e11027c27 */ /* 0x000fc6000f8e00ff */
[----:B------:R-:W-:Y:S01]  /*d6d0*/  IADD3.X R15, RZ, RZ, R15, P3, P2 ;  /* 0x000000ffff0f7210 */ /* 0x000fe20001fe440f */
[----:B------:R-:W-:Y:S02]  /*d6e0*/  IMAD.MOV.U32 R3, RZ, RZ, RZ ;  /* 0x000000ffff037224 */ /* 0x000fe400078e00ff */
[----:B------:R-:W-:-:S04]  /*d6f0*/  IMAD.WIDE.U32 R2, R17, UR22, R2 ;  /* 0x0000001611027c25 */ /* 0x000fc8000f8e0002 */
[C---:B------:R-:W-:Y:S02]  /*d700*/  IMAD R17, R15.reuse, UR22, RZ ;  /* 0x000000160f117c24 */ /* 0x040fe4000f8e02ff */
[----:B------:R-:W-:-:S04]  /*d710*/  IMAD.HI.U32 R2, P1, R15, UR14, R2 ;  /* 0x0000000e0f027c27 */ /* 0x000fc8000f820002 */
[----:B------:R-:W-:Y:S01]  /*d720*/  IMAD.HI.U32 R0, R15, UR22, RZ ;  /* 0x000000160f007c27 */ /* 0x000fe2000f8e00ff */
[----:B------:R-:W-:-:S03]  /*d730*/  IADD3 R15, P2, R17, R2, RZ ;  /* 0x00000002110f7210 */ /* 0x000fc60007f5e0ff */
[----:B------:R-:W-:Y:S02]  /*d740*/  IMAD.X R0, RZ, RZ, R0, P1 ;  /* 0x000000ffff007224 */ /* 0x000fe400008e0600 */
[----:B------:R-:W-:-:S04]  /*d750*/  IMAD.WIDE.U32 R2, R15, R24, RZ ;  /* 0x000000180f027225 */ /* 0x000fc800078e00ff */
[----:B------:R-:W-:Y:S01]  /*d760*/  IMAD.X R0, RZ, RZ, R0, P2 ;  /* 0x000000ffff007224 */ /* 0x000fe200010e0600 */
[----:B------:R-:W-:Y:S01]  /*d770*/  IADD3 R17, P2, -R2, UR14, RZ ;  /* 0x0000000e02117c10 */ /* 0x000fe2000ff5e1ff */
[----:B------:R-:W-:-:S03]  /*d780*/  IMAD R3, R15, R25, R3 ;  /* 0x000000190f037224 */ /* 0x000fc600078e0203 */
[-C--:B------:R-:W-:Y:S01]  /*d790*/  ISETP.GE.U32.AND P1, PT, R17, R24.reuse, PT ;  /* 0x000000181100720c */ /* 0x080fe20003f26070 */
[----:B------:R-:W-:-:S05]  /*d7a0*/  IMAD R0, R0, R24, R3 ;  /* 0x0000001800007224 */ /* 0x000fca00078e0203 */
[----:B------:R-:W-:Y:S01]  /*d7b0*/  IADD3.X R16, ~R0, UR22, RZ, P2, !PT ;  /* 0x0000001600107c10 */ /* 0x000fe200097fe5ff */
[----:B------:R-:W-:Y:S01]  /*d7c0*/  VIADD R0, R15, 0x1 ;  /* 0x000000010f007836 */ /* 0x000fe20000000000 */
[----:B------:R-:W-:Y:S02]  /*d7d0*/  IADD3 R2, P2, -R24, R17, RZ ;  /* 0x0000001118027210 */ /* 0x000fe40007f5e1ff */
[----:B------:R-:W-:-:S03]  /*d7e0*/  ISETP.GE.U32.AND.EX P1, PT, R16, R25, PT, P1 ;  /* 0x000000191000720c */ /* 0x000fc60003f26110 */
[----:B------:R-:W-:Y:S01]  /*d7f0*/  IMAD.X R3, R16, 0x1, ~R25, P2 ;  /* 0x0000000110037824 */ /* 0x000fe200010e0e19 */
[----:B------:R-:W-:Y:S02]  /*d800*/  SEL R2, R2, R17, P1 ;  /* 0x0000001102027207 */ /* 0x000fe40000800000 */
[----:B------:R-:W-:Y:S02]  /*d810*/  SEL R15, R0, R15, P1 ;  /* 0x0000000f000f7207 */ /* 0x000fe40000800000 */
[----:B------:R-:W-:Y:S02]  /*d820*/  SEL R3, R3, R16, P1 ;  /* 0x0000001003037207 */ /* 0x000fe40000800000 */
[----:B------:R-:W-:Y:S01]  /*d830*/  ISETP.GE.U32.AND P1, PT, R2, R24, PT ;  /* 0x000000180200720c */ /* 0x000fe20003f26070 */
[----:B------:R-:W-:Y:S01]  /*d840*/  VIADD R0, R15, 0x1 ;  /* 0x000000010f007836 */ /* 0x000fe20000000000 */
[----:B------:R-:W-:Y:S01]  /*d850*/  ISETP.NE.U32.AND P2, PT, R24, RZ, PT ;  /* 0x000000ff1800720c */ /* 0x000fe20003f45070 */
[----:B------:R-:W-:Y:S01]  /*d860*/  IMAD.MOV.U32 R2, RZ, RZ, R12 ;  /* 0x000000ffff027224 */ /* 0x000fe200078e000c */
[----:B------:R-:W-:Y:S01]  /*d870*/  ISETP.GE.U32.AND.EX P1, PT, R3, R25, PT, P1 ;  /* 0x000000190300720c */ /* 0x000fe20003f26110 */
[----:B------:R-:W-:Y:S01]  /*d880*/  IMAD.MOV.U32 R3, RZ, RZ, 0x0 ;  /* 0x00000000ff037424 */ /* 0x000fe200078e00ff */
[----:B------:R-:W-:-:S02]  /*d890*/  ISETP.NE.AND.EX P2, PT, R25, RZ, PT, P2 ;  /* 0x000000ff1900720c */ /* 0x000fc40003f45320 */
[----:B------:R-:W-:-:S04]  /*d8a0*/  SEL R0, R0, R15, P1 ;  /* 0x0000000f00007207 */ /* 0x000fc80000800000 */
[----:B------:R-:W-:Y:S01]  /*d8b0*/  SEL R0, R0, 0xffffffff, P2 ;  /* 0xffffffff00007807 */ /* 0x000fe20001000000 */
[----:B------:R-:W-:Y:S06]  /*d8c0*/  RET.REL.NODEC R2 `(_ZN7cutlass13device_kernelINS_4gemm6kernel13GemmUniversalINS1_17GroupProblemShapeIN4cute5tupleIJiiiEEEEENS1_10collective13CollectiveMmaINS1_39MainloopSm90ArrayTmaGmmaWarpSpecializedILi6ENS6_IJNS5_1CILi2EEENSC_ILi1EEESE_EEENS1_43KernelPtrArrayTmaWarpSpecializedCooperativeEEENS6_IJNSC_ILi128EEESI_NSC_ILi64EEEEEENS_10bfloat16_tEPNS6_IJlSE_NSC_ILi0EEEEEESL_SO_NS5_8TiledMMAINS5_8MMA_AtomIJNS5_4SM904GMMA28MMA_64x128x16_F32BF16BF16_SSILNSS_5MajorE0ELSU_0ELNSS_7ScaleInE1ELSV_1EEEEEENS5_6LayoutISF_NS6_IJSE_SM_SM_EEEEENS6_IJNS5_10UnderscoreES11_S11_EEEEENS5_13SM90_TMA_LOADENS5_14ComposedLayoutINS5_7SwizzleILi3ELi4ELi3EEENS5_18smem_ptr_flag_bitsILi16EEENSY_INS6_IJNSC_ILi8EEESJ_EEENS6_IJSJ_SE_EEEEEEEvNS5_8identityENS5_23SM90_TMA_LOAD_MULTICASTES1E_vS1F_EENS_8epilogue10collective18CollectiveEpilogueINS1I_30Sm90PtrArrayTmaWarpSpecializedILi4ELi2ELi16ELb1ELb0ELi2EEEJSK_NS6_IJSI_NSC_ILi32EEEEEENS_6half_tEPNS6_IJSE_lSM_EEES1P_S1R_NS1I_6fusion15FusionCallbacksIS1M_NS1S_17LinearCombinationIS1P_fS1P_fLNS_15FloatRoundStyleE2EEESK_S1O_JEEES14_NS15_IS17_S19_NSY_INS6_IJSJ_S1A_EEENS6_IJSE_SJ_EEEEEEENS5_17SM75_U16x8_LDSM_TENS5_14SM90_TMA_STOREES21_NS5_17SM90_U16x8_STSM_TENS5_9Copy_AtomIJNS5_17SM90_U32x4_STSM_NES1P_EEEvEEEvvEEEEvNT_6ParamsE) ;  /* 0xffffff2402cc7950 */ /* 0x000fec0003c3ffff */
.L_x_204:
[----:B------:R-:W-:Y:S01]  /*d8d0*/  UMOV UR24, UR32 ;  /* 0x0000002000187c82 */ /* 0x000fe20008000000 */
[----:B------:R-:W-:Y:S02]  /*d8e0*/  UMOV UR25, UR35 ;  /* 0x0000002300197c82 */ /* 0x000fe40008000000 */
[----:B------:R-:W1:Y:S08]  /*d8f0*/  I2F.U64.RP R13, UR24 ;  /* 0x00000018000d7d12 */ /* 0x000e700008309000 */
[----:B-1----:R-:W1:Y:S02]  /*d900*/  MUFU.RCP R13, R13 ;  /* 0x0000000d000d7308 */ /* 0x002e640000001000 */
[----:B-1----:R-:W-:-:S06]  /*d910*/  VIADD R2, R13, 0x1ffffffe ;  /* 0x1ffffffe0d027836 */ /* 0x002fcc0000000000 */
[----:B------:R-:W1:Y:S02]  /*d920*/  F2I.U64.TRUNC R2, R2 ;  /* 0x0000000200027311 */ /* 0x000e64000020d800 */
[----:B-1----:R-:W-:Y:S01]  /*d930*/  R2UR UR24, R2 ;  /* 0x00000000021872ca */ /* 0x002fe200000e0000 */
[----:B------:R-:W-:Y:S01]  /*d940*/  IMAD.MOV.U32 R2, RZ, RZ, R12 ;  /* 0x000000ffff027224 */ /* 0x000fe200078e000c */
[----:B------:R-:W-:Y:S01]  /*d950*/  R2UR UR25, R3 ;  /* 0x00000000031972ca */ /* 0x000fe200000e0000 */
[----:B------:R-:W-:-:S10]  /*d960*/  IMAD.MOV.U32 R3, RZ, RZ, 0x0 ;  /* 0x00000000ff037424 */ /* 0x000fd400078e00ff */
[----:B------:R-:W-:-:S04]  /*d970*/  UIMAD.WIDE.U32 UR26, UR24, UR32, URZ ;  /* 0x00000020181a72a5 */ /* 0x000fc8000f8e003f */
[----:B------:R-:W-:Y:S02]  /*d980*/  UIMAD UR27, UR24, UR35, UR27 ;  /* 0x00000023181b72a4 */ /* 0x000fe4000f8e021b */
[----:B------:R-:W-:Y:S02]  /*d990*/  UIADD3 UR36, UP1, URZ, -UR26, URZ ;  /* 0x8000001a3f247290 */ /* 0x000fe4000ff3e03f */
[----:B------:R-:W-:Y:S02]  /*d9a0*/  UIMAD UR28, UR25, UR32, UR27 ;  /* 0x00000020191c72a4 */ /* 0x000fe4000f8e021b */
[----:B------:R-:W-:Y:S02]  /*d9b0*/  UIMAD.WIDE.U32 UR26, UR24, UR36, URZ ;  /* 0x00000024181a72a5 */ /* 0x000fe4000f8e003f */
[----:B------:R-:W-:-:S05]  /*d9c0*/  UIADD3.X UR37, URZ, ~UR28, URZ, UP1, !UPT ;  /* 0x8000001c3f257290 */ /* 0x000fca0008ffe43f */
[----:B------:R-:W-:Y:S01]  /*d9d0*/  UMOV UR26, UR27 ;  /* 0x0000001b001a7c82 */ /* 0x000fe20008000000 */
[----:B------:R-:W-:Y:S02]  /*d9e0*/  UMOV UR27, UR24 ;  /* 0x00000018001b7c82 */ /* 0x000fe40008000000 */
[----:B------:R-:W-:Y:S02]  /*d9f0*/  UIMAD.WIDE.U32 UR28, UP1, UR24, UR37, UR26 ;  /* 0x00000025181c72a5 */ /* 0x000fe4000f82001a */
[----:B------:R-:W-:Y:S02]  /*da00*/  UIMAD.WIDE.U32 UR26, UR25, UR37, URZ ;  /* 0x00000025191a72a5 */ /* 0x000fe4000f8e003f */
[----:B------:R-:W-:Y:S02]  /*da10*/  UIMAD.WIDE.U32 UR28, UP2, UR25, UR36, UR28 ;  /* 0x00000024191c72a5 */ /* 0x000fe4000f84001c */
[----:B------:R-:W-:Y:S02]  /*da20*/  UIMAD UR37, UR25, UR37, URZ ;  /* 0x00000025192572a4 */ /* 0x000fe4000f8e023f */
[----:B------:R-:W-:-:S02]  /*da30*/  UIADD3.X UR26, UR27, UR25, URZ, UP1, !UPT ;  /* 0x000000191b1a7290 */ /* 0x000fc40008ffe43f */
[----:B------:R-:W-:-:S04]  /*da40*/  UIADD3 UR29, UP4, UR37, UR29, URZ ;  /* 0x0000001d251d7290 */ /* 0x000fc8000ff9e03f */
[----:B------:R-:W-:Y:S02]  /*da50*/  UIMAD.WIDE.U32 UR24, UR29, UR32, URZ ;  /* 0x000000201d1872a5 */ /* 0x000fe4000f8e003f */
[----:B------:R-:W-:Y:S02]  /*da60*/  UIADD3.X UR36, URZ, URZ, UR26, UP4, UP2 ;  /* 0x0000003f3f247290 */ /* 0x000fe4000a7e441a */
[----:B------:R-:W-:Y:S02]  /*da70*/  UIMAD UR25, UR29, UR35, UR25 ;  /* 0x000000231d1972a4 */ /* 0x000fe4000f8e0219 */
[----:B------:R-:W-:Y:S02]  /*da80*/  UIADD3 UR37, UP1, URZ, -UR24, URZ ;  /* 0x800000183f257290 */ /* 0x000fe4000ff3e03f */
[----:B------:R-:W-:Y:S02]  /*da90*/  UIMAD UR26, UR36, UR32, UR25 ;  /* 0x00000020241a72a4 */ /* 0x000fe4000f8e0219 */
[----:B------:R-:W-:-:S02]  /*daa0*/  UIMAD.WIDE.U32 UR24, UR29, UR37, URZ ;  /* 0x000000251d1872a5 */ /* 0x000fc4000f8e003f */
[----:B------:R-:W-:-:S05]  /*dab0*/  UIADD3.X UR38, URZ, ~UR26, URZ, UP1, !UPT ;  /* 0x8000001a3f267290 */ /* 0x000fca0008ffe43f */
[----:B------:R-:W-:Y:S01]  /*dac0*/  UMOV UR28, UR25 ;  /* 0x00000019001c7c82 */ /* 0x000fe20008000000 */
[----:B------:R-:W-:Y:S02]  /*dad0*/  UIMAD.WIDE.U32 UR24, UR36, UR38, URZ ;  /* 0x00000026241872a5 */ /* 0x000fe4000f8e003f */
[----:B------:R-:W-:Y:S02]  /*dae0*/  UIMAD.WIDE.U32 UR26, UP1, UR29, UR38, UR28 ;  /* 0x000000261d1a72a5 */ /* 0x000fe4000f82001c */
[----:B------:R-:W-:Y:S02]  /*daf0*/  UIMAD UR28, UR36, UR38, URZ ;  /* 0x00000026241c72a4 */ /* 0x000fe4000f8e023f */
[----:B------:R-:W-:Y:S02]  /*db00*/  UIMAD.WIDE.U32 UR26, UP2, UR36, UR37, UR26 ;  /* 0x00000025241a72a5 */ /* 0x000fe4000f84001a */
[----:B------:R-:W-:Y:S02]  /*db10*/  UIADD3.X UR36, UR25, UR36, URZ, UP1, !UPT ;  /* 0x0000002419247290 */ /* 0x000fe40008ffe43f */
[----:B------:R-:W-:Y:S01]  /*db20*/  UIADD3 UR28, UP4, UR28, UR27, URZ ;  /* 0x0000001b1c1c7290 */ /* 0x000fe2000ff9e03f */
[----:B------:R-:W-:-:S03]  /*db30*/  UMOV UR25, URZ ;  /* 0x0000003f00197c82 */ /* 0x000fc60008000000 */
[----:B------:R-:W-:Y:S02]  /*db40*/  UIMAD.WIDE.U32 UR26, UR28, UR33, URZ ;  /* 0x000000211c1a72a5 */ /* 0x000fe4000f8e003f */
[----:B------:R-:W-:-:S05]  /*db50*/  UIADD3.X UR36, URZ, URZ, UR36, UP4, UP2 ;  /* 0x0000003f3f247290 */ /* 0x000fca000a7e4424 */
[----:B------:R-:W-:Y:S01]  /*db60*/  UMOV UR24, UR27 ;  /* 0x0000001b00187c82 */ /* 0x000fe20008000000 */
[----:B------:R-:W-:Y:S02]  /*db70*/  UIMAD.WIDE.U32 UR26, UR36, UR34, URZ ;  /* 0x00000022241a72a5 */ /* 0x000fe4000f8e003f */
[----:B------:R-:W-:Y:S02]  /*db80*/  UIMAD.WIDE.U32 UR24, UR28, UR34, UR24 ;  /* 0x000000221c1872a5 */ /* 0x000fe4000f8e0018 */
[----:B------:R-:W-:Y:S02]  /*db90*/  UIMAD UR28, UR36, UR34, URZ ;  /* 0x00000022241c72a4 */ /* 0x000fe4000f8e023f */
[----:B------:R-:W-:-:S04]  /*dba0*/  UIMAD.WIDE.U32 UR24, UP1, UR36, UR33, UR24 ;  /* 0x00000021241872a5 */ /* 0x000fc8000f820018 */
[----:B------:R-:W-:Y:S02]  /*dbb0*/  UIADD3 UR28, UP2, UR28, UR25, URZ ;  /* 0x000000191c1c7290 */ /* 0x000fe4000ff5e03f */
[----:B------:R-:W-:Y:S02]  /*dbc0*/  UIADD3.X UR26, UR27, URZ, URZ, UP1, !UPT ;  /* 0x0000003f1b1a7290 */ /* 0x000fe40008ffe43f */
[----:B------:R-:W-:Y:S02]  /*dbd0*/  UIMAD.WIDE.U32 UR24, UR28, UR32, URZ ;  /* 0x000000201c1872a5 */ /* 0x000fe4000f8e003f */
[----:B------:R-:W-:Y:S02]  /*dbe0*/  UIADD3.X UR26, URZ, UR26, URZ, UP2, !UPT ;  /* 0x0000001a3f1a7290 */ /* 0x000fe400097fe43f */
[----:B------:R-:W-:Y:S02]  /*dbf0*/  UIMAD UR25, UR28, UR35, UR25 ;  /* 0x000000231c1972a4 */ /* 0x000fe4000f8e0219 */
[----:B------:R-:W-:-:S02]  /*dc00*/  UIADD3 UR27, UP2, -UR24, UR33, URZ ;  /* 0x00000021181b7290 */ /* 0x000fc4000ff5e13f */
[----:B------:R-:W-:Y:S02]  /*dc10*/  UIMAD UR25, UR26, UR32, UR25 ;  /* 0x000000201a1972a4 */ /* 0x000fe4000f8e0219 */
[----:B------:R-:W-:Y:S02]  /*dc20*/  UISETP.GE.U32.AND UP1, UPT, UR27, UR32, UPT ;  /* 0x000000201b00728c */ /* 0x000fe4000bf26070 */
[----:B------:R-:W-:Y:S02]  /*dc30*/  UIADD3.X UR34, ~UR25, UR34, URZ, UP2, !UPT ;  /* 0x0000002219227290 */ /* 0x000fe400097fe53f */
[----:B------:R-:W-:Y:S02]  /*dc40*/  UIADD3 UR25, UP2, -UR32, UR27, URZ ;  /* 0x0000001b20197290 */ /* 0x000fe4000ff5e13f */
[----:B------:R-:W-:Y:S02]  /*dc50*/  UISETP.GE.U32.AND.EX UP1, UPT, UR34, UR35, UPT, UP1 ;  /* 0x000000232200728c */ /* 0x000fe4000bf26110 */
[----:B------:R-:W-:-:S02]  /*dc60*/  UIADD3 UR24, UR28, 0x1, URZ ;  /* 0x000000011c187890 */ /* 0x000fc4000fffe03f */
[----:B------:R-:W-:Y:S02]  /*dc70*/  UIADD3.X UR26, ~UR35, UR34, URZ, UP2, !UPT ;  /* 0x00000022231a7290 */ /* 0x000fe400097fe53f */
[----:B------:R-:W-:Y:S02]  /*dc80*/  USEL UR25, UR25, UR27, UP1 ;  /* 0x0000001b19197287 */ /* 0x000fe40008800000 */
[----:B------:R-:W-:Y:S02]  /*dc90*/  USEL UR26, UR26, UR34, UP1 ;  /* 0x000000221a1a7287 */ /* 0x000fe40008800000 */
[----:B------:R-:W-:Y:S02]  /*dca0*/  USEL UR28, UR24, UR28, UP1 ;  /* 0x0000001c181c7287 */ /* 0x000fe40008800000 */
[----:B------:R-:W-:Y:S02]  /*dcb0*/  UISETP.GE.U32.AND UP1, UPT, UR25, UR32, UPT ;  /* 0x000000201900728c */ /* 0x000fe4000bf26070 */
[----:B------:R-:W-:-:S02]  /*dcc0*/  UISETP.NE.U32.AND UP2, UPT, UR32, URZ, UPT ;  /* 0x0000003f2000728c */ /* 0x000fc4000bf45070 */
[----:B------:R-:W-:Y:S02]  /*dcd0*/  UIADD3 UR24, UR28, 0x1, URZ ;  /* 0x000000011c187890 */ /* 0x000fe4000fffe03f */
[----:B------:R-:W-:Y:S02]  /*dce0*/  UISETP.GE.U32.AND.EX UP1, UPT, UR26, UR35, UPT, UP1 ;  /* 0x000000231a00728c */ /* 0x000fe4000bf26110 */
[----:B------:R-:W-:Y:S02]  /*dcf0*/  UISETP.NE.AND.EX UP2, UPT, UR35, URZ, UPT, UP2 ;  /* 0x0000003f2300728c */ /* 0x000fe4000bf45320 */
[----:B------:R-:W-:-:S04]  /*dd00*/  USEL UR24, UR24, UR28, UP1 ;  /* 0x0000001c18187287 */ /* 0x000fc80008800000 */
[----:B------:R-:W-:Y:S01]  /*dd10*/  USEL UR25, UR24, 0xffffffff, UP2 ;  /* 0xffffffff18197887 */ /* 0x000fe20009000000 */
[----:B------:R-:W-:Y:S11]  /*dd20*/  RET.REL.NODEC R2 `(_ZN7cutlass13device_kernelINS_4gemm6kernel13GemmUniversalINS1_17GroupProblemShapeIN4cute5tupleIJiiiEEEEENS1_10collective13CollectiveMmaINS1_39MainloopSm90ArrayTmaGmmaWarpSpecializedILi6ENS6_IJNS5_1CILi2EEENSC_ILi1EEESE_EEENS1_43KernelPtrArrayTmaWarpSpecializedCooperativeEEENS6_IJNSC_ILi128EEESI_NSC_ILi64EEEEEENS_10bfloat16_tEPNS6_IJlSE_NSC_ILi0EEEEEESL_SO_NS5_8TiledMMAINS5_8MMA_AtomIJNS5_4SM904GMMA28MMA_64x128x16_F32BF16BF16_SSILNSS_5MajorE0ELSU_0ELNSS_7ScaleInE1ELSV_1EEEEEENS5_6LayoutISF_NS6_IJSE_SM_SM_EEEEENS6_IJNS5_10UnderscoreES11_S11_EEEEENS5_13SM90_TMA_LOADENS5_14ComposedLayoutINS5_7SwizzleILi3ELi4ELi3EEENS5_18smem_ptr_flag_bitsILi16EEENSY_INS6_IJNSC_ILi8EEESJ_EEENS6_IJSJ_SE_EEEEEEEvNS5_8identityENS5_23SM90_TMA_LOAD_MULTICASTES1E_vS1F_EENS_8epilogue10collective18CollectiveEpilogueINS1I_30Sm90PtrArrayTmaWarpSpecializedILi4ELi2ELi16ELb1ELb0ELi2EEEJSK_NS6_IJSI_NSC_ILi32EEEEEENS_6half_tEPNS6_IJSE_lSM_EEES1P_S1R_NS1I_6fusion15FusionCallbacksIS1M_NS1S_17LinearCombinationIS1P_fS1P_fLNS_15FloatRoundStyleE2EEESK_S1O_JEEES14_NS15_IS17_S19_NSY_INS6_IJSJ_S1A_EEENS6_IJSE_SJ_EEEEEEENS5_17SM75_U16x8_LDSM_TENS5_14SM90_TMA_STOREES21_NS5_17SM90_U16x8_STSM_TENS5_9Copy_AtomIJNS5_17SM90_U32x4_STSM_NES1P_EEEvEEEvvEEEEvNT_6ParamsE) ;  /* 0xffffff2002b47950 */ /* 0x000ff60003c3ffff */
.L_x_272:
[----:B------:R-:W-:-:S00]  /*dd30*/  BRA `(.L_x_272) ;  /* 0xfffffffc00fc7947 */ /* 0x000fc0000383ffff */
[----:B------:R-:W-:-:S00]  /*dd40*/  NOP ;  /* 0x0000000000007918 */ /* 0x000fc00000000000 */
        /* <DEDUP_REMOVED lines=11> */
.L_x_273:


//--------------------- .nv.global.init           --------------------------
	.section	.nv.global.init,"aw",@progbits
.nv.global.init:
	.type		$str$24,@object
	.size		$str$24,($str$25 - $str$24)
$str$24:
        /*0000*/ 	.byte	0x28, 0x61, 0x64, 0x64, 0x72, 0x65, 0x73, 0x73, 0x20, 0x26, 0x20, 0x6d, 0x61, 0x73, 0x6b, 0x29
        /*0010*/ 	.byte	0x20, 0x3d, 0x3d, 0x20, 0x30, 0x00
	.type		$str$25,@object
	.size		$str$25,(__unnamed_1 - $str$25)
$str$25:
        /*0016*/ 	.byte	0x2f, 0x74, 0x6d, 0x70, 0x2f, 0x63, 0x75, 0x74, 0x6c, 0x61, 0x73, 0x73, 0x5f, 0x73, 0x77, 0x65
        /*0026*/ 	.byte	0x65, 0x70, 0x5f, 0x73, 0x72, 0x63, 0x2f, 0x69, 0x6e, 0x63, 0x6c, 0x75, 0x64, 0x65, 0x2f, 0x63
        /*0036*/ 	.byte	0x75, 0x74, 0x65, 0x2f, 0x70, 0x6f, 0x69, 0x6e, 0x74, 0x65, 0x72, 0x5f, 0x66, 0x6c, 0x61, 0x67
        /*0046*/ 	.byte	0x67, 0x65, 0x64, 0x2e, 0x68, 0x70, 0x70, 0x00
	.type		__unnamed_1,@object
	.size		__unnamed_1,(.L_0 - __unnamed_1)
__unnamed_1:
        /*004e*/ 	.byte	0x61, 0x75, 0x74, 0x6f, 0x20, 0x63, 0x75, 0x74, 0x65, 0x3a, 0x3a, 0x61, 0x73, 0x5f, 0x70, 0x6f
        /* <DEDUP_REMOVED lines=27> */
        /*020e*/ 	.byte	0x30, 0x39, 0x36, 0x3e, 0x3e, 0x3e, 0x3e, 0x3e, 0x5d, 0x00
.L_0:


//--------------------- .nv.shared._ZN7cutlass13device_kernelINS_4gemm6kernel13GemmUniversalINS1_17GroupProblemShapeIN4cute5tupleIJiiiEEEEENS1_10collective13CollectiveMmaINS1_39MainloopSm90ArrayTmaGmmaWarpSpecializedILi6ENS6_IJNS5_1CILi2EEENSC_ILi1EEESE_EEENS1_43KernelPtrArrayTmaWarpSpecializedCooperativeEEENS6_IJNSC_ILi128EEESI_NSC_ILi64EEEEEENS_10bfloat16_tEPNS6_IJlSE_NSC_ILi0EEEEEESL_SO_NS5_8TiledMMAINS5_8MMA_AtomIJNS5_4SM904GMMA28MMA_64x128x16_F32BF16BF16_SSILNSS_5MajorE0ELSU_0ELNSS_7ScaleInE1ELSV_1EEEEEENS5_6LayoutISF_NS6_IJSE_SM_SM_EEEEENS6_IJNS5_10UnderscoreES11_S11_EEEEENS5_13SM90_TMA_LOADENS5_14ComposedLayoutINS5_7SwizzleILi3ELi4ELi3EEENS5_18smem_ptr_flag_bitsILi16EEENSY_INS6_IJNSC_ILi8EEESJ_EEENS6_IJSJ_SE_EEEEEEEvNS5_8identityENS5_23SM90_TMA_LOAD_MULTICASTES1E_vS1F_EENS_8epilogue10collective18CollectiveEpilogueINS1I_30Sm90PtrArrayTmaWarpSpecializedILi4ELi2ELi16ELb1ELb0ELi2EEEJSK_NS6_IJSI_NSC_ILi32EEEEEENS_6half_tEPNS6_IJSE_lSM_EEES1P_S1R_NS1I_6fusion15FusionCallbacksIS1M_NS1S_17LinearCombinationIS1P_fS1P_fLNS_15FloatRoundStyleE2EEESK_S1O_JEEES14_NS15_IS17_S19_NSY_INS6_IJSJ_S1A_EEENS6_IJSE_SJ_EEEEEEENS5_17SM75_U16x8_LDSM_TENS5_14SM90_TMA_STOREES21_NS5_17SM90_U16x8_STSM_TENS5_9Copy_AtomIJNS5_17SM90_U32x4_STSM_NES1P_EEEvEEEvvEEEEvNT_6ParamsE --------------------------
	.section	.nv.shared._ZN7cutlass13device_kernelINS_4gemm6kernel13GemmUniversalINS1_17GroupProblemShapeIN4cute5tupleIJiiiEEEEENS1_10collective13CollectiveMmaINS1_39MainloopSm90ArrayTmaGmmaWarpSpecializedILi6ENS6_IJNS5_1CILi2EEENSC_ILi1EEESE_EEENS1_43KernelPtrArrayTmaWarpSpecializedCooperativeEEENS6_IJNSC_ILi128EEESI_NSC_ILi64EEEEEENS_10bfloat16_tEPNS6_IJlSE_NSC_ILi0EEEEEESL_SO_NS5_8TiledMMAINS5_8MMA_AtomIJNS5_4SM904GMMA28MMA_64x128x16_F32BF16BF16_SSILNSS_5MajorE0ELSU_0ELNSS_7ScaleInE1ELSV_1EEEEEENS5_6LayoutISF_NS6_IJSE_SM_SM_EEEEENS6_IJNS5_10UnderscoreES11_S11_EEEEENS5_13SM90_TMA_LOADENS5_14ComposedLayoutINS5_7SwizzleILi3ELi4ELi3EEENS5_18smem_ptr_flag_bitsILi16EEENSY_INS6_IJNSC_ILi8EEESJ_EEENS6_IJSJ_SE_EEEEEEEvNS5_8identityENS5_23SM90_TMA_LOAD_MULTICASTES1E_vS1F_EENS_8epilogue10collective18CollectiveEpilogueINS1I_30Sm90PtrArrayTmaWarpSpecializedILi4ELi2ELi16ELb1ELb0ELi2EEEJSK_NS6_IJSI_NSC_ILi32EEEEEENS_6half_tEPNS6_IJSE_lSM_EEES1P_S1R_NS1I_6fusion15FusionCallbacksIS1M_NS1S_17LinearCombinationIS1P_fS1P_fLNS_15FloatRoundStyleE2EEESK_S1O_JEEES14_NS15_IS17_S19_NSY_INS6_IJSJ_S1A_EEENS6_IJSE_SJ_EEEEEEENS5_17SM75_U16x8_LDSM_TENS5_14SM90_TMA_STOREES21_NS5_17SM90_U16x8_STSM_TENS5_9Copy_AtomIJNS5_17SM90_U32x4_STSM_NES1P_EEEvEEEvvEEEEvNT_6ParamsE,"aw",@nobits
	.sectionflags	@""
	.align	16
	.zero		1024


//--------------------- .nv.shared.reserved.0     --------------------------
	.section	.nv.shared.reserved.0,"aw",@nobits
	.weak		__nv_reservedSMEM_offset_0_alias
	.size		__nv_reservedSMEM_offset_0_alias, 0, 0
	.other		__nv_reservedSMEM_offset_0_alias,@"STO_CUDA_RESERVED_SHARED STV_DEFAULT"
__nv_reservedSMEM_offset_0_alias:
	.zero		0


//--------------------- .nv.global                --------------------------
	.section	.nv.global,"aw",@nobits
.nv.global:
	.type		_ZN39_INTERNAL_d9094a42_4_k_cu_11f86609_26884cute1_E,@object
	.size		_ZN39_INTERNAL_d9094a42_4_k_cu_11f86609_26884cute1_E,(_ZN39_INTERNAL_d9094a42_4_k_cu_11f86609_26884cuda3std3__45__cpo6cbeginE - _ZN39_INTERNAL_d9094a42_4_k_cu_11f86609_26884cute1_E)
_ZN39_INTERNAL_d9094a42_4_k_cu_11f86609_26884cute1_E:
	.zero		1
	.type		_ZN39_INTERNAL_d9094a42_4_k_cu_11f86609_26884cuda3std3__45__cpo6cbeginE,@object
	.size		_ZN39_INTERNAL_d9094a42_4_k_cu_11f86609_26884cuda3std3__45__cpo6cbeginE,(_ZN39_INTERNAL_d9094a42_4_k_cu_11f86609_26884cuda3std3__48in_placeE - _ZN39_INTERNAL_d9094a42_4_k_cu_11f86609_26884cuda3std3__45__cpo6cbeginE)
_ZN39_INTERNAL_d9094a42_4_k_cu_11f86609_26884cuda3std3__45__cpo6cbeginE:
	.zero		1
	.type		_ZN39_INTERNAL_d9094a42_4_k_cu_11f86609_26884cuda3std3__48in_placeE,@object
	.size		_ZN39_INTERNAL_d9094a42_4_k_cu_11f86609_26884cuda3std3__48in_placeE,(_ZN39_INTERNAL_d9094a42_4_k_cu_11f86609_26884cuda3std6ranges3__45__cpo9iter_moveE - _ZN39_INTERNAL_d9094a42_4_k_cu_11f86609_26884cuda3std3__48in_placeE)
_ZN39_INTERNAL_d9094a42_4_k_cu_11f86609_26884cuda3std3__48in_placeE:
	.zero		1
	.type		_ZN39_INTERNAL_d9094a42_4_k_cu_11f86609_26884cuda3std6ranges3__45__cpo9iter_moveE,@object
	.size		_ZN39_INTERNAL_d9094a42_4_k_cu_11f86609_26884cuda3std6ranges3__45__cpo9iter_moveE,(_ZN39_INTERNAL_d9094a42_4_k_cu_11f86609_26884cuda3std3__45__cpo5beginE - _ZN39_INTERNAL_d9094a42_4_k_cu_11f86609_26884cuda3std6ranges3__45__cpo9iter_moveE)
_ZN39_INTERNAL_d9094a42_4_k_cu_11f86609_26884cuda3std6ranges3__45__cpo9iter_moveE:
	.zero		1
	.type		_ZN39_INTERNAL_d9094a42_4_k_cu_11f86609_26884cuda3std3__45__cpo5beginE,@object
	.size		_ZN39_INTERNAL_d9094a42_4_k_cu_11f86609_26884cuda3std3__45__cpo5beginE,(_ZN39_INTERNAL_d9094a42_4_k_cu_11f86609_26884cuda3std3__441_GLOBAL__N__d9094a42_4_k_cu_11f86609_26886ignoreE - _ZN39_INTERNAL_d9094a42_4_k_cu_11f86609_26884cuda3std3__45__cpo5beginE)
_ZN39_INTERNAL_d9094a42_4_k_cu_11f86609_26884cuda3std3__45__cpo5beginE:
	.zero		1
	.type		_ZN39_INTERNAL_d9094a42_4_k_cu_11f86609_26884cuda3std3__441_GLOBAL__N__d9094a42_4_k_cu_11f86609_26886ignoreE,@object
	.size		_ZN39_INTERNAL_d9094a42_4_k_cu_11f86609_26884cuda3std3__441_GLOBAL__N__d9094a42_4_k_cu_11f86609_26886ignoreE,(_ZN39_INTERNAL_d9094a42_4_k_cu_11f86609_26884cute7productE - _ZN39_INTERNAL_d9094a42_4_k_cu_11f86609_26884cuda3std3__441_GLOBAL__N__d9094a42_4_k_cu_11f86609_26886ignoreE)
_ZN39_INTERNAL_d9094a42_4_k_cu_11f86609_26884cuda3std3__441_GLOBAL__N__d9094a42_4_k_cu_11f86609_26886ignoreE:
	.zero		1
	.type		_ZN39_INTERNAL_d9094a42_4_k_cu_11f86609_26884cute7productE,@object
	.size		_ZN39_INTERNAL_d9094a42_4_k_cu_11f86609_26884cute7productE,(_ZN39_INTERNAL_d9094a42_4_k_cu_11f86609_26884cuda3std3__45__cpo3endE - _ZN39_INTERNAL_d9094a42_4_k_cu_11f86609_26884cute7productE)
_ZN39_INTERNAL_d9094a42_4_k_cu_11f86609_26884cute7productE:
	.zero		1
	.type		_ZN39_INTERNAL_d9094a42_4_k_cu_11f86609_26884cuda3std3__45__cpo3endE,@object
	.size		_ZN39_INTERNAL_d9094a42_4_k_cu_11f86609_26884cuda3std3__45__cpo3endE,(_ZN39_INTERNAL_d9094a42_4_k_cu_11f86609_26884cuda3std3__419piecewise_constructE - _ZN39_INTERNAL_d9094a42_4_k_cu_11f86609_26884cuda3std3__45__cpo3endE)
_ZN39_INTERNAL_d9094a42_4_k_cu_11f86609_26884cuda3std3__45__cpo3endE:
	.zero		1
	.type		_ZN39_INTERNAL_d9094a42_4_k_cu_11f86609_26884cuda3std3__419piecewise_constructE,@object
	.size		_ZN39_INTERNAL_d9094a42_4_k_cu_11f86609_26884cuda3std3__419piecewise_constructE,(_ZN39_INTERNAL_d9094a42_4_k_cu_11f86609_26884cuda3std3__45__cpo4cendE - _ZN39_INTERNAL_d9094a42_4_k_cu_11f86609_26884cuda3std3__419piecewise_constructE)
_ZN39_INTERNAL_d9094a42_4_k_cu_11f86609_26884cuda3std3__419piecewise_constructE:
	.zero		1
	.type		_ZN39_INTERNAL_d9094a42_4_k_cu_11f86609_26884cuda3std3__45__cpo4cendE,@object
	.size		_ZN39_INTERNAL_d9094a42_4_k_cu_11f86609_26884cuda3std3__45__cpo4cendE,(_ZN39_INTERNAL_d9094a42_4_k_cu_11f86609_26884cuda3std6ranges3__45__cpo4swapE - _ZN39_INTERNAL_d9094a42_4_k_cu_11f86609_26884cuda3std3__45__cpo4cendE)
_ZN39_INTERNAL_d9094a42_4_k_cu_11f86609_26884cuda3std3__45__cpo4cendE:
	.zero		1
	.type		_ZN39_INTERNAL_d9094a42_4_k_cu_11f86609_26884cuda3std6ranges3__45__cpo4swapE,@object
	.size		_ZN39_INTERNAL_d9094a42_4_k_cu_11f86609_26884cuda3std6ranges3__45__cpo4swapE,(.L_8 - _ZN39_INTERNAL_d9094a42_4_k_cu_11f86609_26884cuda3std6ranges3__45__cpo4swapE)
_ZN39_INTERNAL_d9094a42_4_k_cu_11f86609_26884cuda3std6ranges3__45__cpo4swapE:
	.zero		1
.L_8:


//--------------------- .nv.constant0._ZN7cutlass13device_kernelINS_4gemm6kernel13GemmUniversalINS1_17GroupProblemShapeIN4cute5tupleIJiiiEEEEENS1_10collective13CollectiveMmaINS1_39MainloopSm90ArrayTmaGmmaWarpSpecializedILi6ENS6_IJNS5_1CILi2EEENSC_ILi1EEESE_EEENS1_43KernelPtrArrayTmaWarpSpecializedCooperativeEEENS6_IJNSC_ILi128EEESI_NSC_ILi64EEEEEENS_10bfloat16_tEPNS6_IJlSE_NSC_ILi0EEEEEESL_SO_NS5_8TiledMMAINS5_8MMA_AtomIJNS5_4SM904GMMA28MMA_64x128x16_F32BF16BF16_SSILNSS_5MajorE0ELSU_0ELNSS_7ScaleInE1ELSV_1EEEEEENS5_6LayoutISF_NS6_IJSE_SM_SM_EEEEENS6_IJNS5_10UnderscoreES11_S11_EEEEENS5_13SM90_TMA_LOADENS5_14ComposedLayoutINS5_7SwizzleILi3ELi4ELi3EEENS5_18smem_ptr_flag_bitsILi16EEENSY_INS6_IJNSC_ILi8EEESJ_EEENS6_IJSJ_SE_EEEEEEEvNS5_8identityENS5_23SM90_TMA_LOAD_MULTICASTES1E_vS1F_EENS_8epilogue10collective18CollectiveEpilogueINS1I_30Sm90PtrArrayTmaWarpSpecializedILi4ELi2ELi16ELb1ELb0ELi2EEEJSK_NS6_IJSI_NSC_ILi32EEEEEENS_6half_tEPNS6_IJSE_lSM_EEES1P_S1R_NS1I_6fusion15FusionCallbacksIS1M_NS1S_17LinearCombinationIS1P_fS1P_fLNS_15FloatRoundStyleE2EEESK_S1O_JEEES14_NS15_IS17_S19_NSY_INS6_IJSJ_S1A_EEENS6_IJSE_SJ_EEEEEEENS5_17SM75_U16x8_LDSM_TENS5_14SM90_TMA_STOREES21_NS5_17SM90_U16x8_STSM_TENS5_9Copy_AtomIJNS5_17SM90_U32x4_STSM_NES1P_EEEvEEEvvEEEEvNT_6ParamsE --------------------------
	.section	.nv.constant0._ZN7cutlass13device_kernelINS_4gemm6kernel13GemmUniversalINS1_17GroupProblemShapeIN4cute5tupleIJiiiEEEEENS1_10collective13CollectiveMmaINS1_39MainloopSm90ArrayTmaGmmaWarpSpecializedILi6ENS6_IJNS5_1CILi2EEENSC_ILi1EEESE_EEENS1_43KernelPtrArrayTmaWarpSpecializedCooperativeEEENS6_IJNSC_ILi128EEESI_NSC_ILi64EEEEEENS_10bfloat16_tEPNS6_IJlSE_NSC_ILi0EEEEEESL_SO_NS5_8TiledMMAINS5_8MMA_AtomIJNS5_4SM904GMMA28MMA_64x128x16_F32BF16BF16_SSILNSS_5MajorE0ELSU_0ELNSS_7ScaleInE1ELSV_1EEEEEENS5_6LayoutISF_NS6_IJSE_SM_SM_EEEEENS6_IJNS5_10UnderscoreES11_S11_EEEEENS5_13SM90_TMA_LOADENS5_14ComposedLayoutINS5_7SwizzleILi3ELi4ELi3EEENS5_18smem_ptr_flag_bitsILi16EEENSY_INS6_IJNSC_ILi8EEESJ_EEENS6_IJSJ_SE_EEEEEEEvNS5_8identityENS5_23SM90_TMA_LOAD_MULTICASTES1E_vS1F_EENS_8epilogue10collective18CollectiveEpilogueINS1I_30Sm90PtrArrayTmaWarpSpecializedILi4ELi2ELi16ELb1ELb0ELi2EEEJSK_NS6_IJSI_NSC_ILi32EEEEEENS_6half_tEPNS6_IJSE_lSM_EEES1P_S1R_NS1I_6fusion15FusionCallbacksIS1M_NS1S_17LinearCombinationIS1P_fS1P_fLNS_15FloatRoundStyleE2EEESK_S1O_JEEES14_NS15_IS17_S19_NSY_INS6_IJSJ_S1A_EEENS6_IJSE_SJ_EEEEEEENS5_17SM75_U16x8_LDSM_TENS5_14SM90_TMA_STOREES21_NS5_17SM90_U16x8_STSM_TENS5_9Copy_AtomIJNS5_17SM90_U32x4_STSM_NES1P_EEEvEEEvvEEEEvNT_6ParamsE,"a",@progbits
	.sectionflags	@""
	.align	4
.nv.constant0._ZN7cutlass13device_kernelINS_4gemm6kernel13GemmUniversalINS1_17GroupProblemShapeIN4cute5tupleIJiiiEEEEENS1_10collective13CollectiveMmaINS1_39MainloopSm90ArrayTmaGmmaWarpSpecializedILi6ENS6_IJNS5_1CILi2EEENSC_ILi1EEESE_EEENS1_43KernelPtrArrayTmaWarpSpecializedCooperativeEEENS6_IJNSC_ILi128EEESI_NSC_ILi64EEEEEENS_10bfloat16_tEPNS6_IJlSE_NSC_ILi0EEEEEESL_SO_NS5_8TiledMMAINS5_8MMA_AtomIJNS5_4SM904GMMA28MMA_64x128x16_F32BF16BF16_SSILNSS_5MajorE0ELSU_0ELNSS_7ScaleInE1ELSV_1EEEEEENS5_6LayoutISF_NS6_IJSE_SM_SM_EEEEENS6_IJNS5_10UnderscoreES11_S11_EEEEENS5_13SM90_TMA_LOADENS5_14ComposedLayoutINS5_7SwizzleILi3ELi4ELi3EEENS5_18smem_ptr_flag_bitsILi16EEENSY_INS6_IJNSC_ILi8EEESJ_EEENS6_IJSJ_SE_EEEEEEEvNS5_8identityENS5_23SM90_TMA_LOAD_MULTICASTES1E_vS1F_EENS_8epilogue10collective18CollectiveEpilogueINS1I_30Sm90PtrArrayTmaWarpSpecializedILi4ELi2ELi16ELb1ELb0ELi2EEEJSK_NS6_IJSI_NSC_ILi32EEEEEENS_6half_tEPNS6_IJSE_lSM_EEES1P_S1R_NS1I_6fusion15FusionCallbacksIS1M_NS1S_17LinearCombinationIS1P_fS1P_fLNS_15FloatRoundStyleE2EEESK_S1O_JEEES14_NS15_IS17_S19_NSY_INS6_IJSJ_S1A_EEENS6_IJSE_SJ_EEEEEEENS5_17SM75_U16x8_LDSM_TENS5_14SM90_TMA_STOREES21_NS5_17SM90_U16x8_STSM_TENS5_9Copy_AtomIJNS5_17SM90_U32x4_STSM_NES1P_EEEvEEEvvEEEEvNT_6ParamsE:
	.zero		2432


//--------------------- SYMBOLS --------------------------

	.type		.nv.reservedSmem.offset0,@object
	.size		.nv.reservedSmem.offset0,0x4
	.type		__assertfail,@function
